// auto-generated by cutlass_sweep.gemm — config: {"arch": "sm_90", "cluster_m": 1, "cluster_n": 1, "dtype": "int8", "dtype_b": "int8", "layout": "nt", "stages": 0, "tile_k": 32, "tile_m": 512, "tile_n": 512}
#include "cutlass/cutlass.h"
#include "cutlass/gemm/collective/collective_builder.hpp"
#include "cutlass/gemm/device/gemm_universal_adapter.h"
#include "cutlass/gemm/kernel/gemm_universal.hpp"
#include "cutlass/epilogue/collective/collective_builder.hpp"

using ElemA = int8_t;
using ElemB = int8_t;
using ElemCD = int8_t;
using Acc  = int32_t;
using TileShape    = cute::Shape<cute::_512, cute::_512, cute::_32>;
using ClusterShape = cute::Shape<cute::_1, cute::_1, cute::_1>;

using CollectiveEpilogue = typename cutlass::epilogue::collective::CollectiveBuilder<
    cutlass::arch::Sm90, cutlass::arch::OpClassTensorOp,
    TileShape, ClusterShape,
    cutlass::epilogue::collective::EpilogueTileAuto,
    Acc, Acc,
    ElemCD, cutlass::layout::RowMajor, 128 / cutlass::sizeof_bits<ElemCD>::value,
    ElemCD, cutlass::layout::RowMajor, 128 / cutlass::sizeof_bits<ElemCD>::value,
    cutlass::epilogue::collective::EpilogueScheduleAuto
  >::CollectiveOp;

using CollectiveMainloop = typename cutlass::gemm::collective::CollectiveBuilder<
    cutlass::arch::Sm90, cutlass::arch::OpClassTensorOp,
    ElemA, cutlass::layout::RowMajor, 128 / cutlass::sizeof_bits<ElemA>::value,
    ElemB, cutlass::layout::ColumnMajor, 128 / cutlass::sizeof_bits<ElemB>::value,
    Acc,
    TileShape, ClusterShape,
    cutlass::gemm::collective::StageCountAutoCarveout<static_cast<int>(sizeof(typename CollectiveEpilogue::SharedStorage))>,
    cutlass::gemm::collective::KernelScheduleAuto
  >::CollectiveOp;

using GemmKernel = cutlass::gemm::kernel::GemmUniversal<
    cute::Shape<int,int,int,int>,
    CollectiveMainloop,
    CollectiveEpilogue
>;
using Gemm = cutlass::gemm::device::GemmUniversalAdapter<GemmKernel>;

// Force the device kernel symbol into the cubin without needing a host main.
auto* _anchor = &cutlass::device_kernel<GemmKernel>;


// ===== COMPILED SASS (sm_90a) =====

	.target	sm_90a

	.elftype	@"ET_EXEC"


//--------------------- .note.nv.tkinfo           --------------------------
	.section	.note.nv.tkinfo,"",@"SHT_NOTE"
	.sectionflags	@"SHF_NOTE_NV_TKINFO"
	.tkinfo
        /*0018*/ 	.word	0x00000002
        /*0030*/ 	.string	""
        /*0030*/ 	.string	"ptxas"
        /*0030*/ 	.string	"Cuda compilation tools, release 13.0, V13.0.88"
        /*0030*/ 	.string	"Build cuda_13.0.r13.0/compiler.36424714_0"
        /*0030*/ 	.string	"-arch sm_90a -m 64 "



//--------------------- .note.nv.cuinfo           --------------------------
	.section	.note.nv.cuinfo,"",@"SHT_NOTE"
	.sectionflags	@"SHF_NOTE_NV_CUINFO"
        /*0018*/ 	.short	0x0002
        /*001a*/ 	.short	0x005a
        /*001c*/ 	.short	0x0082
	.zero		2


//--------------------- .nv.info                  --------------------------
	.section	.nv.info,"",@"SHT_CUDA_INFO"
	.align	4


	//----- nvinfo : EIATTR_REGCOUNT
	.align		4
        /*0000*/ 	.byte	0x04, 0x2f
        /*0002*/ 	.short	(.L_15 - .L_14)
	.align		4
.L_14:
        /*0004*/ 	.word	index@(_ZN7cutlass13device_kernelINS_4gemm6kernel13GemmUniversalIN4cute5tupleIJiiiiEEENS1_10collective13CollectiveMmaINS1_34MainloopSm90TmaGmmaWarpSpecializedILi7ENS5_IJNS4_1CILi1EEESB_SB_EEENS1_35KernelTmaWarpSpecializedCooperativeEEENS5_IJNSA_ILi512EEESF_NSA_ILi32EEEEEEaNS5_IJlSB_lEEEaSI_NS4_8TiledMMAINS4_8MMA_AtomIJNS4_4SM904GMMA27MMA_64x256x32_S32S8S8_SS_TNEEEENS4_6LayoutINS5_IJNSA_ILi2EEESB_SB_EEENS5_IJSB_NSA_ILi0EEESS_EEEEENS5_IJNS4_10UnderscoreESV_SV_EEEEENS4_13SM90_TMA_LOADENS4_14ComposedLayoutINS4_7SwizzleILi1ELi4ELi3EEENS4_18smem_ptr_flag_bitsILi8EEENSP_INS5_IJNSA_ILi8EEESG_EEENS5_IJSG_SB_EEEEEEEvNS4_8identityESY_S18_vS19_EENS_8epilogue10collective6detail29Sm90TmaWarpSpecializedAdapterINS1C_15DefaultEpilogueIaSI_SI_NS1B_6thread17LinearCombinationIaLi1EiiLNS1G_9ScaleType4KindE0ELNS_15FloatRoundStyleE2EaEENS1_15EpilogueDefaultEEEEEvvEEEEvNT_6ParamsE)
        /*0008*/ 	.word	0x000000a8


	//----- nvinfo : EIATTR_FRAME_SIZE
	.align		4
.L_15:
        /*000c*/ 	.byte	0x04, 0x11
        /*000e*/ 	.short	(.L_17 - .L_16)
	.align		4
.L_16:
        /*0010*/ 	.word	index@(_ZN7cutlass13device_kernelINS_4gemm6kernel13GemmUniversalIN4cute5tupleIJiiiiEEENS1_10collective13CollectiveMmaINS1_34MainloopSm90TmaGmmaWarpSpecializedILi7ENS5_IJNS4_1CILi1EEESB_SB_EEENS1_35KernelTmaWarpSpecializedCooperativeEEENS5_IJNSA_ILi512EEESF_NSA_ILi32EEEEEEaNS5_IJlSB_lEEEaSI_NS4_8TiledMMAINS4_8MMA_AtomIJNS4_4SM904GMMA27MMA_64x256x32_S32S8S8_SS_TNEEEENS4_6LayoutINS5_IJNSA_ILi2EEESB_SB_EEENS5_IJSB_NSA_ILi0EEESS_EEEEENS5_IJNS4_10UnderscoreESV_SV_EEEEENS4_13SM90_TMA_LOADENS4_14ComposedLayoutINS4_7SwizzleILi1ELi4ELi3EEENS4_18smem_ptr_flag_bitsILi8EEENSP_INS5_IJNSA_ILi8EEESG_EEENS5_IJSG_SB_EEEEEEEvNS4_8identityESY_S18_vS19_EENS_8epilogue10collective6detail29Sm90TmaWarpSpecializedAdapterINS1C_15DefaultEpilogueIaSI_SI_NS1B_6thread17LinearCombinationIaLi1EiiLNS1G_9ScaleType4KindE0ELNS_15FloatRoundStyleE2EaEENS1_15EpilogueDefaultEEEEEvvEEEEvNT_6ParamsE)
        /*0014*/ 	.word	0x00001768


	//----- nvinfo : EIATTR_MIN_STACK_SIZE
	.align		4
.L_17:
        /*0018*/ 	.byte	0x04, 0x12
        /*001a*/ 	.short	(.L_19 - .L_18)
	.align		4
.L_18:
        /*001c*/ 	.word	index@(_ZN7cutlass13device_kernelINS_4gemm6kernel13GemmUniversalIN4cute5tupleIJiiiiEEENS1_10collective13CollectiveMmaINS1_34MainloopSm90TmaGmmaWarpSpecializedILi7ENS5_IJNS4_1CILi1EEESB_SB_EEENS1_35KernelTmaWarpSpecializedCooperativeEEENS5_IJNSA_ILi512EEESF_NSA_ILi32EEEEEEaNS5_IJlSB_lEEEaSI_NS4_8TiledMMAINS4_8MMA_AtomIJNS4_4SM904GMMA27MMA_64x256x32_S32S8S8_SS_TNEEEENS4_6LayoutINS5_IJNSA_ILi2EEESB_SB_EEENS5_IJSB_NSA_ILi0EEESS_EEEEENS5_IJNS4_10UnderscoreESV_SV_EEEEENS4_13SM90_TMA_LOADENS4_14ComposedLayoutINS4_7SwizzleILi1ELi4ELi3EEENS4_18smem_ptr_flag_bitsILi8EEENSP_INS5_IJNSA_ILi8EEESG_EEENS5_IJSG_SB_EEEEEEEvNS4_8identityESY_S18_vS19_EENS_8epilogue10collective6detail29Sm90TmaWarpSpecializedAdapterINS1C_15DefaultEpilogueIaSI_SI_NS1B_6thread17LinearCombinationIaLi1EiiLNS1G_9ScaleType4KindE0ELNS_15FloatRoundStyleE2EaEENS1_15EpilogueDefaultEEEEEvvEEEEvNT_6ParamsE)
        /*0020*/ 	.word	0x00001768
.L_19:


//--------------------- .nv.compat                --------------------------
	.section	.nv.compat,"",@"SHT_CUDA_COMPAT_INFO"
	.align	4
        /*0000*/ 	.byte	0x02, 0x09, 0x01, 0x00, 0x02, 0x02, 0x04, 0x00, 0x02, 0x05, 0x05, 0x00, 0x03, 0x07, 0x01, 0x01
        /*0010*/ 	.byte	0x02, 0x03, 0x01, 0x00, 0x02, 0x06, 0x01, 0x00, 0x04, 0x0b, 0x08, 0x00, 0x00, 0x00, 0x00, 0x00
        /*0020*/ 	.byte	0x00, 0x00, 0x00, 0x00


//--------------------- .nv.info._ZN7cutlass13device_kernelINS_4gemm6kernel13GemmUniversalIN4cute5tupleIJiiiiEEENS1_10collective13CollectiveMmaINS1_34MainloopSm90TmaGmmaWarpSpecializedILi7ENS5_IJNS4_1CILi1EEESB_SB_EEENS1_35KernelTmaWarpSpecializedCooperativeEEENS5_IJNSA_ILi512EEESF_NSA_ILi32EEEEEEaNS5_IJlSB_lEEEaSI_NS4_8TiledMMAINS4_8MMA_AtomIJNS4_4SM904GMMA27MMA_64x256x32_S32S8S8_SS_TNEEEENS4_6LayoutINS5_IJNSA_ILi2EEESB_SB_EEENS5_IJSB_NSA_ILi0EEESS_EEEEENS5_IJNS4_10UnderscoreESV_SV_EEEEENS4_13SM90_TMA_LOADENS4_14ComposedLayoutINS4_7SwizzleILi1ELi4ELi3EEENS4_18smem_ptr_flag_bitsILi8EEENSP_INS5_IJNSA_ILi8EEESG_EEENS5_IJSG_SB_EEEEEEEvNS4_8identityESY_S18_vS19_EENS_8epilogue10collective6detail29Sm90TmaWarpSpecializedAdapterINS1C_15DefaultEpilogueIaSI_SI_NS1B_6thread17LinearCombinationIaLi1EiiLNS1G_9ScaleType4KindE0ELNS_15FloatRoundStyleE2EaEENS1_15EpilogueDefaultEEEEEvvEEEEvNT_6ParamsE --------------------------
	.section	.nv.info._ZN7cutlass13device_kernelINS_4gemm6kernel13GemmUniversalIN4cute5tupleIJiiiiEEENS1_10collective13CollectiveMmaINS1_34MainloopSm90TmaGmmaWarpSpecializedILi7ENS5_IJNS4_1CILi1EEESB_SB_EEENS1_35KernelTmaWarpSpecializedCooperativeEEENS5_IJNSA_ILi512EEESF_NSA_ILi32EEEEEEaNS5_IJlSB_lEEEaSI_NS4_8TiledMMAINS4_8MMA_AtomIJNS4_4SM904GMMA27MMA_64x256x32_S32S8S8_SS_TNEEEENS4_6LayoutINS5_IJNSA_ILi2EEESB_SB_EEENS5_IJSB_NSA_ILi0EEESS_EEEEENS5_IJNS4_10UnderscoreESV_SV_EEEEENS4_13SM90_TMA_LOADENS4_14ComposedLayoutINS4_7SwizzleILi1ELi4ELi3EEENS4_18smem_ptr_flag_bitsILi8EEENSP_INS5_IJNSA_ILi8EEESG_EEENS5_IJSG_SB_EEEEEEEvNS4_8identityESY_S18_vS19_EENS_8epilogue10collective6detail29Sm90TmaWarpSpecializedAdapterINS1C_15DefaultEpilogueIaSI_SI_NS1B_6thread17LinearCombinationIaLi1EiiLNS1G_9ScaleType4KindE0ELNS_15FloatRoundStyleE2EaEENS1_15EpilogueDefaultEEEEEvvEEEEvNT_6ParamsE,"",@"SHT_CUDA_INFO"
	.sectionflags	@""
	.align	4


	//----- nvinfo : EIATTR_CUDA_API_VERSION
	.align		4
        /*0000*/ 	.byte	0x04, 0x37
        /*0002*/ 	.short	(.L_21 - .L_20)
.L_20:
        /*0004*/ 	.word	0x00000082


	//----- nvinfo : EIATTR_KPARAM_INFO
	.align		4
.L_21:
        /*0008*/ 	.byte	0x04, 0x17
        /*000a*/ 	.short	(.L_23 - .L_22)
.L_22:
        /*000c*/ 	.word	0x00000000
        /*0010*/ 	.short	0x0000
        /*0012*/ 	.short	0x0070
        /*0014*/ 	.byte	0x00, 0xf0, 0x01, 0x10


	//----- nvinfo : EIATTR_SPARSE_MMA_MASK
	.align		4
.L_23:
        /*0018*/ 	.byte	0x03, 0x50
        /*001a*/ 	.short	0x0000


	//----- nvinfo : EIATTR_MAXREG_COUNT
	.align		4
        /*001c*/ 	.byte	0x03, 0x1b
        /*001e*/ 	.short	0x00a8


	//----- nvinfo : EIATTR_NUM_BARRIERS
	.align		4
        /*0020*/ 	.byte	0x02, 0x4c
        /*0022*/ 	.byte	0x01
	.zero		1


	//----- nvinfo : EIATTR_EXTERNS
	.align		4
        /*0024*/ 	.byte	0x04, 0x0f
        /*0026*/ 	.short	(.L_25 - .L_24)


	//   ....[0]....
	.align		4
.L_24:
        /*0028*/ 	.word	index@(__assertfail)


	//----- nvinfo : EIATTR_ANNOTATIONS
	.align		4
.L_25:
        /*002c*/ 	.byte	0x04, 0x55
        /*002e*/ 	.short	(.L_27 - .L_26)


	//   ....[0]....
.L_26:
        /*0030*/ 	.word	0x00000001
        /*0034*/ 	.byte	0xf0, 0x06, 0x00, 0x00, 0x01, 0x00, 0x00, 0x00, 0x10, 0x07, 0x00, 0x00, 0x01, 0x00, 0x00, 0x00
        /* <DEDUP_REMOVED lines=1894> */
        /*76a4*/ 	.byte	0xb0, 0xac, 0x04, 0x00, 0x01, 0x00, 0x00, 0x00, 0xd0, 0xac, 0x04, 0x00


	//----- nvinfo : EIATTR_MERCURY_ISA_VERSION
	.align		4
.L_27:
        /*76b0*/ 	.byte	0x03, 0x5f
        /*76b2*/ 	.short	0x0101


	//----- nvinfo : EIATTR_INT_WARP_WIDE_INSTR_OFFSETS
	.align		4
        /*76b4*/ 	.byte	0x04, 0x31
        /*76b6*/ 	.short	(.L_29 - .L_28)


	//   ....[0]....
.L_28:
        /*76b8*/ 	.word	0x00000560


	//   ....[1]....
        /*76bc*/ 	.word	0x00000570


	//   ....[2]....
        /*76c0*/ 	.word	0x00000600


	//----- nvinfo : EIATTR_COOP_GROUP_MASK_REGIDS
	.align		4
.L_29:
        /*76c4*/ 	.byte	0x04, 0x29
        /*76c6*/ 	.short	(.L_31 - .L_30)


	//   ....[0]....
.L_30:
        /*76c8*/ 	.word	0xffffffff


	//   ....[1]....
        /*76cc*/ 	.word	0xffffffff


	//   ....[2]....
        /*76d0*/ 	.word	0xffffffff


	//   ....[3]....
        /*76d4*/ 	.word	0xffffffff


	//   ....[4]....
        /*76d8*/ 	.word	0xffffffff


	//----- nvinfo : EIATTR_COOP_GROUP_INSTR_OFFSETS
	.align		4
.L_31:
        /*76dc*/ 	.byte	0x04, 0x28
        /*76de*/ 	.short	(.L_33 - .L_32)


	//   ....[0]....
.L_32:
        /*76e0*/ 	.word	0x00000070


	//   ....[1]....
        /*76e4*/ 	.word	0x00000080


	//   ....[2]....
        /*76e8*/ 	.word	0x000001a0


	//   ....[3]....
        /*76ec*/ 	.word	0x00000410


	//   ....[4]....
        /*76f0*/ 	.word	0x00001200


	//----- nvinfo : EIATTR_REG_RECONFIG
	.align		4
.L_33:
        /*76f4*/ 	.byte	0x01, 0x54
	.zero		2


	//----- nvinfo : EIATTR_SYSCALL_OFFSETS
	.align		4
        /*76f8*/ 	.byte	0x04, 0x46
        /*76fa*/ 	.short	(.L_35 - .L_34)


	//   ....[0]....
.L_34:
        /*76fc*/ 	.word	0x000013b0


	//----- nvinfo : EIATTR_MBARRIER_INSTR_OFFSETS
	.align		4
.L_35:
        /*7700*/ 	.byte	0x04, 0x39
        /*7702*/ 	.short	(.L_37 - .L_36)


	//   ....[0]....
.L_36:
        /*7704*/ 	.word	0x00000320
        /*7708*/ 	.word	0x000000ff
        /*770c*/ 	.word	0x00000000
        /*7710*/ 	.short	0x0100
        /*7712*/ 	.byte	0x08
	.zero		1


	//   ....[1]....
        /*7714*/ 	.word	0x00000330
        /*7718*/ 	.word	0x000000ff
        /*771c*/ 	.word	0x00000038
        /*7720*/ 	.short	0x0100
        /*7722*/ 	.byte	0x08
	.zero		1


	//   ....[2]....
        /*7724*/ 	.word	0x00000340
        /*7728*/ 	.word	0x000000ff
        /*772c*/ 	.word	0x00000008
        /*7730*/ 	.short	0x0100
        /*7732*/ 	.byte	0x08
	.zero		1


	//   ....[3]....
        /*7734*/ 	.word	0x00000350
        /*7738*/ 	.word	0x000000ff
        /*773c*/ 	.word	0x00000040
        /*7740*/ 	.short	0x0100
        /*7742*/ 	.byte	0x08
	.zero		1


	//   ....[4]....
        /*7744*/ 	.word	0x00000360
        /*7748*/ 	.word	0x000000ff
        /*774c*/ 	.word	0x00000010
        /*7750*/ 	.short	0x0100
        /*7752*/ 	.byte	0x08
	.zero		1


	//   ....[5]....
        /*7754*/ 	.word	0x00000370
        /*7758*/ 	.word	0x000000ff
        /*775c*/ 	.word	0x00000048
        /*7760*/ 	.short	0x0100
        /*7762*/ 	.byte	0x08
	.zero		1


	//   ....[6]....
        /*7764*/ 	.word	0x00000380
        /*7768*/ 	.word	0x000000ff
        /*776c*/ 	.word	0x00000018
        /*7770*/ 	.short	0x0100
        /*7772*/ 	.byte	0x08
	.zero		1


	//   ....[7]....
        /*7774*/ 	.word	0x00000390
        /*7778*/ 	.word	0x000000ff
        /*777c*/ 	.word	0x00000050
        /*7780*/ 	.short	0x0100
        /*7782*/ 	.byte	0x08
	.zero		1


	//   ....[8]....
        /*7784*/ 	.word	0x000003a0
        /*7788*/ 	.word	0x000000ff
        /*778c*/ 	.word	0x00000020
        /*7790*/ 	.short	0x0100
        /*7792*/ 	.byte	0x08
	.zero		1


	//   ....[9]....
        /*7794*/ 	.word	0x000003b0
        /*7798*/ 	.word	0x000000ff
        /*779c*/ 	.word	0x00000058
        /*77a0*/ 	.short	0x0100
        /*77a2*/ 	.byte	0x08
	.zero		1


	//   ....[10]....
        /*77a4*/ 	.word	0x000003c0
        /*77a8*/ 	.word	0x000000ff
        /*77ac*/ 	.word	0x00000028
        /*77b0*/ 	.short	0x0100
        /*77b2*/ 	.byte	0x08
	.zero		1


	//   ....[11]....
        /*77b4*/ 	.word	0x000003d0
        /*77b8*/ 	.word	0x000000ff
        /*77bc*/ 	.word	0x00000060
        /*77c0*/ 	.short	0x0100
        /*77c2*/ 	.byte	0x08
	.zero		1


	//   ....[12]....
        /*77c4*/ 	.word	0x000003e0
        /*77c8*/ 	.word	0x000000ff
        /*77cc*/ 	.word	0x00000030
        /*77d0*/ 	.short	0x0100
        /*77d2*/ 	.byte	0x08
	.zero		1


	//   ....[13]....
        /*77d4*/ 	.word	0x000003f0
        /*77d8*/ 	.word	0x000000ff
        /*77dc*/ 	.word	0x00000068
        /*77e0*/ 	.short	0x0100
        /*77e2*/ 	.byte	0x08
	.zero		1


	//   ....[14]....
        /*77e4*/ 	.word	0x00000680
        /*77e8*/ 	.word	0x000000ff
        /*77ec*/ 	.word	0x00000080
        /*77f0*/ 	.short	0x0100
        /*77f2*/ 	.byte	0x10
	.zero		1


	//   ....[15]....
        /*77f4*/ 	.word	0x00000720
        /*77f8*/ 	.word	0x000000ff
        /*77fc*/ 	.word	0x00000088
        /*7800*/ 	.short	0x0100
        /*7802*/ 	.byte	0x10
	.zero		1


	//   ....[16]....
        /*7804*/ 	.word	0x00001490
        /*7808*/ 	.word	0x00000004
        /*780c*/ 	.word	0x00000000
        /*7810*/ 	.short	0x010a
        /*7812*/ 	.byte	0x3f
	.zero		1


	//   ....[17]....
        /*7814*/ 	.word	0x000014d0
        /*7818*/ 	.word	0x00000004
        /*781c*/ 	.word	0x00000000
        /*7820*/ 	.short	0x010a
        /*7822*/ 	.byte	0x3f
	.zero		1


	//   ....[18]....
        /*7824*/ 	.word	0x00003880
        /*7828*/ 	.word	0x00000006
        /*782c*/ 	.word	0x00000000
        /*7830*/ 	.short	0x010a
        /*7832*/ 	.byte	0x3f
	.zero		1


	//   ....[19]....
        /*7834*/ 	.word	0x000038c0
        /*7838*/ 	.word	0x00000006
        /*783c*/ 	.word	0x00000000
        /*7840*/ 	.short	0x010a
        /*7842*/ 	.byte	0x3f
	.zero		1


	//   ....[20]....
        /*7844*/ 	.word	0x000099c0
        /*7848*/ 	.word	0x00000006
        /*784c*/ 	.word	0x00000000
        /*7850*/ 	.short	0x0101
        /*7852*/ 	.byte	0x3f
	.zero		1


	//   ....[21]....
        /*7854*/ 	.word	0x00009bd0
        /*7858*/ 	.word	0x00000000
        /*785c*/ 	.word	0x00000000
        /*7860*/ 	.short	0x0101
        /*7862*/ 	.byte	0x3f
	.zero		1


	//   ....[22]....
        /*7864*/ 	.word	0x0004a870
        /*7868*/ 	.word	0x0000000f
        /*786c*/ 	.word	0x00000038
        /*7870*/ 	.short	0x010a
        /*7872*/ 	.byte	0x3f
	.zero		1


	//   ....[23]....
        /*7874*/ 	.word	0x0004ac20
        /*7878*/ 	.word	0x00000003
        /*787c*/ 	.word	0x00000088
        /*7880*/ 	.short	0x0101
        /*7882*/ 	.byte	0x3f
	.zero		1


	//   ....[24]....
        /*7884*/ 	.word	0x0004b3e0
        /*7888*/ 	.word	0x00000004
        /*788c*/ 	.word	0x00000000
        /*7890*/ 	.short	0x010a
        /*7892*/ 	.byte	0x3f
	.zero		1


	//   ....[25]....
        /*7894*/ 	.word	0x0004b470
        /*7898*/ 	.word	0x00000003
        /*789c*/ 	.word	0x00000000
        /*78a0*/ 	.short	0x010a
        /*78a2*/ 	.byte	0x3f
	.zero		1


	//   ....[26]....
        /*78a4*/ 	.word	0x0004b500
        /*78a8*/ 	.word	0x00000003
        /*78ac*/ 	.word	0x00000000
        /*78b0*/ 	.short	0x010a
        /*78b2*/ 	.byte	0x3f
	.zero		1


	//   ....[27]....
        /*78b4*/ 	.word	0x0004b590
        /*78b8*/ 	.word	0x00000003
        /*78bc*/ 	.word	0x00000000
        /*78c0*/ 	.short	0x010a
        /*78c2*/ 	.byte	0x3f
	.zero		1


	//   ....[28]....
        /*78c4*/ 	.word	0x0004b620
        /*78c8*/ 	.word	0x00000003
        /*78cc*/ 	.word	0x00000000
        /*78d0*/ 	.short	0x010a
        /*78d2*/ 	.byte	0x3f
	.zero		1


	//   ....[29]....
        /*78d4*/ 	.word	0x0004b6b0
        /*78d8*/ 	.word	0x00000003
        /*78dc*/ 	.word	0x00000000
        /*78e0*/ 	.short	0x010a
        /*78e2*/ 	.byte	0x3f
	.zero		1


	//   ....[30]....
        /*78e4*/ 	.word	0x0004b740
        /*78e8*/ 	.word	0x00000003
        /*78ec*/ 	.word	0x00000000
        /*78f0*/ 	.short	0x010a
        /*78f2*/ 	.byte	0x3f
	.zero		1


	//   ....[31]....
        /*78f4*/ 	.word	0x0004b7a0
        /*78f8*/ 	.word	0x00000004
        /*78fc*/ 	.word	0x00000000
        /*7900*/ 	.short	0x010a
        /*7902*/ 	.byte	0x3f
	.zero		1


	//   ....[32]....
        /*7904*/ 	.word	0x0004b7f0
        /*7908*/ 	.word	0x00000006
        /*790c*/ 	.word	0x00000000
        /*7910*/ 	.short	0x010a
        /*7912*/ 	.byte	0x3f
	.zero		1


	//   ....[33]....
        /*7914*/ 	.word	0x0004b8c0
        /*7918*/ 	.word	0x0000000f
        /*791c*/ 	.word	0x00000038
        /*7920*/ 	.short	0x010a
        /*7922*/ 	.byte	0x3f
	.zero		1


	//   ....[34]....
        /*7924*/ 	.word	0x0004b990
        /*7928*/ 	.word	0x00000004
        /*792c*/ 	.word	0x00000000
        /*7930*/ 	.short	0x010a
        /*7932*/ 	.byte	0x3f
	.zero		1


	//   ....[35]....
        /*7934*/ 	.word	0x0004b9e0
        /*7938*/ 	.word	0x00000003
        /*793c*/ 	.word	0x00000000
        /*7940*/ 	.short	0x010a
        /*7942*/ 	.byte	0x3f
	.zero		1


	//   ....[36]....
        /*7944*/ 	.word	0x0004ba30
        /*7948*/ 	.word	0x00000003
        /*794c*/ 	.word	0x00000000
        /*7950*/ 	.short	0x010a
        /*7952*/ 	.byte	0x3f
	.zero		1


	//   ....[37]....
        /*7954*/ 	.word	0x0004ba80
        /*7958*/ 	.word	0x00000003
        /*795c*/ 	.word	0x00000000
        /*7960*/ 	.short	0x010a
        /*7962*/ 	.byte	0x3f
	.zero		1


	//   ....[38]....
        /*7964*/ 	.word	0x0004bad0
        /*7968*/ 	.word	0x00000003
        /*796c*/ 	.word	0x00000000
        /*7970*/ 	.short	0x010a
        /*7972*/ 	.byte	0x3f
	.zero		1


	//   ....[39]....
        /*7974*/ 	.word	0x0004bb20
        /*7978*/ 	.word	0x00000003
        /*797c*/ 	.word	0x00000000
        /*7980*/ 	.short	0x010a
        /*7982*/ 	.byte	0x3f
	.zero		1


	//----- nvinfo : EIATTR_NUM_MBARRIERS
	.align		4
.L_37:
        /*7984*/ 	.byte	0x03, 0x38
        /*7986*/ 	.short	0x0010


	//----- nvinfo : EIATTR_EXIT_INSTR_OFFSETS
	.align		4
        /*7988*/ 	.byte	0x04, 0x1c
        /*798a*/ 	.short	(.L_39 - .L_38)


	//   ....[0]....
.L_38:
        /*798c*/ 	.word	0x00000780


	//   ....[1]....
        /*7990*/ 	.word	0x000010f0


	//   ....[2]....
        /*7994*/ 	.word	0x00049df0


	//   ....[3]....
        /*7998*/ 	.word	0x0004a500


	//   ....[4]....
        /*799c*/ 	.word	0x0004b790


	//----- nvinfo : EIATTR_MAX_THREADS
	.align		4
.L_39:
        /*79a0*/ 	.byte	0x04, 0x05
        /*79a2*/ 	.short	(.L_41 - .L_40)
.L_40:
        /*79a4*/ 	.word	0x00000180
        /*79a8*/ 	.word	0x00000001
        /*79ac*/ 	.word	0x00000001


	//----- nvinfo : EIATTR_CRS_STACK_SIZE
	.align		4
.L_41:
        /*79b0*/ 	.byte	0x04, 0x1e
        /*79b2*/ 	.short	(.L_43 - .L_42)
.L_42:
        /*79b4*/ 	.word	0x00000000


	//----- nvinfo : EIATTR_CBANK_PARAM_SIZE
	.align		4
.L_43:
        /*79b8*/ 	.byte	0x03, 0x19
        /*79ba*/ 	.short	0x0470


	//----- nvinfo : EIATTR_PARAM_CBANK
	.align		4
        /*79bc*/ 	.byte	0x04, 0x0a
        /*79be*/ 	.short	(.L_45 - .L_44)
	.align		4
.L_44:
        /*79c0*/ 	.word	index@(.nv.constant0._ZN7cutlass13device_kernelINS_4gemm6kernel13GemmUniversalIN4cute5tupleIJiiiiEEENS1_10collective13CollectiveMmaINS1_34MainloopSm90TmaGmmaWarpSpecializedILi7ENS5_IJNS4_1CILi1EEESB_SB_EEENS1_35KernelTmaWarpSpecializedCooperativeEEENS5_IJNSA_ILi512EEESF_NSA_ILi32EEEEEEaNS5_IJlSB_lEEEaSI_NS4_8TiledMMAINS4_8MMA_AtomIJNS4_4SM904GMMA27MMA_64x256x32_S32S8S8_SS_TNEEEENS4_6LayoutINS5_IJNSA_ILi2EEESB_SB_EEENS5_IJSB_NSA_ILi0EEESS_EEEEENS5_IJNS4_10UnderscoreESV_SV_EEEEENS4_13SM90_TMA_LOADENS4_14ComposedLayoutINS4_7SwizzleILi1ELi4ELi3EEENS4_18smem_ptr_flag_bitsILi8EEENSP_INS5_IJNSA_ILi8EEESG_EEENS5_IJSG_SB_EEEEEEEvNS4_8identityESY_S18_vS19_EENS_8epilogue10collective6detail29Sm90TmaWarpSpecializedAdapterINS1C_15DefaultEpilogueIaSI_SI_NS1B_6thread17LinearCombinationIaLi1EiiLNS1G_9ScaleType4KindE0ELNS_15FloatRoundStyleE2EaEENS1_15EpilogueDefaultEEEEEvvEEEEvNT_6ParamsE)
        /*79c4*/ 	.short	0x0210
        /*79c6*/ 	.short	0x0470


	//----- nvinfo : EIATTR_SW_WAR
	.align		4
.L_45:
        /*79c8*/ 	.byte	0x04, 0x36
        /*79ca*/ 	.short	(.L_47 - .L_46)
.L_46:
        /*79cc*/ 	.word	0x00000008
.L_47:


//--------------------- .nv.callgraph             --------------------------
	.section	.nv.callgraph,"",@"SHT_CUDA_CALLGRAPH"
	.align	4
	.sectionentsize	8
	.align		4
        /*0000*/ 	.word	0x00000000
	.align		4
        /*0004*/ 	.word	0xffffffff
	.align		4
        /*0008*/ 	.word	index@(_ZN7cutlass13device_kernelINS_4gemm6kernel13GemmUniversalIN4cute5tupleIJiiiiEEENS1_10collective13CollectiveMmaINS1_34MainloopSm90TmaGmmaWarpSpecializedILi7ENS5_IJNS4_1CILi1EEESB_SB_EEENS1_35KernelTmaWarpSpecializedCooperativeEEENS5_IJNSA_ILi512EEESF_NSA_ILi32EEEEEEaNS5_IJlSB_lEEEaSI_NS4_8TiledMMAINS4_8MMA_AtomIJNS4_4SM904GMMA27MMA_64x256x32_S32S8S8_SS_TNEEEENS4_6LayoutINS5_IJNSA_ILi2EEESB_SB_EEENS5_IJSB_NSA_ILi0EEESS_EEEEENS5_IJNS4_10UnderscoreESV_SV_EEEEENS4_13SM90_TMA_LOADENS4_14ComposedLayoutINS4_7SwizzleILi1ELi4ELi3EEENS4_18smem_ptr_flag_bitsILi8EEENSP_INS5_IJNSA_ILi8EEESG_EEENS5_IJSG_SB_EEEEEEEvNS4_8identityESY_S18_vS19_EENS_8epilogue10collective6detail29Sm90TmaWarpSpecializedAdapterINS1C_15DefaultEpilogueIaSI_SI_NS1B_6thread17LinearCombinationIaLi1EiiLNS1G_9ScaleType4KindE0ELNS_15FloatRoundStyleE2EaEENS1_15EpilogueDefaultEEEEEvvEEEEvNT_6ParamsE)
	.align		4
        /*000c*/ 	.word	index@(__assertfail)
	.align		4
        /*0010*/ 	.word	0x00000000
	.align		4
        /*0014*/ 	.word	0xfffffffe
	.align		4
        /*0018*/ 	.word	0x00000000
	.align		4
        /*001c*/ 	.word	0xfffffffd
	.align		4
        /*0020*/ 	.word	0x00000000
	.align		4
        /*0024*/ 	.word	0xfffffffc


//--------------------- .nv.constant4             --------------------------
	.section	.nv.constant4,"a",@progbits
	.align	8
	.align		8
.nv.constant4:
        /*0000*/ 	.dword	__assertfail
	.align		8
        /*0008*/ 	.dword	__unnamed_1
	.align		8
        /*0010*/ 	.dword	_ZN40_INTERNAL_52ddffcd_4_k_cu_dd2b480c_103684cuda3std3__45__cpo5beginE
	.align		8
        /*0018*/ 	.dword	_ZN40_INTERNAL_52ddffcd_4_k_cu_dd2b480c_103684cuda3std3__45__cpo3endE
	.align		8
        /*0020*/ 	.dword	_ZN40_INTERNAL_52ddffcd_4_k_cu_dd2b480c_103684cuda3std3__45__cpo6cbeginE
	.align		8
        /*0028*/ 	.dword	_ZN40_INTERNAL_52ddffcd_4_k_cu_dd2b480c_103684cuda3std3__45__cpo4cendE
	.align		8
        /*0030*/ 	.dword	_ZN40_INTERNAL_52ddffcd_4_k_cu_dd2b480c_103684cuda3std3__442_GLOBAL__N__52ddffcd_4_k_cu_dd2b480c_103686ignoreE
	.align		8
        /*0038*/ 	.dword	_ZN40_INTERNAL_52ddffcd_4_k_cu_dd2b480c_103684cuda3std3__419piecewise_constructE
	.align		8
        /*0040*/ 	.dword	_ZN40_INTERNAL_52ddffcd_4_k_cu_dd2b480c_103684cuda3std3__48in_placeE
	.align		8
        /*0048*/ 	.dword	_ZN40_INTERNAL_52ddffcd_4_k_cu_dd2b480c_103684cuda3std6ranges3__45__cpo4swapE
	.align		8
        /*0050*/ 	.dword	_ZN40_INTERNAL_52ddffcd_4_k_cu_dd2b480c_103684cuda3std6ranges3__45__cpo9iter_moveE
	.align		8
        /*0058*/ 	.dword	_ZN40_INTERNAL_52ddffcd_4_k_cu_dd2b480c_103684cute7productE
	.align		8
        /*0060*/ 	.dword	_ZN40_INTERNAL_52ddffcd_4_k_cu_dd2b480c_103684cute1_E
	.align		8
        /*0068*/ 	.dword	$str$22
	.align		8
        /*0070*/ 	.dword	$str$23


//--------------------- .text._ZN7cutlass13device_kernelINS_4gemm6kernel13GemmUniversalIN4cute5tupleIJiiiiEEENS1_10collective13CollectiveMmaINS1_34MainloopSm90TmaGmmaWarpSpecializedILi7ENS5_IJNS4_1CILi1EEESB_SB_EEENS1_35KernelTmaWarpSpecializedCooperativeEEENS5_IJNSA_ILi512EEESF_NSA_ILi32EEEEEEaNS5_IJlSB_lEEEaSI_NS4_8TiledMMAINS4_8MMA_AtomIJNS4_4SM904GMMA27MMA_64x256x32_S32S8S8_SS_TNEEEENS4_6LayoutINS5_IJNSA_ILi2EEESB_SB_EEENS5_IJSB_NSA_ILi0EEESS_EEEEENS5_IJNS4_10UnderscoreESV_SV_EEEEENS4_13SM90_TMA_LOADENS4_14ComposedLayoutINS4_7SwizzleILi1ELi4ELi3EEENS4_18smem_ptr_flag_bitsILi8EEENSP_INS5_IJNSA_ILi8EEESG_EEENS5_IJSG_SB_EEEEEEEvNS4_8identityESY_S18_vS19_EENS_8epilogue10collective6detail29Sm90TmaWarpSpecializedAdapterINS1C_15DefaultEpilogueIaSI_SI_NS1B_6thread17LinearCombinationIaLi1EiiLNS1G_9ScaleType4KindE0ELNS_15FloatRoundStyleE2EaEENS1_15EpilogueDefaultEEEEEvvEEEEvNT_6ParamsE --------------------------
	.section	.text._ZN7cutlass13device_kernelINS_4gemm6kernel13GemmUniversalIN4cute5tupleIJiiiiEEENS1_10collective13CollectiveMmaINS1_34MainloopSm90TmaGmmaWarpSpecializedILi7ENS5_IJNS4_1CILi1EEESB_SB_EEENS1_35KernelTmaWarpSpecializedCooperativeEEENS5_IJNSA_ILi512EEESF_NSA_ILi32EEEEEEaNS5_IJlSB_lEEEaSI_NS4_8TiledMMAINS4_8MMA_AtomIJNS4_4SM904GMMA27MMA_64x256x32_S32S8S8_SS_TNEEEENS4_6LayoutINS5_IJNSA_ILi2EEESB_SB_EEENS5_IJSB_NSA_ILi0EEESS_EEEEENS5_IJNS4_10UnderscoreESV_SV_EEEEENS4_13SM90_TMA_LOADENS4_14ComposedLayoutINS4_7SwizzleILi1ELi4ELi3EEENS4_18smem_ptr_flag_bitsILi8EEENSP_INS5_IJNSA_ILi8EEESG_EEENS5_IJSG_SB_EEEEEEEvNS4_8identityESY_S18_vS19_EENS_8epilogue10collective6detail29Sm90TmaWarpSpecializedAdapterINS1C_15DefaultEpilogueIaSI_SI_NS1B_6thread17LinearCombinationIaLi1EiiLNS1G_9ScaleType4KindE0ELNS_15FloatRoundStyleE2EaEENS1_15EpilogueDefaultEEEEEvvEEEEvNT_6ParamsE,"ax",@progbits
	.align	128
.text._ZN7cutlass13device_kernelINS_4gemm6kernel13GemmUniversalIN4cute5tupleIJiiiiEEENS1_10collective13CollectiveMmaINS1_34MainloopSm90TmaGmmaWarpSpecializedILi7ENS5_IJNS4_1CILi1EEESB_SB_EEENS1_35KernelTmaWarpSpecializedCooperativeEEENS5_IJNSA_ILi512EEESF_NSA_ILi32EEEEEEaNS5_IJlSB_lEEEaSI_NS4_8TiledMMAINS4_8MMA_AtomIJNS4_4SM904GMMA27MMA_64x256x32_S32S8S8_SS_TNEEEENS4_6LayoutINS5_IJNSA_ILi2EEESB_SB_EEENS5_IJSB_NSA_ILi0EEESS_EEEEENS5_IJNS4_10UnderscoreESV_SV_EEEEENS4_13SM90_TMA_LOADENS4_14ComposedLayoutINS4_7SwizzleILi1ELi4ELi3EEENS4_18smem_ptr_flag_bitsILi8EEENSP_INS5_IJNSA_ILi8EEESG_EEENS5_IJSG_SB_EEEEEEEvNS4_8identityESY_S18_vS19_EENS_8epilogue10collective6detail29Sm90TmaWarpSpecializedAdapterINS1C_15DefaultEpilogueIaSI_SI_NS1B_6thread17LinearCombinationIaLi1EiiLNS1G_9ScaleType4KindE0ELNS_15FloatRoundStyleE2EaEENS1_15EpilogueDefaultEEEEEvvEEEEvNT_6ParamsE:
        .type           _ZN7cutlass13device_kernelINS_4gemm6kernel13GemmUniversalIN4cute5tupleIJiiiiEEENS1_10collective13CollectiveMmaINS1_34MainloopSm90TmaGmmaWarpSpecializedILi7ENS5_IJNS4_1CILi1EEESB_SB_EEENS1_35KernelTmaWarpSpecializedCooperativeEEENS5_IJNSA_ILi512EEESF_NSA_ILi32EEEEEEaNS5_IJlSB_lEEEaSI_NS4_8TiledMMAINS4_8MMA_AtomIJNS4_4SM904GMMA27MMA_64x256x32_S32S8S8_SS_TNEEEENS4_6LayoutINS5_IJNSA_ILi2EEESB_SB_EEENS5_IJSB_NSA_ILi0EEESS_EEEEENS5_IJNS4_10UnderscoreESV_SV_EEEEENS4_13SM90_TMA_LOADENS4_14ComposedLayoutINS4_7SwizzleILi1ELi4ELi3EEENS4_18smem_ptr_flag_bitsILi8EEENSP_INS5_IJNSA_ILi8EEESG_EEENS5_IJSG_SB_EEEEEEEvNS4_8identityESY_S18_vS19_EENS_8epilogue10collective6detail29Sm90TmaWarpSpecializedAdapterINS1C_15DefaultEpilogueIaSI_SI_NS1B_6thread17LinearCombinationIaLi1EiiLNS1G_9ScaleType4KindE0ELNS_15FloatRoundStyleE2EaEENS1_15EpilogueDefaultEEEEEvvEEEEvNT_6ParamsE,@function
        .size           _ZN7cutlass13device_kernelINS_4gemm6kernel13GemmUniversalIN4cute5tupleIJiiiiEEENS1_10collective13CollectiveMmaINS1_34MainloopSm90TmaGmmaWarpSpecializedILi7ENS5_IJNS4_1CILi1EEESB_SB_EEENS1_35KernelTmaWarpSpecializedCooperativeEEENS5_IJNSA_ILi512EEESF_NSA_ILi32EEEEEEaNS5_IJlSB_lEEEaSI_NS4_8TiledMMAINS4_8MMA_AtomIJNS4_4SM904GMMA27MMA_64x256x32_S32S8S8_SS_TNEEEENS4_6LayoutINS5_IJNSA_ILi2EEESB_SB_EEENS5_IJSB_NSA_ILi0EEESS_EEEEENS5_IJNS4_10UnderscoreESV_SV_EEEEENS4_13SM90_TMA_LOADENS4_14ComposedLayoutINS4_7SwizzleILi1ELi4ELi3EEENS4_18smem_ptr_flag_bitsILi8EEENSP_INS5_IJNSA_ILi8EEESG_EEENS5_IJSG_SB_EEEEEEEvNS4_8identityESY_S18_vS19_EENS_8epilogue10collective6detail29Sm90TmaWarpSpecializedAdapterINS1C_15DefaultEpilogueIaSI_SI_NS1B_6thread17LinearCombinationIaLi1EiiLNS1G_9ScaleType4KindE0ELNS_15FloatRoundStyleE2EaEENS1_15EpilogueDefaultEEEEEvvEEEEvNT_6ParamsE,(.L_x_1354 - _ZN7cutlass13device_kernelINS_4gemm6kernel13GemmUniversalIN4cute5tupleIJiiiiEEENS1_10collective13CollectiveMmaINS1_34MainloopSm90TmaGmmaWarpSpecializedILi7ENS5_IJNS4_1CILi1EEESB_SB_EEENS1_35KernelTmaWarpSpecializedCooperativeEEENS5_IJNSA_ILi512EEESF_NSA_ILi32EEEEEEaNS5_IJlSB_lEEEaSI_NS4_8TiledMMAINS4_8MMA_AtomIJNS4_4SM904GMMA27MMA_64x256x32_S32S8S8_SS_TNEEEENS4_6LayoutINS5_IJNSA_ILi2EEESB_SB_EEENS5_IJSB_NSA_ILi0EEESS_EEEEENS5_IJNS4_10UnderscoreESV_SV_EEEEENS4_13SM90_TMA_LOADENS4_14ComposedLayoutINS4_7SwizzleILi1ELi4ELi3EEENS4_18smem_ptr_flag_bitsILi8EEENSP_INS5_IJNSA_ILi8EEESG_EEENS5_IJSG_SB_EEEEEEEvNS4_8identityESY_S18_vS19_EENS_8epilogue10collective6detail29Sm90TmaWarpSpecializedAdapterINS1C_15DefaultEpilogueIaSI_SI_NS1B_6thread17LinearCombinationIaLi1EiiLNS1G_9ScaleType4KindE0ELNS_15FloatRoundStyleE2EaEENS1_15EpilogueDefaultEEEEEvvEEEEvNT_6ParamsE)
        .other          _ZN7cutlass13device_kernelINS_4gemm6kernel13GemmUniversalIN4cute5tupleIJiiiiEEENS1_10collective13CollectiveMmaINS1_34MainloopSm90TmaGmmaWarpSpecializedILi7ENS5_IJNS4_1CILi1EEESB_SB_EEENS1_35KernelTmaWarpSpecializedCooperativeEEENS5_IJNSA_ILi512EEESF_NSA_ILi32EEEEEEaNS5_IJlSB_lEEEaSI_NS4_8TiledMMAINS4_8MMA_AtomIJNS4_4SM904GMMA27MMA_64x256x32_S32S8S8_SS_TNEEEENS4_6LayoutINS5_IJNSA_ILi2EEESB_SB_EEENS5_IJSB_NSA_ILi0EEESS_EEEEENS5_IJNS4_10UnderscoreESV_SV_EEEEENS4_13SM90_TMA_LOADENS4_14ComposedLayoutINS4_7SwizzleILi1ELi4ELi3EEENS4_18smem_ptr_flag_bitsILi8EEENSP_INS5_IJNSA_ILi8EEESG_EEENS5_IJSG_SB_EEEEEEEvNS4_8identityESY_S18_vS19_EENS_8epilogue10collective6detail29Sm90TmaWarpSpecializedAdapterINS1C_15DefaultEpilogueIaSI_SI_NS1B_6thread17LinearCombinationIaLi1EiiLNS1G_9ScaleType4KindE0ELNS_15FloatRoundStyleE2EaEENS1_15EpilogueDefaultEEEEEvvEEEEvNT_6ParamsE,@"STO_CUDA_ENTRY STV_DEFAULT"
_ZN7cutlass13device_kernelINS_4gemm6kernel13GemmUniversalIN4cute5tupleIJiiiiEEENS1_10collective13CollectiveMmaINS1_34MainloopSm90TmaGmmaWarpSpecializedILi7ENS5_IJNS4_1CILi1EEESB_SB_EEENS1_35KernelTmaWarpSpecializedCooperativeEEENS5_IJNSA_ILi512EEESF_NSA_ILi32EEEEEEaNS5_IJlSB_lEEEaSI_NS4_8TiledMMAINS4_8MMA_AtomIJNS4_4SM904GMMA27MMA_64x256x32_S32S8S8_SS_TNEEEENS4_6LayoutINS5_IJNSA_ILi2EEESB_SB_EEENS5_IJSB_NSA_ILi0EEESS_EEEEENS5_IJNS4_10UnderscoreESV_SV_EEEEENS4_13SM90_TMA_LOADENS4_14ComposedLayoutINS4_7SwizzleILi1ELi4ELi3EEENS4_18smem_ptr_flag_bitsILi8EEENSP_INS5_IJNSA_ILi8EEESG_EEENS5_IJSG_SB_EEEEEEEvNS4_8identityESY_S18_vS19_EENS_8epilogue10collective6detail29Sm90TmaWarpSpecializedAdapterINS1C_15DefaultEpilogueIaSI_SI_NS1B_6thread17LinearCombinationIaLi1EiiLNS1G_9ScaleType4KindE0ELNS_15FloatRoundStyleE2EaEENS1_15EpilogueDefaultEEEEEvvEEEEvNT_6ParamsE:
[----:B------:R-:W0:Y:S02]  /*0000*/  LDC R1, c[0x0][0x28] ;  /* 0x00000a00ff017b82 */ /* 0x000e240000000800 */
[----:B0-----:R-:W-:Y:S01]  /*0010*/  VIADD R1, R1, 0xffffe898 ;  /* 0xffffe89801017836 */ /* 0x001fe20000000000 */
[----:B------:R-:W0:Y:S01]  /*0020*/  S2R R2, SR_TID.X ;  /* 0x0000000000027919 */ /* 0x000e220000002100 */
[----:B------:R-:W-:Y:S01]  /*0030*/  ELECT P0, URZ, PT ;  /* 0x00000000003f782f */ /* 0x000fe20003800000 */
[----:B------:R-:W-:Y:S01]  /*0040*/  BSSY B0, `(.L_x_0) ;  /* 0x0000015000007945 */ /* 0x000fe20003800000 */
[--C-:B0-----:R-:W-:Y:S02]  /*0050*/  SHF.R.U32.HI R0, RZ, 0x5, R2.reuse ;  /* 0x00000005ff007819 */ /* 0x101fe40000011602 */
[----:B------:R-:W-:-:S03]  /*0060*/  SHF.R.U32.HI R2, RZ, 0x7, R2 ;  /* 0x00000007ff027819 */ /* 0x000fc60000011602 */
[----:B------:R-:W0:Y:S04]  /*0070*/  SHFL.IDX PT, R3, R0, RZ, 0x1f ;  /* 0x00001fff00037589 */ /* 0x000e2800000e0000 */
[----:B------:R-:W1:Y:S01]  /*0080*/  SHFL.IDX PT, R2, R2, RZ, 0x1f ;  /* 0x00001fff02027589 */ /* 0x000e6200000e0000 */
[----:B0-----:R-:W-:Y:S02]  /*0090*/  R2UR UR10, R3 ;  /* 0x00000000030a72ca */ /* 0x001fe400000e0000 */
[----:B-1----:R-:W-:-:S11]  /*00a0*/  R2UR UR5, R2 ;  /* 0x00000000020572ca */ /* 0x002fd600000e0000 */
[----:B------:R-:W-:Y:S02]  /*00b0*/  USHF.R.S32.HI UR4, URZ, 0x1f, UR10 ;  /* 0x0000001f3f047899 */ /* 0x000fe4000801140a */
[----:B------:R-:W-:Y:S02]  /*00c0*/  ISETP.NE.OR P0, PT, RZ, UR10, !P0 ;  /* 0x0000000aff007c0c */ /* 0x000fe4000c705670 */
[----:B------:R-:W-:-:S04]  /*00d0*/  ULEA.HI UR4, UR4, UR10, URZ, 0x2 ;  /* 0x0000000a04047291 */ /* 0x000fc8000f8f103f */
[----:B------:R-:W-:-:S04]  /*00e0*/  ULOP3.LUT UR4, UR4, 0xfffffffc, URZ, 0xc0, !UPT ;  /* 0xfffffffc04047892 */ /* 0x000fc8000f8ec03f */
[----:B------:R-:W-:-:S03]  /*00f0*/  UIADD3 UR10, UR10, -UR4, URZ ;  /* 0x800000040a0a7290 */ /* 0x000fc6000fffe03f */
[----:B------:R-:W-:Y:S09]  /*0100*/  @P0 BRA `(.L_x_1) ;  /* 0x0000000000200947 */ /* 0x000ff20003800000 */
[----:B------:R-:W-:Y:S02]  /*0110*/  ULDC.64 UR6, c[0x0][0x198] ;  /* 0x0000660000067ab9 */ /* 0x000fe40000000a00 */
[----:B------:R-:W-:Y:S02]  /*0120*/  UIADD3 UR8, UP0, UR6, 0xf0, URZ ;  /* 0x000000f006087890 */ /* 0x000fe4000ff1e03f */
[----:B------:R-:W-:Y:S02]  /*0130*/  UIADD3 UR6, UP1, UR6, 0x1f0, URZ ;  /* 0x000001f006067890 */ /* 0x000fe4000ff3e03f */
[----:B------:R-:W-:Y:S02]  /*0140*/  UIADD3.X UR9, URZ, UR7, URZ, UP0, !UPT ;  /* 0x000000073f097290 */ /* 0x000fe400087fe43f */
[----:B------:R-:W-:-:S07]  /*0150*/  UIADD3.X UR7, URZ, UR7, URZ, UP1, !UPT ;  /* 0x000000073f077290 */ /* 0x000fce0008ffe43f */
[----:B------:R0:W-:Y:S02]  /*0160*/  UTMACCTL.PF [UR8] ;  /* 0x00000000080079b9 */ /* 0x0001e40008040000 */
[----:B------:R0:W-:Y:S02]  /*0170*/  UTMACCTL.PF [UR6] ;  /* 0x00000000060079b9 */ /* 0x0001e40008040000 */
[----:B0-----:R-:W-:Y:S01]  /*0180*/  NOP ;  /* 0x0000000000007918 */ /* 0x001fe20000000000 */
.L_x_1:
[----:B------:R-:W-:Y:S05]  /*0190*/  BSYNC B0 ;  /* 0x0000000000007941 */ /* 0x000fea0003800000 */
.L_x_0:
[----:B------:R-:W0:Y:S01]  /*01a0*/  SHFL.IDX PT, R2, R0, RZ, 0x1f ;  /* 0x00001fff00027589 */ /* 0x000e2200000e0000 */
[----:B------:R-:W-:Y:S01]  /*01b0*/  UISETP.NE.AND UP0, UPT, UR10, 0x3, UPT ;  /* 0x000000030a00788c */ /* 0x000fe2000bf05270 */
[----:B------:R-:W-:Y:S01]  /*01c0*/  ISETP.NE.AND P1, PT, RZ, UR5, PT ;  /* 0x00000005ff007c0c */ /* 0x000fe2000bf25270 */
[----:B------:R-:W-:Y:S02]  /*01d0*/  UIADD3 UR18, UR5, -0x1, URZ ;  /* 0xffffffff05127890 */ /* 0x000fe4000fffe03f */
[----:B------:R-:W-:Y:S02]  /*01e0*/  UISETP.EQ.OR UP0, UPT, UR10, URZ, !UP0 ;  /* 0x0000003f0a00728c */ /* 0x000fe4000c702670 */
[----:B------:R-:W-:Y:S02]  /*01f0*/  UISETP.GE.U32.AND UP1, UPT, UR18, 0x2, UPT ;  /* 0x000000021200788c */ /* 0x000fe4000bf26070 */
[----:B------:R-:W-:-:S04]  /*0200*/  UISETP.EQ.AND UP0, UPT, UR5, URZ, UP0 ;  /* 0x0000003f0500728c */ /* 0x000fc80008702270 */
[----:B------:R-:W-:-:S04]  /*0210*/  USEL UR41, URZ, 0x1, !UP0 ;  /* 0x000000013f297887 */ /* 0x000fc8000c000000 */
[----:B------:R-:W-:Y:S01]  /*0220*/  USEL UR41, UR41, 0x2, UP1 ;  /* 0x0000000229297887 */ /* 0x000fe20008800000 */
[----:B0-----:R-:W-:-:S13]  /*0230*/  ISETP.NE.AND P0, PT, R2, RZ, PT ;  /* 0x000000ff0200720c */ /* 0x001fda0003f05270 */
[----:B------:R-:W-:Y:S05]  /*0240*/  @P0 BRA `(.L_x_2) ;  /* 0x0000000000700947 */ /* 0x000fea0003800000 */
[----:B------:R-:W0:Y:S01]  /*0250*/  S2UR UR8, SR_CgaCtaId ;  /* 0x00000000000879c3 */ /* 0x000e220000008800 */
[----:B------:R-:W-:Y:S01]  /*0260*/  UMOV UR4, 0x400 ;  /* 0x0000040000047882 */ /* 0x000fe20000000000 */
[----:B------:R-:W-:Y:S01]  /*0270*/  UMOV UR5, 0x1 ;  /* 0x0000000100057882 */ /* 0x000fe20000000000 */
[----:B------:R-:W-:Y:S01]  /*0280*/  UMOV UR6, 0x100 ;  /* 0x0000010000067882 */ /* 0x000fe20000000000 */
[----:B------:R-:W-:Y:S01]  /*0290*/  ELECT P0, URZ, PT ;  /* 0x00000000003f782f */ /* 0x000fe20003800000 */
[----:B------:R-:W-:-:S04]  /*02a0*/  UIADD3 UR6, -UR6, 0x100000, URZ ;  /* 0x0010000006067890 */ /* 0x000fc8000fffe13f */
[----:B------:R-:W-:Y:S02]  /*02b0*/  USHF.L.U32 UR7, UR6, 0xb, URZ ;  /* 0x0000000b06077899 */ /* 0x000fe4000800063f */
[----:B------:R-:W-:Y:S02]  /*02c0*/  USHF.L.U32 UR6, UR6, 0x1, URZ ;  /* 0x0000000106067899 */ /* 0x000fe4000800063f */
[----:B0-----:R-:W-:Y:S02]  /*02d0*/  ULEA UR8, UR8, UR4, 0x18 ;  /* 0x0000000408087291 */ /* 0x001fe4000f8ec03f */
[----:B------:R-:W-:-:S04]  /*02e0*/  UIADD3 UR4, -UR5, 0x100000, URZ ;  /* 0x0010000005047890 */ /* 0x000fc8000fffe13f */
[----:B------:R-:W-:Y:S02]  /*02f0*/  USHF.L.U32 UR5, UR4, 0xb, URZ ;  /* 0x0000000b04057899 */ /* 0x000fe4000800063f */
[----:B------:R-:W-:Y:S01]  /*0300*/  USHF.L.U32 UR4, UR4, 0x1, URZ ;  /* 0x0000000104047899 */ /* 0x000fe2000800063f */
[----:B------:R-:W0:Y:S11]  /*0310*/  FENCE.VIEW.ASYNC.S ;  /* 0x00000000000073c6 */ /* 0x000e360000000000 */
[----:B0-----:R0:W1:Y:S01]  /*0320*/  SYNCS.EXCH.64 URZ, [UR8], UR4 ;  /* 0x00000004083f75b2 */ /* 0x0010620008000100 */
[----:B------:R0:W2:Y:S01]  /*0330*/  SYNCS.EXCH.64 URZ, [UR8+0x38], UR6 ;  /* 0x00003806083f75b2 */ /* 0x0000a20008000100 */
[----:B------:R0:W3:Y:S01]  /*0340*/  SYNCS.EXCH.64 URZ, [UR8+0x8], UR4 ;  /* 0x00000804083f75b2 */ /* 0x0000e20008000100 */
[----:B------:R0:W4:Y:S01]  /*0350*/  SYNCS.EXCH.64 URZ, [UR8+0x40], UR6 ;  /* 0x00004006083f75b2 */ /* 0x0001220008000100 */
[----:B------:R0:W0:Y:S01]  /*0360*/  SYNCS.EXCH.64 URZ, [UR8+0x10], UR4 ;  /* 0x00001004083f75b2 */ /* 0x0000220008000100 */
        /* <DEDUP_REMOVED lines=9> */
[----:B------:R-:W-:Y:S01]  /*0400*/  NOP ;  /* 0x0000000000007918 */ /* 0x000fe20000000000 */
.L_x_2:
[----:B------:R-:W5:Y:S01]  /*0410*/  SHFL.IDX PT, R0, R0, RZ, 0x1f ;  /* 0x00001fff00007589 */ /* 0x000f6200000e0000 */
[----:B------:R-:W-:Y:S01]  /*0420*/  ELECT P0, URZ, PT ;  /* 0x00000000003f782f */ /* 0x000fe20003800000 */
[----:B------:R-:W1:Y:S01]  /*0430*/  S2UR UR17, SR_CTAID.Y ;  /* 0x00000000001179c3 */ /* 0x000e620000002600 */
[----:B0-----:R-:W-:Y:S01]  /*0440*/  ULDC UR5, c[0x0][0x65c] ;  /* 0x0001970000057ab9 */ /* 0x001fe20000000800 */
[----:B------:R-:W-:Y:S01]  /*0450*/  UMOV UR12, 0x20 ;  /* 0x00000020000c7882 */ /* 0x000fe20000000000 */
[----:B------:R-:W-:Y:S01]  /*0460*/  UISETP.NE.AND UP2, UPT, UR5, 0x1, UPT ;  /* 0x000000010500788c */ /* 0x000fe2000bf45270 */
[----:B------:R-:W-:Y:S01]  /*0470*/  NOP ;  /* 0x0000000000007918 */ /* 0x000fe20000000000 */
[----:B------:R-:W-:Y:S02]  /*0480*/  NOP ;  /* 0x0000000000007918 */ /* 0x000fe40000000000 */
[----:B------:R-:W-:Y:S01]  /*0490*/  UP2UR UR40, UPR, URZ, 0x4 ;  /* 0x000000043f287883 */ /* 0x000fe20008000000 */
[----:B------:R-:W0:Y:S01]  /*04a0*/  S2UR UR4, SR_CTAID.X ;  /* 0x00000000000479c3 */ /* 0x000e220000002500 */
[----:B------:R-:W-:-:S02]  /*04b0*/  PLOP3.LUT P2, PT, PT, PT, UP2, 0x80, 0x0 ;  /* 0x000000000000781c */ /* 0x000fc40003f4f028 */
[----:B------:R-:W-:Y:S02]  /*04c0*/  PLOP3.LUT P4, PT, PT, PT, UP2, 0x80, 0x0 ;  /* 0x000000000000781c */ /* 0x000fe40003f8f028 */
[----:B------:R-:W-:Y:S01]  /*04d0*/  PLOP3.LUT P3, PT, PT, PT, UP2, 0x80, 0x0 ;  /* 0x000000000000781c */ /* 0x000fe20003f6f028 */
[----:B------:R-:W-:Y:S01]  /*04e0*/  @UP2 ULDC UR14, c[0x0][0x10] ;  /* 0x00000400000e2ab9 */ /* 0x000fe20000000800 */
[----:B------:R-:W-:Y:S01]  /*04f0*/  @UP2 UMOV UR9, URZ ;  /* 0x0000003f00092c82 */ /* 0x000fe20008000000 */
[----:B------:R-:W-:Y:S01]  /*0500*/  @!UP2 ULDC UR11, c[0x0][0xc] ;  /* 0x00000300000baab9 */ /* 0x000fe20000000800 */
[----:B-----5:R-:W-:Y:S01]  /*0510*/  ISETP.NE.OR P0, PT, R0, RZ, !P0 ;  /* 0x000000ff0000720c */ /* 0x020fe20004705670 */
[----:B-1----:R-:W-:Y:S02]  /*0520*/  @UP2 UMOV UR7, UR17 ;  /* 0x0000001100072c82 */ /* 0x002fe40008000000 */
[----:B------:R-:W-:Y:S01]  /*0530*/  @UP2 UMOV UR8, UR7 ;  /* 0x0000000700082c82 */ /* 0x000fe20008000000 */
[----:B------:R-:W-:Y:S01]  /*0540*/  @!UP2 UMOV UR7, UR17 ;  /* 0x000000110007ac82 */ /* 0x000fe20008000000 */
[----:B0-----:R-:W-:-:S08]  /*0550*/  @UP2 UIMAD.WIDE.U32 UR14, UR4, UR14, UR8 ;  /* 0x0000000e040e22a5 */ /* 0x001fd0000f8e0008 */
[----:B------:R-:W-:Y:S01]  /*0560*/  VOTEU.ALL UP0, P0 ;  /* 0x00000000003f7886 */ /* 0x000fe20000000000 */
[----:B------:R-:W-:Y:S01]  /*0570*/  VOTEU.ALL UP1, P0 ;  /* 0x00000000003f7886 */ /* 0x000fe20000020000 */
[----:B------:R-:W-:-:S03]  /*0580*/  IMAD.U32 R2, RZ, RZ, UR14 ;  /* 0x0000000eff027e24 */ /* 0x000fc6000f8e00ff */
[----:B------:R-:W0:Y:S01]  /*0590*/  @!UP0 S2UR UR6, SR_CgaCtaId ;  /* 0x00000000000689c3 */ /* 0x000e220000008800 */
[----:B------:R-:W-:Y:S01]  /*05a0*/  @!UP0 UMOV UR5, 0x400 ;  /* 0x0000040000058882 */ /* 0x000fe20000000000 */
[----:B------:R-:W-:-:S04]  /*05b0*/  @!UP0 UIADD3 UR12, -UR12, 0x100000, URZ ;  /* 0x001000000c0c8890 */ /* 0x000fc8000fffe13f */
[----:B------:R-:W-:Y:S02]  /*05c0*/  @!UP0 USHF.L.U32 UR13, UR12, 0xb, URZ ;  /* 0x0000000b0c0d8899 */ /* 0x000fe4000800063f */
[----:B------:R-:W-:Y:S01]  /*05d0*/  @!UP0 USHF.L.U32 UR12, UR12, 0x1, URZ ;  /* 0x000000010c0c8899 */ /* 0x000fe2000800063f */
[----:B------:R-:W-:Y:S01]  /*05e0*/  IMAD.U32 R3, RZ, RZ, UR15 ;  /* 0x0000000fff037e24 */ /* 0x000fe2000f8e00ff */
[----:B0-----:R-:W-:Y:S01]  /*05f0*/  @!UP0 ULEA UR16, UR6, UR5, 0x18 ;  /* 0x0000000506108291 */ /* 0x001fe2000f8ec03f */
[----:B------:R-:W-:Y:S01]  /*0600*/  VOTEU.ALL UP0, P0 ;  /* 0x00000000003f7886 */ /* 0x000fe20000000000 */
[----:B------:R-:W-:Y:S01]  /*0610*/  PLOP3.LUT P0, PT, PT, PT, UP2, 0x80, 0x0 ;  /* 0x000000000000781c */ /* 0x000fe20003f0f028 */
[----:B------:R-:W-:Y:S01]  /*0620*/  UMOV UR5, URZ ;  /* 0x0000003f00057c82 */ /* 0x000fe20008000000 */
[----:B------:R-:W-:Y:S01]  /*0630*/  @UP2 UMOV UR6, URZ ;  /* 0x0000003f00062c82 */ /* 0x000fe20008000000 */
[----:B------:R-:W-:Y:S02]  /*0640*/  @!UP2 UIMAD.WIDE.U32 UR8, UR11, UR7, UR4 ;  /* 0x000000070b08a2a5 */ /* 0x000fe4000f8e0004 */
[----:B------:R-:W-:-:S04]  /*0650*/  @UP2 UIADD3 UR6, UR15, UR6, URZ ;  /* 0x000000060f062290 */ /* 0x000fc8000fffe03f */
[----:B------:R-:W-:Y:S01]  /*0660*/  IMAD.U32 R5, RZ, RZ, UR9 ;  /* 0x00000009ff057e24 */ /* 0x000fe2000f8e00ff */
[----:B------:R-:W0:Y:S02]  /*0670*/  FENCE.VIEW.ASYNC.S ;  /* 0x00000000000073c6 */ /* 0x000e240000000000 */
[----:B0-----:R0:W2:Y:S01]  /*0680*/  @!UP0 SYNCS.EXCH.64 URZ, [UR16+0x80], UR12 ;  /* 0x0000800c103f85b2 */ /* 0x0010a20008000100 */
[----:B------:R-:W-:Y:S02]  /*0690*/  @P2 IMAD.U32 R6, RZ, RZ, UR6 ;  /* 0x00000006ff062e24 */ /* 0x000fe4000f8e00ff */
[----:B------:R-:W-:Y:S02]  /*06a0*/  @P0 IMAD.MOV.U32 R7, RZ, RZ, R2 ;  /* 0x000000ffff070224 */ /* 0x000fe400078e0002 */
[----:B------:R-:W-:Y:S02]  /*06b0*/  IMAD.U32 R2, RZ, RZ, UR8 ;  /* 0x00000008ff027e24 */ /* 0x000fe4000f8e00ff */
[----:B------:R-:W-:-:S02]  /*06c0*/  @!P4 IMAD.MOV.U32 R6, RZ, RZ, R5 ;  /* 0x000000ffff06c224 */ /* 0x000fc400078e0005 */
[----:B------:R-:W-:Y:S02]  /*06d0*/  @!P3 IMAD.MOV.U32 R7, RZ, RZ, R2 ;  /* 0x000000ffff07b224 */ /* 0x000fe400078e0002 */
[----:B------:R-:W-:Y:S01]  /*06e0*/  IMAD.U32 R3, RZ, RZ, UR9 ;  /* 0x00000009ff037e24 */ /* 0x000fe2000f8e00ff */
[----:B------:R0:W-:Y:S01]  /*06f0*/  STL [R1+0xe00], R6 ;  /* 0x000e000601007387 */ /* 0x0001e20000100800 */
[----:B------:R-:W-:-:S03]  /*0700*/  IMAD.U32 R4, RZ, RZ, UR8 ;  /* 0x00000008ff047e24 */ /* 0x000fc6000f8e00ff */
[----:B------:R0:W-:Y:S01]  /*0710*/  STL [R1+0xe04], R7 ;  /* 0x000e040701007387 */ /* 0x0001e20000100800 */
[----:B------:R0:W2:Y:S01]  /*0720*/  @!UP1 SYNCS.EXCH.64 URZ, [UR16+0x88], UR12 ;  /* 0x0000880c103f95b2 */ /* 0x0000a20008000100 */
[----:B------:R-:W-:Y:S01]  /*0730*/  NOP ;  /* 0x0000000000007918 */ /* 0x000fe20000000000 */
[----:B--234-:R-:W-:Y:S06]  /*0740*/  BAR.SYNC.DEFER_BLOCKING 0x0 ;  /* 0x0000000000007b1d */ /* 0x01cfec0000010000 */
[----:B------:R-:W-:Y:S05]  /*0750*/  @!P1 BRA `(.L_x_3) ;  /* 0x0000049400a89947 */ /* 0x000fea0003800000 */
[----:B------:R-:W-:-:S06]  /*0760*/  UISETP.GT.U32.AND UP0, UPT, UR18, 0x1, UPT ;  /* 0x000000011200788c */ /* 0x000fcc000bf04070 */
[----:B------:R-:W-:-:S13]  /*0770*/  PLOP3.LUT P0, PT, PT, PT, UP0, 0x80, 0x0 ;  /* 0x000000000000781c */ /* 0x000fda0003f0f008 */
[----:B0-----:R-:W-:Y:S05]  /*0780*/  @P0 EXIT ;  /* 0x000000000000094d */ /* 0x001fea0003800000 */
[----:B------:R-:W-:Y:S01]  /*0790*/  ULDC.64 UR8, c[0x0][0x650] ;  /* 0x0001940000087ab9 */ /* 0x000fe20000000a00 */
[----:B------:R-:W-:Y:S01]  /*07a0*/  UMOV UR42, 0xffffffff ;  /* 0xffffffff002a7882 */ /* 0x000fe20000000000 */
[----:B------:R-:W-:Y:S01]  /*07b0*/  ISETP.GE.U32.AND P0, PT, R7, UR8, PT ;  /* 0x0000000807007c0c */ /* 0x000fe2000bf06070 */
[----:B------:R-:W-:Y:S01]  /*07c0*/  UMOV UR43, 0xffffffff ;  /* 0xffffffff002b7882 */ /* 0x000fe20000000000 */
[----:B------:R-:W-:Y:S01]  /*07d0*/  UMOV UR44, 0xffffffff ;  /* 0xffffffff002c7882 */ /* 0x000fe20000000000 */
[----:B------:R-:W-:Y:S02]  /*07e0*/  PRMT R0, RZ, 0x7610, R0 ;  /* 0x00007610ff007816 */ /* 0x000fe40000000000 */
[----:B------:R-:W-:-:S13]  /*07f0*/  ISETP.GE.U32.AND.EX P0, PT, R6, UR9, PT, P0 ;  /* 0x0000000906007c0c */ /* 0x000fda000bf06100 */
[----:B------:R-:W-:Y:S05]  /*0800*/  @P0 BRA `(.L_x_4) ;  /* 0x0000000400800947 */ /* 0x000fea0003800000 */
[----:B------:R-:W-:Y:S01]  /*0810*/  I2FP.F32.U32 R0, UR4 ;  /* 0x0000000400007c45 */ /* 0x000fe20008201000 */
[----:B------:R-:W-:Y:S01]  /*0820*/  ULDC.64 UR16, c[0x0][0x628] ;  /* 0x00018a0000107ab9 */ /* 0x000fe20000000a00 */
[----:B------:R-:W-:Y:S01]  /*0830*/  ULDC UR6, c[0x0][0x150] ;  /* 0x0000540000067ab9 */ /* 0x000fe20000000800 */
[----:B------:R-:W-:Y:S01]  /*0840*/  ISETP.NE.U32.AND P0, PT, RZ, UR16, PT ;  /* 0x00000010ff007c0c */ /* 0x000fe2000bf05070 */
[----:B------:R-:W-:Y:S01]  /*0850*/  ULDC UR15, c[0x0][0x630] ;  /* 0x00018c00000f7ab9 */ /* 0x000fe20000000800 */
[----:B------:R-:W-:Y:S01]  /*0860*/  FMUL R0, R0, UR6 ;  /* 0x0000000600007c20 */ /* 0x000fe20008400000 */
[----:B------:R-:W-:Y:S01]  /*0870*/  R2UR UR18, R7 ;  /* 0x00000000071272ca */ /* 0x000fe200000e0000 */
[----:B------:R-:W-:Y:S01]  /*0880*/  ULDC UR20, c[0x0][0x154] ;  /* 0x0000550000147ab9 */ /* 0x000fe20000000800 */
[----:B------:R-:W-:Y:S01]  /*0890*/  ISETP.NE.AND.EX P0, PT, RZ, UR17, PT, P0 ;  /* 0x00000011ff007c0c */ /* 0x000fe2000bf05300 */
[----:B------:R0:W1:Y:S01]  /*08a0*/  F2I.U32.TRUNC.NTZ R2, R0 ;  /* 0x0000000000027305 */ /* 0x000062000020f000 */
[----:B------:R-:W-:-:S02]  /*08b0*/  R2UR UR19, R6 ;  /* 0x00000000061372ca */ /* 0x000fc400000e0000 */
[----:B------:R-:W-:Y:S02]  /*08c0*/  R2UR UR8, R7 ;  /* 0x00000000070872ca */ /* 0x000fe400000e0000 */
[----:B------:R-:W-:-:S07]  /*08d0*/  R2UR UR9, R6 ;  /* 0x00000000060972ca */ /* 0x000fce00000e0000 */
[----:B0-----:R-:W-:Y:S08]  /*08e0*/  @!P0 BRA `(.L_x_5) ;  /* 0x0000000000308947 */ /* 0x001ff00003800000 */
[----:B------:R-:W-:Y:S01]  /*08f0*/  R2UR UR8, R7 ;  /* 0x00000000070872ca */ /* 0x000fe200000e0000 */
[----:B------:R-:W-:Y:S01]  /*0900*/  ULDC UR6, c[0x0][0x634] ;  /* 0x00018d0000067ab9 */ /* 0x000fe20000000800 */
[----:B------:R-:W-:-:S11]  /*0910*/  R2UR UR14, R6 ;  /* 0x00000000060e72ca */ /* 0x000fd600000e0000 */
[----:B------:R-:W-:-:S04]  /*0920*/  UIADD3 UR6, UP0, UR8, UR6, URZ ;  /* 0x0000000608067290 */ /* 0x000fc8000ff1e03f */
[----:B------:R-:W-:-:S04]  /*0930*/  UIADD3.X UR14, URZ, UR14, URZ, UP0, !UPT ;  /* 0x0000000e3f0e7290 */ /* 0x000fc800087fe43f */
[----:B------:R-:W-:-:S04]  /*0940*/  UIMAD.WIDE.U32 UR8, UR14, UR16, URZ ;  /* 0x000000100e0872a5 */ /* 0x000fc8000f8e003f */
[----:B------:R-:W-:Y:S02]  /*0950*/  UIMAD.WIDE.U32 UR10, UP0, UR6, UR17, UR8 ;  /* 0x00000011060a72a5 */ /* 0x000fe4000f800008 */
[----:B------:R-:W-:Y:S02]  /*0960*/  UIMAD.WIDE.U32 UR8, UR6, UR16, URZ ;  /* 0x00000010060872a5 */ /* 0x000fe4000f8e003f */
[----:B------:R-:W-:Y:S02]  /*0970*/  UIADD3.X UR13, URZ, URZ, URZ, UP0, !UPT ;  /* 0x0000003f3f0d7290 */ /* 0x000fe400087fe43f */
[----:B------:R-:W-:Y:S01]  /*0980*/  UIADD3 URZ, UP0, UR9, UR10, URZ ;  /* 0x0000000a093f7290 */ /* 0x000fe2000ff1e03f */
[----:B------:R-:W-:-:S03]  /*0990*/  UMOV UR12, UR11 ;  /* 0x0000000b000c7c82 */ /* 0x000fc60008000000 */
[----:B------:R-:W-:-:S12]  /*09a0*/  UIMAD.WIDE.U32.X UR8, UR14, UR17, UR12, UP0 ;  /* 0x000000110e0872a5 */ /* 0x000fd800080e040c */
.L_x_5:
[----:B------:R-:W-:Y:S01]  /*09b0*/  USHF.R.U64 UR44, UR8, UR15, UR9 ;  /* 0x0000000f082c7299 */ /* 0x000fe20008001209 */
[----:B------:R-:W-:Y:S01]  /*09c0*/  I2FP.F32.U32 R0, UR7 ;  /* 0x0000000700007c45 */ /* 0x000fe20008201000 */
[----:B------:R-:W-:Y:S01]  /*09d0*/  USHF.R.U32.HI UR5, URZ, UR15, UR9 ;  /* 0x0000000f3f057299 */ /* 0x000fe20008011609 */
[----:B-1----:R-:W-:Y:S01]  /*09e0*/  R2UR UR12, R2 ;  /* 0x00000000020c72ca */ /* 0x002fe200000e0000 */
[----:B------:R-:W-:Y:S02]  /*09f0*/  UIADD3 UR6, UP0, URZ, -UR44, URZ ;  /* 0x8000002c3f067290 */ /* 0x000fe4000ff1e03f */
[----:B------:R-:W-:Y:S01]  /*0a00*/  FMUL R0, R0, UR20 ;  /* 0x0000001400007c20 */ /* 0x000fe20008400000 */
[----:B------:R-:W-:Y:S01]  /*0a10*/  ULDC.64 UR8, c[0x0][0x620] ;  /* 0x0001880000087ab9 */ /* 0x000fe20000000a00 */
[----:B------:R-:W-:Y:S01]  /*0a20*/  UIADD3.X UR5, URZ, ~UR5, URZ, UP0, !UPT ;  /* 0x800000053f057290 */ /* 0x000fe200087fe43f */
[----:B------:R-:W-:Y:S01]  /*0a30*/  UMOV UR10, UR18 ;  /* 0x00000012000a7c82 */ /* 0x000fe20008000000 */
[----:B------:R-:W-:-:S02]  /*0a40*/  UMOV UR11, UR19 ;  /* 0x00000013000b7c82 */ /* 0x000fc40008000000 */
[----:B------:R-:W-:Y:S01]  /*0a50*/  UIMAD UR5, UR5, UR8, URZ ;  /* 0x00000008050572a4 */ /* 0x000fe2000f8e023f */
[----:B------:R-:W0:Y:S01]  /*0a60*/  F2I.U32.TRUNC.NTZ R0, R0 ;  /* 0x0000000000007305 */ /* 0x000e22000020f000 */
[----:B------:R-:W-:Y:S02]  /*0a70*/  UIMAD.WIDE.U32 UR10, UR6, UR8, UR10 ;  /* 0x00000008060a72a5 */ /* 0x000fe4000f8e000a */
[----:B------:R-:W-:Y:S01]  /*0a80*/  UIMAD UR6, UR6, UR9, UR5 ;  /* 0x00000009060672a4 */ /* 0x000fe2000f8e0205 */
[----:B------:R-:W-:Y:S01]  /*0a90*/  ULDC UR21, c[0x0][0x658] ;  /* 0x0001960000157ab9 */ /* 0x000fe20000000800 */
[----:B------:R-:W-:Y:S02]  /*0aa0*/  UMOV UR19, 0xffffffff ;  /* 0xffffffff00137882 */ /* 0x000fe40000000000 */
[----:B------:R-:W-:Y:S01]  /*0ab0*/  UIADD3 UR6, UR11, UR6, URZ ;  /* 0x000000060b067290 */ /* 0x000fe2000fffe03f */
[----:B------:R-:W-:Y:S01]  /*0ac0*/  ULDC UR15, c[0x0][0x618] ;  /* 0x00018600000f7ab9 */ /* 0x000fe20000000800 */
[----:B------:R-:W-:Y:S01]  /*0ad0*/  ULDC.64 UR8, c[0x0][0x640] ;  /* 0x0001900000087ab9 */ /* 0x000fe20000000a00 */
[----:B------:R-:W-:Y:S01]  /*0ae0*/  USHF.L.U32 UR11, UR19, UR21, URZ ;  /* 0x00000015130b7299 */ /* 0x000fe2000800063f */
[----:B------:R-:W-:Y:S01]  /*0af0*/  ISETP.NE.U32.AND P0, PT, RZ, UR8, PT ;  /* 0x00000008ff007c0c */ /* 0x000fe2000bf05070 */
[----:B------:R-:W-:-:S02]  /*0b00*/  USHF.R.U64 UR19, UR10, UR15, UR6 ;  /* 0x0000000f0a137299 */ /* 0x000fc40008001206 */
[----:B------:R-:W-:Y:S01]  /*0b10*/  USHF.R.U32.HI UR10, URZ, UR15, UR6 ;  /* 0x0000000f3f0a7299 */ /* 0x000fe20008011606 */
[----:B0-----:R-:W-:Y:S01]  /*0b20*/  R2UR UR14, R0 ;  /* 0x00000000000e72ca */ /* 0x001fe200000e0000 */
[----:B------:R-:W-:Y:S01]  /*0b30*/  ULDC UR17, c[0x0][0x608] ;  /* 0x0001820000117ab9 */ /* 0x000fe20000000800 */
[----:B------:R-:W-:Y:S01]  /*0b40*/  ISETP.NE.AND.EX P0, PT, RZ, UR9, PT, P0 ;  /* 0x00000009ff007c0c */ /* 0x000fe2000bf05300 */
[----:B------:R-:W-:Y:S02]  /*0b50*/  USHF.R.U64 UR23, UR19, UR17, UR10 ;  /* 0x0000001113177299 */ /* 0x000fe4000800120a */
[----:B------:R-:W-:Y:S01]  /*0b60*/  USHF.R.U32.HI UR10, URZ, UR17, UR10 ;  /* 0x000000113f0a7299 */ /* 0x000fe2000801160a */
[----:B------:R-:W-:Y:S01]  /*0b70*/  UMOV UR16, 0x1 ;  /* 0x0000000100107882 */ /* 0x000fe20000000000 */
[----:B------:R-:W-:Y:S02]  /*0b80*/  UIADD3 UR12, -UR12, URZ, URZ ;  /* 0x0000003f0c0c7290 */ /* 0x000fe4000fffe13f */
[----:B------:R-:W-:-:S02]  /*0b90*/  USHF.R.U64 UR24, UR23, UR21, UR10 ;  /* 0x0000001517187299 */ /* 0x000fc4000800120a */
[----:B------:R-:W-:Y:S01]  /*0ba0*/  USHF.L.U32 UR6, UR16, UR21, URZ ;  /* 0x0000001510067299 */ /* 0x000fe2000800063f */
[----:B------:R-:W-:Y:S01]  /*0bb0*/  ULDC UR13, c[0x0][0x144] ;  /* 0x00005100000d7ab9 */ /* 0x000fe20000000800 */
[----:B------:R-:W-:Y:S01]  /*0bc0*/  ULDC UR5, c[0x0][0x600] ;  /* 0x0001800000057ab9 */ /* 0x000fe20000000800 */
[----:B------:R-:W-:Y:S02]  /*0bd0*/  ULOP3.LUT UR16, URZ, UR11, URZ, 0x33, !UPT ;  /* 0x0000000b3f107292 */ /* 0x000fe4000f8e333f */
[----:B------:R-:W-:Y:S02]  /*0be0*/  USHF.R.U32.HI UR11, URZ, UR21, UR10 ;  /* 0x000000153f0b7299 */ /* 0x000fe4000801160a */
[----:B------:R-:W-:Y:S02]  /*0bf0*/  UIADD3 UR18, UR5, -0x1, URZ ;  /* 0xffffffff05127890 */ /* 0x000fe4000fffe03f */
[----:B------:R-:W-:Y:S02]  /*0c00*/  UIADD3 UR20, -UR14, URZ, URZ ;  /* 0x0000003f0e147290 */ /* 0x000fe4000fffe13f */
[----:B------:R-:W-:Y:S01]  /*0c10*/  UIMAD UR4, UR13, UR12, UR4 ;  /* 0x0000000c0d0472a4 */ /* 0x000fe2000f8e0204 */
[----:B------:R-:W-:Y:S01]  /*0c20*/  ULDC UR25, c[0x0][0x148] ;  /* 0x0000520000197ab9 */ /* 0x000fe20000000800 */
[----:B------:R-:W-:Y:S01]  /*0c30*/  ULDC UR21, c[0x0][0x648] ;  /* 0x0001920000157ab9 */ /* 0x000fe20000000800 */
[----:B------:R-:W-:Y:S01]  /*0c40*/  ULDC UR22, c[0x0][0x638] ;  /* 0x00018e0000167ab9 */ /* 0x000fe20000000800 */
[----:B------:R-:W-:Y:S01]  /*0c50*/  UMOV UR10, UR24 ;  /* 0x00000018000a7c82 */ /* 0x000fe20008000000 */
[----:B------:R-:W-:Y:S07]  /*0c60*/  @!P0 BRA `(.L_x_6) ;  /* 0x0000000000308947 */ /* 0x000fee0003800000 */
[----:B------:R-:W-:Y:S02]  /*0c70*/  ULDC UR14, c[0x0][0x64c] ;  /* 0x00019300000e7ab9 */ /* 0x000fe40000000800 */
        /* <DEDUP_REMOVED lines=8> */
[----:B------:R-:W-:-:S07]  /*0d00*/  UIMAD.WIDE.U32.X UR8, UR17, UR9, UR14, UP0 ;  /* 0x00000009110872a5 */ /* 0x000fce00080e040e */
[----:B------:R-:W-:Y:S01]  /*0d10*/  UMOV UR10, UR8 ;  /* 0x00000008000a7c82 */ /* 0x000fe20008000000 */
[----:B------:R-:W-:-:S05]  /*0d20*/  UMOV UR11, UR9 ;  /* 0x00000009000b7c82 */ /* 0x000fca0008000000 */
.L_x_6:
[----:B------:R-:W-:Y:S01]  /*0d30*/  UISETP.NE.AND UP0, UPT, UR40, URZ, UPT ;  /* 0x0000003f2800728c */ /* 0x000fe2000bf05270 */
[----:B------:R-:W-:Y:S01]  /*0d40*/  IMAD.MOV.U32 R0, RZ, RZ, 0x1 ;  /* 0x00000001ff007424 */ /* 0x000fe200078e00ff */
[----:B------:R-:W-:Y:S02]  /*0d50*/  USHF.R.U64 UR8, UR10, UR21, UR11 ;  /* 0x000000150a087299 */ /* 0x000fe4000800120b */
[----:B------:R-:W-:Y:S02]  /*0d60*/  ULOP3.LUT UR16, UR23, UR16, URZ, 0xc0, !UPT ;  /* 0x0000001017107292 */ /* 0x000fe4000f8ec03f */
[----:B------:R-:W-:Y:S02]  /*0d70*/  ULOP3.LUT UR18, UR19, UR18, URZ, 0xc0, !UPT ;  /* 0x0000001213127292 */ /* 0x000fe4000f8ec03f */
[----:B------:R-:W-:-:S03]  /*0d80*/  UIMAD UR16, UR6, UR8, UR16 ;  /* 0x00000008061072a4 */ /* 0x000fc6000f8e0210 */
[----:B------:R-:W-:Y:S02]  /*0d90*/  @UP0 UIMAD UR4, UR25, UR20, UR7 ;  /* 0x00000014190402a4 */ /* 0x000fe4000f8e0207 */
[----:B------:R-:W-:-:S04]  /*0da0*/  UIADD3 UR7, -UR8, URZ, URZ ;  /* 0x0000003f08077290 */ /* 0x000fc8000fffe13f */
[----:B------:R-:W-:-:S03]  /*0db0*/  UIMAD UR6, UR7, UR22, UR24 ;  /* 0x00000016070672a4 */ /* 0x000fc6000f8e0218 */
[----:B------:R-:W-:Y:S01]  /*0dc0*/  ULDC UR7, c[0x0][0x610] ;  /* 0x0001840000077ab9 */ /* 0x000fe20000000800 */
[----:B------:R-:W-:Y:S02]  /*0dd0*/  UIMAD UR6, UR6, UR5, UR18 ;  /* 0x00000005060672a4 */ /* 0x000fe4000f8e0212 */
[----:B------:R-:W-:-:S04]  /*0de0*/  UIMAD UR4, UR16, UR7, UR4 ;  /* 0x00000007100472a4 */ /* 0x000fc8000f8e0204 */
[----:B------:R-:W-:Y:S02]  /*0df0*/  USEL UR43, UR6, UR4, !UP0 ;  /* 0x00000004062b7287 */ /* 0x000fe4000c000000 */
[----:B------:R-:W-:-:S12]  /*0e00*/  USEL UR42, UR4, UR6, !UP0 ;  /* 0x00000006042a7287 */ /* 0x000fd8000c000000 */
.L_x_4:
[----:B------:R-:W-:-:S08]  /*0e10*/  NOP ;  /* 0x0000000000007918 */ /* 0x000fd00000000000 */
[----:B------:R-:W0:Y:S02]  /*0e20*/  USETMAXREG.TRY_ALLOC.CTAPOOL UP0, 0xf0 ;  /* 0x000000f0000079c8 */ /* 0x000e240008000600 */
[----:B0-----:R-:W-:-:S13]  /*0e30*/  PLOP3.LUT P0, PT, PT, PT, UP0, 0x80, 0x0 ;  /* 0x000000000000781c */ /* 0x001fda0003f0f008 */
[----:B------:R-:W-:Y:S05]  /*0e40*/  @!P0 BRA `(.L_x_4) ;  /* 0xfffffffc00f08947 */ /* 0x000fea000383ffff */
[----:B------:R-:W-:Y:S01]  /*0e50*/  ULDC.64 UR4, c[0x0][0x598] ;  /* 0x0001660000047ab9 */ /* 0x000fe20000000a00 */
[----:B------:R-:W-:Y:S01]  /*0e60*/  ULDC.64 UR36, c[0x0][0x208] ;  /* 0x0000820000247ab9 */ /* 0x000fe20000000a00 */
[----:B------:R-:W-:-:S04]  /*0e70*/  ISETP.NE.U32.AND P0, PT, RZ, UR4, PT ;  /* 0x00000004ff007c0c */ /* 0x000fc8000bf05070 */
[----:B------:R-:W-:-:S13]  /*0e80*/  ISETP.NE.AND.EX P0, PT, RZ, UR5, PT, P0 ;  /* 0x00000005ff007c0c */ /* 0x000fda000bf05300 */
[----:B------:R-:W-:Y:S05]  /*0e90*/  @!P0 BRA `(.L_x_7) ;  /* 0x00000000001c8947 */ /* 0x000fea0003800000 */
[----:B------:R-:W0:Y:S02]  /*0ea0*/  LDC.64 R2, c[0x0][0x598] ;  /* 0x00016600ff027b82 */ /* 0x000e240000000a00 */
[----:B0-----:R-:W2:Y:S02]  /*0eb0*/  LDG.E.64 R2, desc[UR36][R2.64] ;  /* 0x0000002402027981 */ /* 0x001ea4000c1e1b00 */
[----:B--2---:R-:W-:-:S04]  /*0ec0*/  ISETP.NE.U32.AND P0, PT, R2, RZ, PT ;  /* 0x000000ff0200720c */ /* 0x004fc80003f05070 */
[----:B------:R-:W-:-:S13]  /*0ed0*/  ISETP.NE.AND.EX P0, PT, R3, RZ, PT, P0 ;  /* 0x000000ff0300720c */ /* 0x000fda0003f05300 */
[----:B------:R-:W-:Y:S05]  /*0ee0*/  @!P0 BRA `(.L_x_7) ;  /* 0x0000000000088947 */ /* 0x000fea0003800000 */
[----:B------:R0:W5:Y:S01]  /*0ef0*/  LD.E R16, desc[UR36][R2.64] ;  /* 0x0000002402107980 */ /* 0x000162000c101900 */
[----:B------:R-:W-:Y:S05]  /*0f00*/  BRA `(.L_x_8) ;  /* 0x0000000000247947 */ /* 0x000fea0003800000 */
.L_x_7:
[----:B------:R-:W-:Y:S02]  /*0f10*/  ULDC.64 UR4, c[0x0][0x588] ;  /* 0x0001620000047ab9 */ /* 0x000fe40000000a00 */
[----:B------:R-:W-:-:S04]  /*0f20*/  ISETP.NE.U32.AND P0, PT, RZ, UR4, PT ;  /* 0x00000004ff007c0c */ /* 0x000fc8000bf05070 */
[----:B------:R-:W-:-:S13]  /*0f30*/  ISETP.NE.AND.EX P0, PT, RZ, UR5, PT, P0 ;  /* 0x00000005ff007c0c */ /* 0x000fda000bf05300 */
[----:B------:R-:W-:Y:S05]  /*0f40*/  @!P0 BRA `(.L_x_9) ;  /* 0x00000000000c8947 */ /* 0x000fea0003800000 */
[----:B------:R-:W0:Y:S02]  /*0f50*/  LDC.64 R16, c[0x0][0x588] ;  /* 0x00016200ff107b82 */ /* 0x000e240000000a00 */
[----:B0-----:R1:W5:Y:S01]  /*0f60*/  LDG.E R16, desc[UR36][R16.64] ;  /* 0x0000002410107981 */ /* 0x001362000c1e1900 */
[----:B------:R-:W-:Y:S05]  /*0f70*/  BRA `(.L_x_8) ;  /* 0x0000000000087947 */ /* 0x000fea0003800000 */
.L_x_9:
[----:B------:R-:W-:Y:S02]  /*0f80*/  ULDC UR4, c[0x0][0x580] ;  /* 0x0001600000047ab9 */ /* 0x000fe40000000800 */
[----:B------:R-:W-:-:S07]  /*0f90*/  IMAD.U32 R16, RZ, RZ, UR4 ;  /* 0x00000004ff107e24 */ /* 0x000fce000f8e00ff */
.L_x_8:
[----:B------:R-:W-:Y:S02]  /*0fa0*/  ULDC.64 UR4, c[0x0][0x5a0] ;  /* 0x0001680000047ab9 */ /* 0x000fe40000000a00 */
[----:B------:R-:W-:-:S04]  /*0fb0*/  ISETP.NE.U32.AND P0, PT, RZ, UR4, PT ;  /* 0x00000004ff007c0c */ /* 0x000fc8000bf05070 */
[----:B------:R-:W-:-:S13]  /*0fc0*/  ISETP.NE.AND.EX P0, PT, RZ, UR5, PT, P0 ;  /* 0x00000005ff007c0c */ /* 0x000fda000bf05300 */
[----:B------:R-:W-:Y:S05]  /*0fd0*/  @!P0 BRA `(.L_x_10) ;  /* 0x00000000001c8947 */ /* 0x000fea0003800000 */
[----:B0-----:R-:W0:Y:S02]  /*0fe0*/  LDC.64 R2, c[0x0][0x5a0] ;  /* 0x00016800ff027b82 */ /* 0x001e240000000a00 */
[----:B0-----:R-:W2:Y:S02]  /*0ff0*/  LDG.E.64 R2, desc[UR36][R2.64] ;  /* 0x0000002402027981 */ /* 0x001ea4000c1e1b00 */
[----:B--2---:R-:W-:-:S04]  /*1000*/  ISETP.NE.U32.AND P0, PT, R2, RZ, PT ;  /* 0x000000ff0200720c */ /* 0x004fc80003f05070 */
[----:B------:R-:W-:-:S13]  /*1010*/  ISETP.NE.AND.EX P0, PT, R3, RZ, PT, P0 ;  /* 0x000000ff0300720c */ /* 0x000fda0003f05300 */
[----:B------:R-:W-:Y:S05]  /*1020*/  @!P0 BRA `(.L_x_10) ;  /* 0x0000000000088947 */ /* 0x000fea0003800000 */
[----:B-1----:R0:W5:Y:S01]  /*1030*/  LD.E R17, desc[UR36][R2.64] ;  /* 0x0000002402117980 */ /* 0x002162000c101900 */
[----:B------:R-:W-:Y:S05]  /*1040*/  BRA `(.L_x_11) ;  /* 0x0000000000247947 */ /* 0x000fea0003800000 */
.L_x_10:
[----:B------:R-:W-:Y:S02]  /*1050*/  ULDC.64 UR4, c[0x0][0x590] ;  /* 0x0001640000047ab9 */ /* 0x000fe40000000a00 */
[----:B------:R-:W-:-:S04]  /*1060*/  ISETP.NE.U32.AND P0, PT, RZ, UR4, PT ;  /* 0x00000004ff007c0c */ /* 0x000fc8000bf05070 */
[----:B------:R-:W-:-:S13]  /*1070*/  ISETP.NE.AND.EX P0, PT, RZ, UR5, PT, P0 ;  /* 0x00000005ff007c0c */ /* 0x000fda000bf05300 */
[----:B------:R-:W-:Y:S05]  /*1080*/  @!P0 BRA `(.L_x_12) ;  /* 0x00000000000c8947 */ /* 0x000fea0003800000 */
[----:B0-----:R-:W1:Y:S02]  /*1090*/  LDC.64 R2, c[0x0][0x590] ;  /* 0x00016400ff027b82 */ /* 0x001e640000000a00 */
[----:B-1----:R1:W5:Y:S01]  /*10a0*/  LDG.E R17, desc[UR36][R2.64] ;  /* 0x0000002402117981 */ /* 0x002362000c1e1900 */
[----:B------:R-:W-:Y:S05]  /*10b0*/  BRA `(.L_x_11) ;  /* 0x0000000000087947 */ /* 0x000fea0003800000 */
.L_x_12:
[----:B------:R-:W-:Y:S02]  /*10c0*/  ULDC UR4, c[0x0][0x584] ;  /* 0x0001610000047ab9 */ /* 0x000fe40000000800 */
[----:B-1----:R-:W-:-:S07]  /*10d0*/  IMAD.U32 R17, RZ, RZ, UR4 ;  /* 0x00000004ff117e24 */ /* 0x002fce000f8e00ff */
.L_x_11:
[----:B------:R-:W-:-:S13]  /*10e0*/  LOP3.LUT P0, RZ, R0, 0xff, RZ, 0xc0, !PT ;  /* 0x000000ff00ff7812 */ /* 0x000fda000780c0ff */
[----:B------:R-:W-:Y:S05]  /*10f0*/  @!P0 EXIT ;  /* 0x000000000000894d */ /* 0x000fea0003800000 */
[----:B------:R-:W-:Y:S01]  /*1100*/  ULDC UR4, c[0x0][0x28c] ;  /* 0x0000a30000047ab9 */ /* 0x000fe20000000800 */
[----:B------:R-:W-:Y:S01]  /*1110*/  ULDC.64 UR46, c[0x0][0x5c8] ;  /* 0x00017200002e7ab9 */ /* 0x000fe20000000a00 */
[----:B------:R-:W-:Y:S02]  /*1120*/  UIADD3 UR4, UR4, 0x1f, URZ ;  /* 0x0000001f04047890 */ /* 0x000fe4000fffe03f */
[----:B------:R-:W-:Y:S02]  /*1130*/  USHF.L.U64.HI UR45, UR46, 0x3, UR47 ;  /* 0x000000032e2d7899 */ /* 0x000fe4000801022f */
[----:B------:R-:W-:Y:S02]  /*1140*/  USHF.R.S32.HI UR5, URZ, 0x1f, UR4 ;  /* 0x0000001f3f057899 */ /* 0x000fe40008011404 */
[----:B------:R-:W-:Y:S02]  /*1150*/  USHF.L.U32 UR46, UR46, 0x3, URZ ;  /* 0x000000032e2e7899 */ /* 0x000fe4000800063f */
[----:B------:R-:W-:Y:S01]  /*1160*/  ULEA.HI UR5, UR5, UR4, URZ, 0x5 ;  /* 0x0000000405057291 */ /* 0x000fe2000f8f283f */
[----:B------:R-:W-:Y:S01]  /*1170*/  UMOV UR38, URZ ;  /* 0x0000003f00267c82 */ /* 0x000fe20008000000 */
[----:B------:R-:W-:-:S02]  /*1180*/  UMOV UR39, URZ ;  /* 0x0000003f00277c82 */ /* 0x000fc40008000000 */
[----:B------:R-:W-:-:S12]  /*1190*/  USHF.R.S32.HI UR47, URZ, 0x5, UR5 ;  /* 0x000000053f2f7899 */ /* 0x000fd80008011405 */
.L_x_1312:
[----:B------:R-:W2:Y:S01]  /*11a0*/  S2R R0, SR_TID.X ;  /* 0x0000000000007919 */ /* 0x000ea20000002100 */
[----:B---3--:R-:W3:Y:S01]  /*11b0*/  S2UR UR7, SR_CgaCtaId ;  /* 0x00000000000779c3 */ /* 0x008ee20000008800 */
[----:B------:R-:W-:Y:S02]  /*11c0*/  UMOV UR6, 0x400 ;  /* 0x0000040000067882 */ /* 0x000fe40000000000 */
[----:B---3--:R-:W-:Y:S01]  /*11d0*/  ULEA UR6, UR7, UR6, 0x18 ;  /* 0x0000000607067291 */ /* 0x008fe2000f8ec03f */
[----:B--2---:R-:W-:-:S04]  /*11e0*/  LOP3.LUT R0, R0, 0x80, RZ, 0xc0, !PT ;  /* 0x0000008000007812 */ /* 0x004fc800078ec0ff */
[----:B------:R-:W-:-:S06]  /*11f0*/  SHF.R.U32.HI R0, RZ, 0x7, R0 ;  /* 0x00000007ff007819 */ /* 0x000fcc0000011600 */
[----:B------:R-:W2:Y:S02]  /*1200*/  SHFL.IDX PT, R0, R0, RZ, 0x1f ;  /* 0x00001fff00007589 */ /* 0x000ea400000e0000 */
[----:B--2---:R-:W-:-:S13]  /*1210*/  R2UR UR4, R0 ;  /* 0x00000000000472ca */ /* 0x004fda00000e0000 */
[----:B------:R-:W-:-:S04]  /*1220*/  ULEA.HI UR5, UR4, UR4, URZ, 0x1 ;  /* 0x0000000404057291 */ /* 0x000fc8000f8f083f */
[----:B------:R-:W-:-:S04]  /*1230*/  ULOP3.LUT UR5, UR5, 0x1ffffe, URZ, 0xc0, !UPT ;  /* 0x001ffffe05057892 */ /* 0x000fc8000f8ec03f */
[----:B------:R-:W-:-:S03]  /*1240*/  UIADD3 UR5, UR4, -UR5, URZ ;  /* 0x8000000504057290 */ /* 0x000fc6000fffe03f */
[----:B------:R-:W-:Y:S01]  /*1250*/  ULDC UR4, c[0x0][0x28c] ;  /* 0x0000a30000047ab9 */ /* 0x000fe20000000800 */
[----:B------:R-:W-:Y:S01]  /*1260*/  ULEA UR5, UR5, UR6, 0xb ;  /* 0x0000000605057291 */ /* 0x000fe2000f8e583f */
[----:B------:R-:W-:-:S03]  /*1270*/  ISETP.LT.AND P0, PT, RZ, UR4, PT ;  /* 0x00000004ff007c0c */ /* 0x000fc6000bf01270 */
[----:B------:R-:W-:-:S04]  /*1280*/  UIADD3 UR5, UR5, 0x180, URZ ;  /* 0x0000018005057890 */ /* 0x000fc8000fffe03f */
[----:B------:R-:W-:-:S04]  /*1290*/  USHF.R.U32.HI UR5, URZ, 0x4, UR5 ;  /* 0x000000043f057899 */ /* 0x000fc80008011605 */
[----:B------:R-:W-:Y:S02]  /*12a0*/  ULOP3.LUT UR48, UR5, 0x3fff, URZ, 0xc0, !UPT ;  /* 0x00003fff05307892 */ /* 0x000fe4000f8ec03f */
[----:B-----5:R-:W-:Y:S10]  /*12b0*/  @P0 BRA `(.L_x_13) ;  /* 0x0000000000400947 */ /* 0x020ff40003800000 */
[----:B------:R-:W-:Y:S01]  /*12c0*/  MOV R0, 0x0 ;  /* 0x0000000000007802 */ /* 0x000fe20000000f00 */
[----:B------:R-:W-:Y:S01]  /*12d0*/  ULDC.64 UR4, c[0x4][0x68] ;  /* 0x01001a0000047ab9 */ /* 0x000fe20000000a00 */
[----:B------:R-:W-:Y:S01]  /*12e0*/  ULDC.64 UR6, c[0x4][0x8] ;  /* 0x0100020000067ab9 */ /* 0x000fe20000000a00 */
[----:B------:R-:W-:Y:S01]  /*12f0*/  IMAD.U32 R4, RZ, RZ, UR4 ;  /* 0x00000004ff047e24 */ /* 0x000fe2000f8e00ff */
[----:B------:R2:W3:Y:S01]  /*1300*/  LDC.64 R14, c[0x4][R0] ;  /* 0x01000000000e7b82 */ /* 0x0004e20000000a00 */
[----:B------:R-:W-:Y:S01]  /*1310*/  IMAD.U32 R5, RZ, RZ, UR5 ;  /* 0x00000005ff057e24 */ /* 0x000fe2000f8e00ff */
[----:B------:R-:W-:Y:S01]  /*1320*/  ULDC.64 UR4, c[0x4][0x70] ;  /* 0x01001c0000047ab9 */ /* 0x000fe20000000a00 */
[----:B------:R-:W-:Y:S02]  /*1330*/  IMAD.U32 R10, RZ, RZ, UR6 ;  /* 0x00000006ff0a7e24 */ /* 0x000fe4000f8e00ff */
[----:B------:R-:W-:Y:S02]  /*1340*/  IMAD.U32 R6, RZ, RZ, UR4 ;  /* 0x00000004ff067e24 */ /* 0x000fe4000f8e00ff */
[----:B------:R-:W-:-:S02]  /*1350*/  IMAD.U32 R7, RZ, RZ, UR5 ;  /* 0x00000005ff077e24 */ /* 0x000fc4000f8e00ff */
[----:B------:R-:W-:Y:S02]  /*1360*/  IMAD.U32 R11, RZ, RZ, UR7 ;  /* 0x00000007ff0b7e24 */ /* 0x000fe4000f8e00ff */
[----:B------:R-:W-:Y:S02]  /*1370*/  IMAD.MOV.U32 R8, RZ, RZ, 0x1e1 ;  /* 0x000001e1ff087424 */ /* 0x000fe400078e00ff */
[----:B------:R-:W-:Y:S02]  /*1380*/  IMAD.MOV.U32 R12, RZ, RZ, 0x1 ;  /* 0x00000001ff0c7424 */ /* 0x000fe400078e00ff */
[----:B--2---:R-:W-:-:S07]  /*1390*/  IMAD.MOV.U32 R13, RZ, RZ, RZ ;  /* 0x000000ffff0d7224 */ /* 0x004fce00078e00ff */
[----:B------:R-:W-:-:S07]  /*13a0*/  LEPC R20, `(.L_x_13) ;  /* 0x000000001014794e */ /* 0x000fce0000000000 */
[----:B01-3-5:R-:W-:Y:S05]  /*13b0*/  CALL.ABS.NOINC R14 ;  /* 0x000000000e007343 */ /* 0x02bfea0003c00000 */
.L_x_13:
[----:B------:R-:W-:-:S06]  /*13c0*/  ULOP3.LUT UR4, UR41, 0x1, URZ, 0xfc, !UPT ;  /* 0x0000000129047892 */ /* 0x000fcc000f8efc3f */
[----:B------:R-:W-:-:S05]  /*13d0*/  IMAD.U32 R0, RZ, RZ, UR4 ;  /* 0x00000004ff007e24 */ /* 0x000fca000f8e00ff */
[----:B------:R-:W-:-:S13]  /*13e0*/  ISETP.NE.AND P0, PT, R0, 0x3, PT ;  /* 0x000000030000780c */ /* 0x000fda0003f05270 */
[----:B------:R-:W-:Y:S05]  /*13f0*/  @!P0 BRA `(.L_x_14) ;  /* 0x0000000000048947 */ /* 0x000fea0003800000 */
[----:B------:R-:W-:Y:S01]  /*1400*/  BPT.TRAP 0x1 ;  /* 0x000000040000795c */ /* 0x000fe20000300000 */
.L_x_14:
[----:B------:R-:W2:Y:S01]  /*1410*/  S2UR UR5, SR_CgaCtaId ;  /* 0x00000000000579c3 */ /* 0x000ea20000008800 */
[----:B------:R-:W-:Y:S01]  /*1420*/  UMOV UR4, 0x400 ;  /* 0x0000040000047882 */ /* 0x000fe20000000000 */
[----:B01----:R-:W-:Y:S02]  /*1430*/  IMAD.U32 R3, RZ, RZ, UR38 ;  /* 0x00000026ff037e24 */ /* 0x003fe4000f8e00ff */
[----:B------:R-:W-:-:S03]  /*1440*/  IMAD.U32 R5, RZ, RZ, UR39 ;  /* 0x00000027ff057e24 */ /* 0x000fc6000f8e00ff */
[----:B------:R-:W-:Y:S01]  /*1450*/  SHF.L.U32 R3, R3, 0x1f, RZ ;  /* 0x0000001f03037819 */ /* 0x000fe200000006ff */
[----:B--2---:R-:W-:-:S06]  /*1460*/  ULEA UR4, UR5, UR4, 0x18 ;  /* 0x0000000405047291 */ /* 0x004fcc000f8ec03f */
[----:B------:R-:W-:-:S04]  /*1470*/  IMAD.U32 R0, RZ, RZ, UR4 ;  /* 0x00000004ff007e24 */ /* 0x000fc8000f8e00ff */
[----:B------:R-:W-:-:S04]  /*1480*/  IMAD R4, R5, 0x8, R0 ;  /* 0x0000000805047824 */ /* 0x000fc800078e0200 */
[----:B------:R0:W1:Y:S01]  /*1490*/  SYNCS.PHASECHK.TRANS64.TRYWAIT P1, [R4+URZ], R3 ;  /* 0x00000003040075a7 */ /* 0x000062000802017f */
[----:B------:R-:W-:Y:S05]  /*14a0*/  @!P0 BRA `(.L_x_15) ;  /* 0x0000000000048947 */ /* 0x000fea0003800000 */
[----:B------:R-:W-:Y:S01]  /*14b0*/  BPT.TRAP 0x1 ;  /* 0x000000040000795c */ /* 0x000fe20000300000 */
.L_x_15:
[----:B-1----:R-:W-:Y:S05]  /*14c0*/  @P1 BRA `(.L_x_16) ;  /* 0x0000000000081947 */ /* 0x002fea0003800000 */
[----:B------:R-:W1:Y:S02]  /*14d0*/  SYNCS.PHASECHK.TRANS64.TRYWAIT P1, [R4+URZ], R3 ;  /* 0x00000003040075a7 */ /* 0x000e64000802017f */
[----:B-1----:R-:W-:Y:S05]  /*14e0*/  @!P1 BRA `(.L_x_17) ;  /* 0x000004a000ac9947 */ /* 0x002fea0003800000 */
.L_x_16:
[----:B------:R-:W-:-:S04]  /*14f0*/  UISETP.LT.AND UP0, UPT, UR47, 0x1, UPT ;  /* 0x000000012f00788c */ /* 0x000fc8000bf01270 */
[----:B------:R-:W-:-:S06]  /*1500*/  USEL UR4, UR47, 0x1, UP0 ;  /* 0x000000012f047887 */ /* 0x000fcc0008000000 */
[----:B------:R-:W-:Y:S01]  /*1510*/  IMAD.U32 R5, RZ, RZ, UR4 ;  /* 0x00000004ff057e24 */ /* 0x000fe2000f8e00ff */
[----:B------:R-:W-:Y:S05]  /*1520*/  WARPSYNC.ALL ;  /* 0x0000000000007948 */ /* 0x000fea0003800000 */
[----:B------:R-:W-:-:S04]  /*1530*/  IADD3 R5, -R5, UR47, RZ ;  /* 0x0000002f05057c10 */ /* 0x000fc8000fffe1ff */
[----:B------:R-:W-:Y:S02]  /*1540*/  ISETP.GE.AND P1, PT, R5, 0x1, PT ;  /* 0x000000010500780c */ /* 0x000fe40003f26270 */
[----:B------:R-:W-:Y:S01]  /*1550*/  R2UR UR4, R0 ;  /* 0x00000000000472ca */ /* 0x000fe200000e0000 */
[----:B------:R-:W-:Y:S01]  /*1560*/  ULOP3.LUT UR16, UR48, 0x10000, URZ, 0xfc, !UPT ;  /* 0x0001000030107892 */ /* 0x000fe2000f8efc3f */
[----:B------:R-:W-:Y:S01]  /*1570*/  WARPGROUP.ARRIVE ;  /* 0x00000000000079c5 */ /* 0x000fe20000000000 */
[----:B------:R-:W-:Y:S01]  /*1580*/  UMOV UR13, 0xc0000010 ;  /* 0xc0000010000d7882 */ /* 0x000fe20000000000 */
[----:B------:R-:W-:Y:S01]  /*1590*/  UMOV UR15, 0xc0000010 ;  /* 0xc0000010000f7882 */ /* 0x000fe20000000000 */
[----:B------:R-:W-:Y:S01]  /*15a0*/  ULEA UR12, UR39, UR16, 0xa ;  /* 0x00000010270c7291 */ /* 0x000fe2000f8e503f */
[----:B------:R-:W-:Y:S01]  /*15b0*/  UMOV UR9, UR13 ;  /* 0x0000000d00097c82 */ /* 0x000fe20008000000 */
[----:B------:R-:W-:Y:S01]  /*15c0*/  UMOV UR11, 0xc0000010 ;  /* 0xc0000010000b7882 */ /* 0x000fe20000000000 */
[----:B------:R-:W-:Y:S01]  /*15d0*/  UMOV UR5, 0xc0000010 ;  /* 0xc000001000057882 */ /* 0x000fe20000000000 */
[----:B------:R-:W-:-:S03]  /*15e0*/  UMOV UR7, UR11 ;  /* 0x0000000b00077c82 */ /* 0x000fc60008000000 */
[----:B------:R-:W-:Y:S01]  /*15f0*/  UMOV UR8, UR12 ;  /* 0x0000000c00087c82 */ /* 0x000fe20008000000 */
[----:B------:R-:W-:-:S04]  /*1600*/  UIADD3 UR4, UR4, 0x1c180, URZ ;  /* 0x0001c18004047890 */ /* 0x000fc8000fffe03f */
[----:B------:R-:W-:-:S04]  /*1610*/  USHF.R.U32.HI UR4, URZ, 0x4, UR4 ;  /* 0x000000043f047899 */ /* 0x000fc80008011604 */
[----:B------:R-:W-:-:S04]  /*1620*/  ULOP3.LUT UR4, UR4, 0x3fff, URZ, 0xc0, !UPT ;  /* 0x00003fff04047892 */ /* 0x000fc8000f8ec03f */
[----:B------:R-:W-:Y:S02]  /*1630*/  ULOP3.LUT UR17, UR4, 0x10000, URZ, 0xfc, !UPT ;  /* 0x0001000004117892 */ /* 0x000fe4000f8efc3f */
[----:B------:R-:W-:Y:S02]  /*1640*/  UIADD3 UR4, UR12, 0x100, URZ ;  /* 0x000001000c047890 */ /* 0x000fe4000fffe03f */
[----:B------:R-:W-:-:S04]  /*1650*/  ULEA UR14, UR39, UR17, 0xa ;  /* 0x00000011270e7291 */ /* 0x000fc8000f8e503f */
[----:B------:R-:W-:-:S05]  /*1660*/  UIADD3 UR10, UR14, 0x200, URZ ;  /* 0x000002000e0a7890 */ /* 0x000fca000fffe03f */
[----:B------:R-:W-:Y:S02]  /*1670*/  IGMMA.64x256x32.S8.S8 R24, gdesc[UR12], RZ, !UPT, gsb0 ;  /* 0x066000000c1879f1 */ /* 0x000fe4000c0410ff */
[----:B------:R-:W-:Y:S01]  /*1680*/  UMOV UR6, UR10 ;  /* 0x0000000a00067c82 */ /* 0x000fe20008000000 */
[----:B------:R-:W-:Y:S02]  /*1690*/  WARPGROUP.DEPBAR.LE gsb0, 0x0 ;  /* 0x00008000000079c5 */ /* 0x000fe40000010000 */
[----:B------:R-:W-:Y:S04]  /*16a0*/  STL.64 [R1+0xc00], R24 ;  /* 0x000c001801007387 */ /* 0x000fe80000100a00 */
        /* <DEDUP_REMOVED lines=62> */
[----:B------:R2:W-:Y:S02]  /*1a90*/  STL.64 [R1+0xdf8], R150 ;  /* 0x000df89601007387 */ /* 0x0005e40000100a00 */
[----:B--2---:R-:W-:-:S06]  /*1aa0*/  WARPGROUP.ARRIVE ;  /* 0x00000000000079c5 */ /* 0x004fcc0000000000 */
[----:B------:R-:W-:Y:S01]  /*1ab0*/  IGMMA.64x256x32.S8.S8 R24, gdesc[UR8], RZ, !UPT, gsb0 ;  /* 0x06600000081879f1 */ /* 0x000fe2000c0410ff */
[----:B------:R-:W-:Y:S01]  /*1ac0*/  UIADD3 UR8, UR12, 0x300, URZ ;  /* 0x000003000c087890 */ /* 0x000fe2000fffe03f */
[----:B------:R-:W-:Y:S01]  /*1ad0*/  UMOV UR9, 0xc0000010 ;  /* 0xc000001000097882 */ /* 0x000fe20000000000 */
        /* <DEDUP_REMOVED lines=67> */
[----:B------:R-:W-:Y:S01]  /*1f10*/  UMOV UR6, UR14 ;  /* 0x0000000e00067c82 */ /* 0x000fe20008000000 */
        /* <DEDUP_REMOVED lines=69> */
[----:B------:R-:W-:Y:S01]  /*2370*/  UMOV UR6, UR14 ;  /* 0x0000000e00067c82 */ /* 0x000fe20008000000 */
[----:B------:R-:W-:Y:S01]  /*2380*/  UMOV UR7, UR15 ;  /* 0x0000000f00077c82 */ /* 0x000fe20008000000 */
        /* <DEDUP_REMOVED lines=136> */
[----:B------:R-:W-:Y:S03]  /*2c10*/  IGMMA.64x256x32.S8.S8 R24, gdesc[UR4], RZ, !UPT, gsb0 ;  /* 0x06600000041879f1 */ /* 0x000fe6000c0410ff */
[----:B------:R-:W-:Y:S02]  /*2c20*/  WARPGROUP.DEPBAR.LE gsb0, 0x0 ;  /* 0x00008000000079c5 */ /* 0x000fe40000010000 */
[----:B------:R-:W-:Y:S04]  /*2c30*/  STL.64 [R1], R24 ;  /* 0x0000001801007387 */ /* 0x000fe80000100a00 */
        /* <DEDUP_REMOVED lines=114> */
[----:B------:R2:W-:Y:S04]  /*3360*/  STL.64 [R1+0x6a8], R150 ;  /* 0x0006a89601007387 */ /* 0x0005e80000100a00 */
        /* <DEDUP_REMOVED lines=42> */
[----:B--2---:R3:W5:Y:S04]  /*3610*/  LDL.LU.64 R150, [R1+0xeb0] ;  /* 0x000eb00001967983 */ /* 0x0047680000300a00 */
[----:B------:R3:W5:Y:S04]  /*3620*/  LDL.LU.64 R148, [R1+0xea8] ;  /* 0x000ea80001947983 */ /* 0x0007680000300a00 */
        /* <DEDUP_REMOVED lines=19> */
[----:B------:R3:W5:Y:S01]  /*3760*/  LDL.LU.64 R108, [R1+0xe08] ;  /* 0x000e0800016c7983 */ /* 0x0007620000300a00 */
[----:B------:R-:W-:Y:S05]  /*3770*/  @!P1 BRA `(.L_x_18) ;  /* 0x0000006000c89947 */ /* 0x000fea0003800000 */
[----:B------:R-:W-:Y:S02]  /*3780*/  UIADD3 UR4, UR39, 0x1, URZ ;  /* 0x0000000127047890 */ /* 0x000fe4000fffe03f */
[----:B01----:R-:W-:Y:S02]  /*3790*/  IMAD.U32 R3, RZ, RZ, UR39 ;  /* 0x00000027ff037e24 */ /* 0x003fe4000f8e00ff */
[----:B------:R-:W-:-:S04]  /*37a0*/  UISETP.NE.AND UP0, UPT, UR4, 0x7, UPT ;  /* 0x000000070400788c */ /* 0x000fc8000bf05270 */
[----:B------:R-:W-:Y:S02]  /*37b0*/  USEL UR5, URZ, 0x1, UP0 ;  /* 0x000000013f057887 */ /* 0x000fe40008000000 */
[----:B------:R-:W-:Y:S02]  /*37c0*/  USEL UR18, UR4, URZ, UP0 ;  /* 0x0000003f04127287 */ /* 0x000fe40008000000 */
[----:B------:R-:W-:-:S06]  /*37d0*/  ULOP3.LUT UR5, UR38, UR5, URZ, 0x3c, !UPT ;  /* 0x0000000526057292 */ /* 0x000fcc000f8e3c3f */
[----:B------:R-:W-:-:S07]  /*37e0*/  IMAD.U32 R4, RZ, RZ, UR5 ;  /* 0x00000005ff047e24 */ /* 0x000fce000f8e00ff */
.L_x_25:
[----:B01----:R-:W-:Y:S05]  /*37f0*/  @!P0 BRA `(.L_x_19) ;  /* 0x0000000000048947 */ /* 0x003fea0003800000 */
[----:B------:R-:W-:Y:S01]  /*3800*/  BPT.TRAP 0x1 ;  /* 0x000000040000795c */ /* 0x000fe20000300000 */
.L_x_19:
[----:B------:R-:W0:Y:S01]  /*3810*/  S2UR UR5, SR_CgaCtaId ;  /* 0x00000000000579c3 */ /* 0x000e220000008800 */
[----:B------:R-:W-:Y:S01]  /*3820*/  UMOV UR4, 0x400 ;  /* 0x0000040000047882 */ /* 0x000fe20000000000 */
[----:B------:R-:W-:Y:S01]  /*3830*/  IMAD.U32 R6, RZ, RZ, UR18 ;  /* 0x00000012ff067e24 */ /* 0x000fe2000f8e00ff */
[----:B------:R-:W-:Y:S01]  /*3840*/  SHF.L.U32 R7, R4, 0x1f, RZ ;  /* 0x0000001f04077819 */ /* 0x000fe200000006ff */
[----:B0-----:R-:W-:-:S06]  /*3850*/  ULEA UR4, UR5, UR4, 0x18 ;  /* 0x0000000405047291 */ /* 0x001fcc000f8ec03f */
[----:B------:R-:W-:-:S04]  /*3860*/  IMAD.U32 R0, RZ, RZ, UR4 ;  /* 0x00000004ff007e24 */ /* 0x000fc8000f8e00ff */
[----:B------:R-:W-:-:S04]  /*3870*/  IMAD R6, R6, 0x8, R0 ;  /* 0x0000000806067824 */ /* 0x000fc800078e0200 */
[----:B------:R0:W1:Y:S01]  /*3880*/  SYNCS.PHASECHK.TRANS64.TRYWAIT P1, [R6+URZ], R7 ;  /* 0x00000007060075a7 */ /* 0x000062000802017f */
[----:B------:R-:W-:Y:S05]  /*3890*/  @!P0 BRA `(.L_x_20) ;  /* 0x0000000000048947 */ /* 0x000fea0003800000 */
[----:B------:R-:W-:Y:S01]  /*38a0*/  BPT.TRAP 0x1 ;  /* 0x000000040000795c */ /* 0x000fe20000300000 */
.L_x_20:
[----:B-1----:R-:W-:Y:S05]  /*38b0*/  @P1 BRA `(.L_x_21) ;  /* 0x0000000000081947 */ /* 0x002fea0003800000 */
[----:B------:R-:W1:Y:S02]  /*38c0*/  SYNCS.PHASECHK.TRANS64.TRYWAIT P1, [R6+URZ], R7 ;  /* 0x00000007060075a7 */ /* 0x000e64000802017f */
[----:B-1----:R-:W-:Y:S05]  /*38d0*/  @!P1 BRA `(.L_x_22) ;  /* 0x0000047c00c49947 */ /* 0x002fea0003800000 */
.L_x_21:
[----:B-----5:R-:W-:Y:S04]  /*38e0*/  STL.64 [R1+0xf60], R150 ;  /* 0x000f609601007387 */ /* 0x020fe80000100a00 */
        /* <DEDUP_REMOVED lines=21> */
[----:B--2---:R-:W2:Y:S04]  /*3a40*/  LDL.LU.64 R108, [R1+0xc00] ;  /* 0x000c0000016c7983 */ /* 0x004ea80000300a00 */
[----:B------:R-:W2:Y:S04]  /*3a50*/  LDL.LU.64 R110, [R1+0xc08] ;  /* 0x000c0800016e7983 */ /* 0x000ea80000300a00 */
        /* <DEDUP_REMOVED lines=20> */
[----:B---3--:R-:W2:Y:S04]  /*3ba0*/  LDL.LU.64 R152, [R1+0xcb0] ;  /* 0x000cb00001987983 */ /* 0x008ea80000300a00 */
        /* <DEDUP_REMOVED lines=40> */
[----:B------:R-:W2:Y:S01]  /*3e30*/  LDL.LU.64 R234, [R1+0xdf8] ;  /* 0x000df80001ea7983 */ /* 0x000ea20000300a00 */
[----:B------:R-:W-:-:S02]  /*3e40*/  ULEA UR19, UR18, UR16, 0xa ;  /* 0x0000001012137291 */ /* 0x000fc4000f8e503f */
[----:B------:R-:W-:Y:S01]  /*3e50*/  ULEA UR10, UR18, UR17, 0xa ;  /* 0x00000011120a7291 */ /* 0x000fe2000f8e503f */
[----:B------:R-:W-:Y:S01]  /*3e60*/  UMOV UR9, 0xc0000010 ;  /* 0xc000001000097882 */ /* 0x000fe20000000000 */
[----:B------:R-:W-:-:S03]  /*3e70*/  UMOV UR11, 0xc0000010 ;  /* 0xc0000010000b7882 */ /* 0x000fc60000000000 */
[----:B------:R-:W-:Y:S01]  /*3e80*/  UMOV UR8, UR19 ;  /* 0x0000001300087c82 */ /* 0x000fe20008000000 */
[----:B--2---:R-:W-:-:S06]  /*3e90*/  WARPGROUP.ARRIVE ;  /* 0x00000000000079c5 */ /* 0x004fcc0000000000 */
[----:B------:R-:W-:Y:S03]  /*3ea0*/  IGMMA.64x256x32.S8.S8 R108, gdesc[UR8], R108, gsb0 ;  /* 0x06600000086c79f1 */ /* 0x000fe6000804106c */
[----:B------:R-:W-:Y:S02]  /*3eb0*/  WARPGROUP.DEPBAR.LE gsb0, 0x0 ;  /* 0x00008000000079c5 */ /* 0x000fe40000010000 */
        /* <DEDUP_REMOVED lines=64> */
[----:B--2---:R-:W2:Y:S04]  /*42c0*/  LDL.LU.64 R108, [R1] ;  /* 0x00000000016c7983 */ /* 0x004ea80000300a00 */
[----:B---3--:R-:W3:Y:S04]  /*42d0*/  LDL.LU.64 R110, [R1+0x8] ;  /* 0x00000800016e7983 */ /* 0x008ee80000300a00 */
[----:B----4-:R-:W4:Y:S04]  /*42e0*/  LDL.LU.64 R112, [R1+0x10] ;  /* 0x0000100001707983 */ /* 0x010f280000300a00 */
[----:B0-----:R-:W2:Y:S04]  /*42f0*/  LDL.LU.64 R114, [R1+0x18] ;  /* 0x0000180001727983 */ /* 0x001ea80000300a00 */
[----:B-1----:R-:W3:Y:S04]  /*4300*/  LDL.LU.64 R116, [R1+0x20] ;  /* 0x0000200001747983 */ /* 0x002ee80000300a00 */
[----:B------:R-:W4:Y:S04]  /*4310*/  LDL.LU.64 R118, [R1+0x28] ;  /* 0x0000280001767983 */ /* 0x000f280000300a00 */
[----:B------:R-:W2:Y:S04]  /*4320*/  LDL.LU.64 R120, [R1+0x30] ;  /* 0x0000300001787983 */ /* 0x000ea80000300a00 */
[----:B------:R-:W3:Y:S04]  /*4330*/  LDL.LU.64 R122, [R1+0x38] ;  /* 0x00003800017a7983 */ /* 0x000ee80000300a00 */
        /* <DEDUP_REMOVED lines=14> */
[----:B--2---:R-:W-:Y:S04]  /*4420*/  STL.64 [R1+0x1160], R150 ;  /* 0x0011609601007387 */ /* 0x004fe80000100a00 */
[----:B----4-:R-:W-:Y:S04]  /*4430*/  STL.64 [R1+0x1158], R148 ;  /* 0x0011589401007387 */ /* 0x010fe80000100a00 */
[----:B---3--:R-:W-:Y:S04]  /*4440*/  STL.64 [R1+0x1150], R146 ;  /* 0x0011509201007387 */ /* 0x008fe80000100a00 */
        /* <DEDUP_REMOVED lines=61> */
[----:B0-----:R-:W2:Y:S04]  /*4820*/  LDL.LU.64 R24, [R1+0x800] ;  /* 0x0008000001187983 */ /* 0x001ea80000300a00 */
        /* <DEDUP_REMOVED lines=447> */
[----:B------:R-:W-:Y:S01]  /*6420*/  UIADD3 UR14, UR10, 0x200, URZ ;  /* 0x000002000a0e7890 */ /* 0x000fe2000fffe03f */
[----:B------:R-:W-:Y:S01]  /*6430*/  UMOV UR12, UR8 ;  /* 0x00000008000c7c82 */ /* 0x000fe20008000000 */
[----:B------:R-:W-:Y:S01]  /*6440*/  UMOV UR13, UR9 ;  /* 0x00000009000d7c82 */ /* 0x000fe20008000000 */
[----:B------:R-:W-:Y:S01]  /*6450*/  UMOV UR15, 0xc0000010 ;  /* 0xc0000010000f7882 */ /* 0x000fe20000000000 */
[----:B------:R-:W3:Y:S04]  /*6460*/  LDL.LU.64 R152, [R1+0xb0] ;  /* 0x0000b00001987983 */ /* 0x000ee80000300a00 */
        /* <DEDUP_REMOVED lines=40> */
[----:B------:R-:W3:Y:S01]  /*66f0*/  LDL.LU.64 R234, [R1+0x1f8] ;  /* 0x0001f80001ea7983 */ /* 0x000ee20000300a00 */
[----:B--2---:R-:W-:-:S06]  /*6700*/  WARPGROUP.ARRIVE ;  /* 0x00000000000079c5 */ /* 0x004fcc0000000000 */
[----:B------:R-:W-:Y:S03]  /*6710*/  IGMMA.64x256x32.S8.S8 R24, gdesc[UR12], R24, gsb0 ;  /* 0x066000000c1879f1 */ /* 0x000fe60008041018 */
        /* <DEDUP_REMOVED lines=264> */
[----:B------:R-:W-:Y:S01]  /*77a0*/  UMOV UR6, UR10 ;  /* 0x0000000a00067c82 */ /* 0x000fe20008000000 */
[----:B------:R-:W-:Y:S01]  /*77b0*/  UMOV UR7, UR11 ;  /* 0x0000000b00077c82 */ /* 0x000fe20008000000 */
        /* <DEDUP_REMOVED lines=132> */
[----:B------:R-:W-:Y:S01]  /*8000*/  UMOV UR9, 0xc0000010 ;  /* 0xc000001000097882 */ /* 0x000fe20000000000 */
[----:B--2---:R-:W-:-:S07]  /*8010*/  WARPGROUP.ARRIVE ;  /* 0x00000000000079c5 */ /* 0x004fce0000000000 */
        /* <DEDUP_REMOVED lines=66> */
[----:B0-----:R-:W3:Y:S04]  /*8440*/  LDL.LU.64 R150, [R1+0x1160] ;  /* 0x0011600001967983 */ /* 0x001ee80000300a00 */
        /* <DEDUP_REMOVED lines=21> */
[----:B------:R-:W-:Y:S01]  /*85a0*/  UMOV UR12, UR8 ;  /* 0x00000008000c7c82 */ /* 0x000fe20008000000 */
[----:B------:R-:W-:-:S02]  /*85b0*/  UMOV UR13, UR9 ;  /* 0x00000009000d7c82 */ /* 0x000fc40008000000 */
        /* <DEDUP_REMOVED lines=42> */
[----:B---3--:R-:W-:-:S06]  /*8860*/  WARPGROUP.ARRIVE ;  /* 0x00000000000079c5 */ /* 0x008fcc0000000000 */
[----:B------:R-:W-:Y:S03]  /*8870*/  IGMMA.64x256x32.S8.S8 R108, gdesc[UR12], R108, gsb0 ;  /* 0x066000000c6c79f1 */ /* 0x000fe6000804106c */
        /* <DEDUP_REMOVED lines=247> */
[----:B0-----:R1:W5:Y:S04]  /*97f0*/  LDL.LU.64 R150, [R1+0xeb0] ;  /* 0x000eb00001967983 */ /* 0x0013680000300a00 */
        /* <DEDUP_REMOVED lines=22> */
[----:B------:R-:W-:Y:S01]  /*9960*/  BPT.TRAP 0x1 ;  /* 0x000000040000795c */ /* 0x000fe20000300000 */
.L_x_23:
[----:B------:R-:W-:Y:S01]  /*9970*/  UISETP.GT.U32.AND UP0, UPT, UR41, 0x1, UPT ;  /* 0x000000012900788c */ /* 0x000fe2000bf04070 */
[----:B------:R-:W-:-:S04]  /*9980*/  IMAD R6, R3, 0x8, R0 ;  /* 0x0000000803067824 */ /* 0x000fc800078e0200 */
[----:B------:R-:W-:Y:S01]  /*9990*/  VIADD R6, R6, 0x38 ;  /* 0x0000003806067836 */ /* 0x000fe20000000000 */
[----:B------:R-:W-:-:S04]  /*99a0*/  PLOP3.LUT P1, PT, PT, PT, UP0, 0x80, 0x0 ;  /* 0x000000000000781c */ /* 0x000fc80003f2f008 */
[----:B------:R-:W-:-:S04]  /*99b0*/  PRMT R6, RZ, 0x654, R6 ;  /* 0x00000654ff067816 */ /* 0x000fc80000000006 */
[----:B------:R0:W-:Y:S05]  /*99c0*/  SYNCS.ARRIVE.TRANS64.RED.A1T0 RZ, [R6+URZ], RZ ;  /* 0x000000ff06ff79a7 */ /* 0x0001ea000810043f */
[----:B------:R-:W-:Y:S05]  /*99d0*/  @P1 BRA `(.L_x_24) ;  /* 0x0000000000041947 */ /* 0x000fea0003800000 */
[----:B------:R-:W-:Y:S01]  /*99e0*/  BPT.TRAP 0x1 ;  /* 0x000000040000795c */ /* 0x000fe20000300000 */
.L_x_24:
[----:B------:R-:W-:Y:S01]  /*99f0*/  UIADD3 UR18, UR18, 0x1, URZ ;  /* 0x0000000112127890 */ /* 0x000fe2000fffe03f */
[----:B------:R-:W-:Y:S01]  /*9a00*/  ISETP.GT.AND P2, PT, R5, 0x1, PT ;  /* 0x000000010500780c */ /* 0x000fe20003f44270 */
[----:B------:R-:W-:Y:S02]  /*9a10*/  VIADD R3, R3, 0x1 ;  /* 0x0000000103037836 */ /* 0x000fe40000000000 */
[----:B------:R-:W-:Y:S01]  /*9a20*/  UISETP.NE.AND UP0, UPT, UR18, 0x7, UPT ;  /* 0x000000071200788c */ /* 0x000fe2000bf05270 */
[----:B------:R-:W-:Y:S02]  /*9a30*/  VIADD R5, R5, 0xffffffff ;  /* 0xffffffff05057836 */ /* 0x000fe40000000000 */
[C---:B------:R-:W-:Y:S01]  /*9a40*/  ISETP.NE.AND P1, PT, R3.reuse, 0x7, PT ;  /* 0x000000070300780c */ /* 0x040fe20003f25270 */
[----:B------:R-:W-:Y:S02]  /*9a50*/  USEL UR4, URZ, 0x1, UP0 ;  /* 0x000000013f047887 */ /* 0x000fe40008000000 */
[----:B------:R-:W-:Y:S01]  /*9a60*/  USEL UR18, UR18, URZ, UP0 ;  /* 0x0000003f12127287 */ /* 0x000fe20008000000 */
[----:B------:R-:W-:-:S03]  /*9a70*/  SEL R3, R3, RZ, P1 ;  /* 0x000000ff03037207 */ /* 0x000fc60000800000 */
[----:B------:R-:W-:Y:S01]  /*9a80*/  LOP3.LUT R4, R4, UR4, RZ, 0x3c, !PT ;  /* 0x0000000404047c12 */ /* 0x000fe2000f8e3cff */
[----:B------:R-:W-:Y:S07]  /*9a90*/  @P2 BRA `(.L_x_25) ;  /* 0xffffff9c00542947 */ /* 0x000fee000383ffff */
.L_x_18:
[----:B01----:R-:W0:Y:S02]  /*9aa0*/  LDC R3, c[0x0][0x28c] ;  /* 0x0000a300ff037b82 */ /* 0x003e240000000800 */
[----:B0-----:R-:W-:-:S13]  /*9ab0*/  ISETP.GE.AND P1, PT, R3, 0x1, PT ;  /* 0x000000010300780c */ /* 0x001fda0003f26270 */
[----:B------:R-:W-:Y:S05]  /*9ac0*/  @!P1 BRA `(.L_x_26) ;  /* 0x00000000004c9947 */ /* 0x000fea0003800000 */
[----:B------:R-:W-:Y:S05]  /*9ad0*/  @!P0 BRA `(.L_x_27) ;  /* 0x0000000000048947 */ /* 0x000fea0003800000 */
[----:B------:R-:W-:Y:S01]  /*9ae0*/  BPT.TRAP 0x1 ;  /* 0x000000040000795c */ /* 0x000fe20000300000 */
.L_x_27:
[----:B------:R-:W-:-:S04]  /*9af0*/  UISETP.LT.AND UP0, UPT, UR47, 0x1, UPT ;  /* 0x000000012f00788c */ /* 0x000fc8000bf01270 */
[----:B------:R-:W-:Y:S02]  /*9b00*/  USEL UR6, UR47, 0x1, UP0 ;  /* 0x000000012f067887 */ /* 0x000fe40008000000 */
[----:B------:R-:W-:Y:S02]  /*9b10*/  UISETP.GT.U32.AND UP0, UPT, UR41, 0x1, UPT ;  /* 0x000000012900788c */ /* 0x000fe4000bf04070 */
[----:B------:R-:W-:-:S04]  /*9b20*/  UIADD3 UR6, UR39, UR47, -UR6 ;  /* 0x0000002f27067290 */ /* 0x000fc8000fffe806 */
[----:B------:R-:W-:Y:S01]  /*9b30*/  UIMAD.WIDE.U32 UR4, UR6, 0x24924925, URZ ;  /* 0x24924925060478a5 */ /* 0x000fe2000f8e003f */
[----:B------:R-:W-:-:S03]  /*9b40*/  PLOP3.LUT P0, PT, PT, PT, UP0, 0x80, 0x0 ;  /* 0x000000000000781c */ /* 0x000fc60003f0f008 */
[----:B------:R-:W-:-:S04]  /*9b50*/  UIADD3 UR4, UR6, -UR5, URZ ;  /* 0x8000000506047290 */ /* 0x000fc8000fffe03f */
[----:B------:R-:W-:-:S04]  /*9b60*/  ULEA.HI UR4, UR4, UR5, URZ, 0x1f ;  /* 0x0000000504047291 */ /* 0x000fc8000f8ff83f */
[----:B------:R-:W-:-:S04]  /*9b70*/  USHF.R.U32.HI UR4, URZ, 0x2, UR4 ;  /* 0x000000023f047899 */ /* 0x000fc80008011604 */
[----:B------:R-:W-:-:S06]  /*9b80*/  UIMAD UR4, UR4, -0x7, UR6 ;  /* 0xfffffff9040478a4 */ /* 0x000fcc000f8e0206 */
[----:B------:R-:W-:-:S04]  /*9b90*/  IMAD.U32 R3, RZ, RZ, UR4 ;  /* 0x00000004ff037e24 */ /* 0x000fc8000f8e00ff */
[----:B------:R-:W-:-:S04]  /*9ba0*/  IMAD R0, R3, 0x8, R0 ;  /* 0x0000000803007824 */ /* 0x000fc800078e0200 */
[----:B------:R-:W-:-:S05]  /*9bb0*/  VIADD R0, R0, 0x38 ;  /* 0x0000003800007836 */ /* 0x000fca0000000000 */
[----:B------:R-:W-:-:S04]  /*9bc0*/  PRMT R0, RZ, 0x654, R0 ;  /* 0x00000654ff007816 */ /* 0x000fc80000000000 */
[----:B------:R0:W-:Y:S01]  /*9bd0*/  SYNCS.ARRIVE.TRANS64.RED.A1T0 RZ, [R0+URZ], RZ ;  /* 0x000000ff00ff79a7 */ /* 0x0001e2000810043f */
[----:B------:R-:W-:Y:S05]  /*9be0*/  @P0 BRA `(.L_x_26) ;  /* 0x0000000000040947 */ /* 0x000fea0003800000 */
[----:B------:R-:W-:Y:S01]  /*9bf0*/  BPT.TRAP 0x1 ;  /* 0x000000040000795c */ /* 0x000fe20000300000 */
.L_x_26:
[----:B------:R-:W1:Y:S01]  /*9c00*/  S2R R5, SR_TID.X ;  /* 0x0000000000057919 */ /* 0x000e620000002100 */
[----:B------:R-:W-:Y:S01]  /*9c10*/  USHF.L.U32 UR43, UR43, 0x9, URZ ;  /* 0x000000092b2b7899 */ /* 0x000fe2000800063f */
[----:B------:R-:W-:Y:S01]  /*9c20*/  ULDC UR7, c[0x0][0x288] ;  /* 0x0000a20000077ab9 */ /* 0x000fe20000000800 */
[----:B------:R-:W-:Y:S02]  /*9c30*/  UIMAD.WIDE UR8, UR42, 0x200, URZ ;  /* 0x000002002a0878a5 */ /* 0x000fe4000f8e023f */
[----:B------:R-:W-:Y:S02]  /*9c40*/  USHF.L.U32 UR42, UR42, 0x9, URZ ;  /* 0x000000092a2a7899 */ /* 0x000fe4000800063f */
[----:B------:R-:W-:Y:S01]  /*9c50*/  IMAD.U32 R22, RZ, RZ, UR43 ;  /* 0x0000002bff167e24 */ /* 0x000fe2000f8e00ff */
[----:B------:R-:W-:Y:S02]  /*9c60*/  UISETP.GE.AND UP2, UPT, UR43, UR7, UPT ;  /* 0x000000072b00728c */ /* 0x000fe4000bf46270 */
[----:B------:R-:W-:Y:S01]  /*9c70*/  UIADD3 UR39, UR47, UR39, URZ ;  /* 0x000000272f277290 */ /* 0x000fe2000fffe03f */
[----:B------:R-:W-:Y:S01]  /*9c80*/  ULDC UR12, c[0x0][0x284] ;  /* 0x0000a100000c7ab9 */ /* 0x000fe20000000800 */
[----:B------:R-:W-:-:S02]  /*9c90*/  USHF.R.S32.HI UR13, URZ, 0x1f, UR44 ;  /* 0x0000001f3f0d7899 */ /* 0x000fc4000801142c */
[----:B------:R-:W-:Y:S02]  /*9ca0*/  UISETP.GE.OR UP2, UPT, UR42, UR12, UP2 ;  /* 0x0000000c2a00728c */ /* 0x000fe40009746670 */
[----:B------:R-:W-:Y:S02]  /*9cb0*/  UISETP.GT.U32.AND UP0, UPT, UR39, 0x6, UPT ;  /* 0x000000062700788c */ /* 0x000fe4000bf04070 */
[----:B------:R-:W-:Y:S01]  /*9cc0*/  UIMAD.WIDE.U32 UR4, UR39, 0x24924925, URZ ;  /* 0x24924925270478a5 */ /* 0x000fe2000f8e003f */
[----:B------:R-:W-:Y:S01]  /*9cd0*/  ULDC.64 UR10, c[0x0][0x5d0] ;  /* 0x00017400000a7ab9 */ /* 0x000fe20000000a00 */
[----:B------:R-:W-:Y:S01]  /*9ce0*/  UISETP.LT.U32.AND UP0, UPT, UR47, 0x7, UP0 ;  /* 0x000000072f00788c */ /* 0x000fe20008701070 */
[----:B------:R-:W-:Y:S01]  /*9cf0*/  PLOP3.LUT P0, PT, PT, PT, UP2, 0x80, 0x0 ;  /* 0x000000000000781c */ /* 0x000fe20003f0f028 */
[----:B------:R-:W-:Y:S02]  /*9d00*/  UIADD3 UR4, UR39, -UR5, URZ ;  /* 0x8000000527047290 */ /* 0x000fe4000fffe03f */
[----:B------:R-:W-:-:S02]  /*9d10*/  UISETP.GE.U32.AND UP1, UPT, UR47, 0x7, UPT ;  /* 0x000000072f00788c */ /* 0x000fc4000bf26070 */
[----:B------:R-:W-:Y:S02]  /*9d20*/  UIMAD UR6, UR13, UR10, URZ ;  /* 0x0000000a0d0672a4 */ /* 0x000fe4000f8e023f */
[----:B------:R-:W-:Y:S01]  /*9d30*/  ULEA.HI UR4, UR4, UR5, URZ, 0x1f ;  /* 0x0000000504047291 */ /* 0x000fe2000f8ff83f */
[--C-:B-1----:R-:W-:Y:S01]  /*9d40*/  SHF.R.U32.HI R19, RZ, 0x7, R5.reuse ;  /* 0x00000007ff137819 */ /* 0x102fe20000011605 */
[C---:B------:R-:W-:Y:S01]  /*9d50*/  IMAD.SHL.U32 R23, R5.reuse, 0x2, RZ ;  /* 0x0000000205177824 */ /* 0x040fe200078e00ff */
[----:B------:R-:W-:Y:S01]  /*9d60*/  SHF.R.U32.HI R3, RZ, 0x2, R5 ;  /* 0x00000002ff037819 */ /* 0x000fe20000011605 */
[----:B------:R-:W-:Y:S01]  /*9d70*/  UIMAD UR6, UR44, UR11, UR6 ;  /* 0x0000000b2c0672a4 */ /* 0x000fe2000f8e0206 */
[----:B------:R-:W-:Y:S01]  /*9d80*/  LOP3.LUT R4, R5, 0x60, RZ, 0xc0, !PT ;  /* 0x0000006005047812 */ /* 0x000fe200078ec0ff */
[----:B------:R-:W-:Y:S01]  /*9d90*/  USHF.R.U32.HI UR4, URZ, 0x2, UR4 ;  /* 0x000000023f047899 */ /* 0x000fe20008011604 */
[----:B------:R-:W-:Y:S02]  /*9da0*/  LOP3.LUT R19, R19, 0x1, RZ, 0xc0, !PT ;  /* 0x0000000113137812 */ /* 0x000fe400078ec0ff */
[----:B------:R-:W-:Y:S01]  /*9db0*/  LOP3.LUT R3, R3, 0x7, RZ, 0xc0, !PT ;  /* 0x0000000703037812 */ /* 0x000fe200078ec0ff */
[----:B------:R-:W-:Y:S01]  /*9dc0*/  UIMAD UR39, UR4, -0x7, UR39 ;  /* 0xfffffff9042778a4 */ /* 0x000fe2000f8e0227 */
[----:B------:R-:W-:Y:S01]  /*9dd0*/  SHF.R.U32.HI R4, RZ, 0x1, R4 ;  /* 0x00000001ff047819 */ /* 0x000fe20000011604 */
[----:B------:R-:W-:Y:S01]  /*9de0*/  IMAD.SHL.U32 R20, R19, 0x40, RZ ;  /* 0x0000004013147824 */ /* 0x000fe200078e00ff */
[----:B------:R-:W-:-:S02]  /*9df0*/  LOP3.LUT R22, R22, 0x6, R23, 0xf8, !PT ;  /* 0x0000000616167812 */ /* 0x000fc400078ef817 */
[--C-:B0-----:R-:W-:Y:S02]  /*9e00*/  IADD3 R0, RZ, -R4, -R3.reuse ;  /* 0x80000004ff007210 */ /* 0x101fe40007ffe803 */
[----:B------:R-:W-:Y:S01]  /*9e10*/  LOP3.LUT R20, R20, 0x40, R3, 0xe2, !PT ;  /* 0x0000004014147812 */ /* 0x000fe200078ee203 */
[----:B------:R-:W-:Y:S01]  /*9e20*/  IMAD.MOV.U32 R3, RZ, RZ, -0x2 ;  /* 0xfffffffeff037424 */ /* 0x000fe200078e00ff */
[----:B------:R-:W-:Y:S01]  /*9e30*/  SHF.R.S32.HI R23, RZ, 0x1f, R22 ;  /* 0x0000001fff177819 */ /* 0x000fe20000011416 */
[----:B------:R-:W-:Y:S01]  /*9e40*/  IMAD R19, R19, -0x40, R0 ;  /* 0xffffffc013137824 */ /* 0x000fe200078e0200 */
[----:B------:R-:W-:Y:S02]  /*9e50*/  LOP3.LUT R0, R5, 0x3, RZ, 0xc0, !PT ;  /* 0x0000000305007812 */ /* 0x000fe400078ec0ff */
[----:B------:R-:W-:Y:S01]  /*9e60*/  LOP3.LUT R20, R20, UR8, R4, 0xfe, !PT ;  /* 0x0000000814147c12 */ /* 0x000fe2000f8efe04 */
[----:B------:R-:W-:Y:S02]  /*9e70*/  IMAD.U32 R4, RZ, RZ, UR10 ;  /* 0x0000000aff047e24 */ /* 0x000fe4000f8e00ff */
[----:B------:R-:W-:Y:S01]  /*9e80*/  IMAD R0, R0, R3, UR7 ;  /* 0x0000000700007e24 */ /* 0x000fe2000f8e0203 */
[----:B------:R-:W-:Y:S01]  /*9e90*/  USEL UR7, URZ, 0x1, !UP0 ;  /* 0x000000013f077887 */ /* 0x000fe2000c000000 */
[----:B------:R-:W-:-:S02]  /*9ea0*/  IMAD.U32 R3, RZ, RZ, UR12 ;  /* 0x0000000cff037e24 */ /* 0x000fc4000f8e00ff */
[----:B------:R-:W-:Y:S01]  /*9eb0*/  IMAD.WIDE.U32 R4, R4, UR44, R22 ;  /* 0x0000002c04047c25 */ /* 0x000fe2000f8e0016 */
[----:B------:R-:W-:Y:S02]  /*9ec0*/  ULOP3.LUT UR38, UR38, UR7, URZ, 0x3c, !UPT ;  /* 0x0000000726267292 */ /* 0x000fe4000f8e3c3f */
[----:B------:R-:W-:Y:S01]  /*9ed0*/  IADD3 R19, R3, -UR42, R19 ;  /* 0x8000002a03137c10 */ /* 0x000fe2000fffe013 */
[----:B------:R-:W-:Y:S01]  /*9ee0*/  VIADD R5, R5, UR6 ;  /* 0x0000000605057c36 */ /* 0x000fe20008000000 */
[----:B------:R-:W-:Y:S01]  /*9ef0*/  @UP1 ULOP3.LUT UR38, UR38, 0x1, UR4, 0x78, !UPT ;  /* 0x0000000126261892 */ /* 0x000fe2000f8e7804 */
[----:B------:R-:W-:Y:S01]  /*9f00*/  VIADD R0, R0, -UR43 ;  /* 0x8000002b00007c36 */ /* 0x000fe20008000000 */
[----:B------:R-:W-:Y:S01]  /*9f10*/  UMOV UR42, 0xffffffff ;  /* 0xffffffff002a7882 */ /* 0x000fe20000000000 */
[----:B------:R-:W-:Y:S09]  /*9f20*/  @P0 BRA `(.L_x_28) ;  /* 0x000003f400d40947 */ /* 0x000ff20003800000 */
[----:B-----5:R-:W-:Y:S01]  /*9f30*/  ISETP.NE.AND P0, PT, R17, RZ, PT ;  /* 0x000000ff1100720c */ /* 0x020fe20003f05270 */
[----:B------:R-:W-:Y:S01]  /*9f40*/  ULDC.64 UR10, c[0x0][0x5c8] ;  /* 0x00017200000a7ab9 */ /* 0x000fe20000000a00 */
[----:B------:R-:W-:Y:S01]  /*9f50*/  BSSY B0, `(.L_x_28) ;  /* 0x0003f72000007945 */ /* 0x000fe20003800000 */
[----:B------:R-:W-:Y:S01]  /*9f60*/  UIMAD UR4, UR9, UR10, URZ ;  /* 0x0000000a090472a4 */ /* 0x000fe2000f8e023f */
[----:B------:R-:W-:Y:S02]  /*9f70*/  IMAD.U32 R11, RZ, RZ, UR11 ;  /* 0x0000000bff0b7e24 */ /* 0x000fe4000f8e00ff */
[----:B------:R-:W-:-:S04]  /*9f80*/  IMAD.WIDE.U32 R4, R20, UR10, R4 ;  /* 0x0000000a14047c25 */ /* 0x000fc8000f8e0004 */
[----:B------:R-:W-:-:S04]  /*9f90*/  IMAD R11, R20, R11, UR4 ;  /* 0x00000004140b7e24 */ /* 0x000fc8000f8e020b */
[----:B------:R-:W-:Y:S01]  /*9fa0*/  IMAD.IADD R11, R5, 0x1, R11 ;  /* 0x00000001050b7824 */ /* 0x000fe200078e020b */
[----:B------:R-:W-:Y:S06]  /*9fb0*/  @!P0 BRA `(.L_x_29) ;  /* 0x000002ac003c8947 */ /* 0x000fec0003800000 */
[----:B------:R-:W0:Y:S01]  /*9fc0*/  LDC.64 R6, c[0x0][0x5b0] ;  /* 0x00016c00ff067b82 */ /* 0x000e220000000a00 */
[----:B------:R-:W-:Y:S01]  /*9fd0*/  ULDC.64 UR6, c[0x0][0x5b8] ;  /* 0x00016e0000067ab9 */ /* 0x000fe20000000a00 */
[----:B------:R-:W-:Y:S01]  /*9fe0*/  ISETP.GE.AND P6, PT, R19, 0x1, PT ;  /* 0x000000011300780c */ /* 0x000fe20003fc6270 */
[----:B------:R-:W-:Y:S02]  /*9ff0*/  UIMAD UR4, UR13, UR6, URZ ;  /* 0x000000060d0472a4 */ /* 0x000fe4000f8e023f */
[----:B------:R-:W-:Y:S01]  /*a000*/  IMAD.U32 R3, RZ, RZ, UR6 ;  /* 0x00000006ff037e24 */ /* 0x000fe2000f8e00ff */
[----:B------:R-:W-:Y:S01]  /*a010*/  LOP3.LUT R18, R18, 0xfffffffd, RZ, 0xc0, !PT ;  /* 0xfffffffd12127812 */ /* 0x000fe200078ec0ff */
[----:B------:R-:W-:Y:S01]  /*a020*/  BSSY B1, `(.L_x_30) ;  /* 0x000000f000017945 */ /* 0x000fe20003800000 */
[----:B------:R-:W-:Y:S01]  /*a030*/  UIMAD UR4, UR44, UR7, UR4 ;  /* 0x000000072c0472a4 */ /* 0x000fe2000f8e0204 */
[----:B------:R-:W3:Y:S01]  /*a040*/  LDC.64 R14, c[0x0][0x5a8] ;  /* 0x00016a00ff0e7b82 */ /* 0x000ee20000000a00 */
[----:B------:R-:W-:Y:S01]  /*a050*/  IMAD.WIDE.U32 R22, R3, UR44, R22 ;  /* 0x0000002c03167c25 */ /* 0x000fe2000f8e0016 */
[----:B------:R-:W-:-:S03]  /*a060*/  ISETP.LT.OR P1, PT, R0, 0x1, !P6 ;  /* 0x000000010000780c */ /* 0x000fc60007721670 */
[----:B------:R-:W-:Y:S02]  /*a070*/  VIADD R13, R23, UR4 ;  /* 0x00000004170d7c36 */ /* 0x000fe40008000000 */
[----:B------:R-:W-:Y:S01]  /*a080*/  IMAD.MOV.U32 R12, RZ, RZ, R22 ;  /* 0x000000ffff0c7224 */ /* 0x000fe200078e0016 */
[----:B------:R-:W-:Y:S01]  /*a090*/  @P6 LOP3.LUT R18, R18, 0x2, RZ, 0xfc, !PT ;  /* 0x0000000212126812 */ /* 0x000fe200078efcff */
[----:B0-----:R-:W-:Y:S02]  /*a0a0*/  IMAD R21, R6, UR9, RZ ;  /* 0x0000000906157c24 */ /* 0x001fe4000f8e02ff */
[----:B------:R-:W-:-:S04]  /*a0b0*/  IMAD.WIDE.U32 R8, R20, R6, R12 ;  /* 0x0000000614087225 */ /* 0x000fc800078e000c */
[----:B------:R-:W-:Y:S01]  /*a0c0*/  IMAD R21, R20, R7, R21 ;  /* 0x0000000714157224 */ /* 0x000fe200078e0215 */
[----:B---3--:R-:W-:-:S04]  /*a0d0*/  IADD3 R160, P0, R8, R14, RZ ;  /* 0x0000000e08a07210 */ /* 0x008fc80007f1e0ff */
[----:B------:R-:W-:Y:S01]  /*a0e0*/  IADD3.X R161, R15, R9, R21, P0, !PT ;  /* 0x000000090fa17210 */ /* 0x000fe200007fe415 */
[----:B------:R-:W-:Y:S08]  /*a0f0*/  @P1 BRA `(.L_x_31) ;  /* 0x0000000000041947 */ /* 0x000ff00003800000 */
[----:B------:R0:W5:Y:S02]  /*a100*/  LDG.E.U8 R2, desc[UR36][R160.64] ;  /* 0x00000024a0027981 */ /* 0x000164000c1e1100 */
.L_x_31:
[----:B------:R-:W-:Y:S05]  /*a110*/  BSYNC B1 ;  /* 0x0000000000017941 */ /* 0x000fea0003800000 */
.L_x_30:
[----:B------:R-:W2:Y:S01]  /*a120*/  LDL.LU R8, [R1+0xc00] ;  /* 0x000c000001087983 */ /* 0x000ea20000300800 */
[----:B-----5:R-:W-:Y:S01]  /*a130*/  LOP3.LUT R3, R2, 0xffff, RZ, 0xc0, !PT ;  /* 0x0000ffff02037812 */ /* 0x020fe200078ec0ff */
[----:B------:R-:W-:Y:S01]  /*a140*/  ULDC.64 UR4, c[0x0][0x5c0] ;  /* 0x0001700000047ab9 */ /* 0x000fe20000000a00 */
[----:B------:R-:W-:Y:S01]  /*a150*/  ISETP.LT.OR P2, PT, R0, 0x2, !P6 ;  /* 0x000000020000780c */ /* 0x000fe20007741670 */
[----:B------:R-:W-:Y:S01]  /*a160*/  BSSY B1, `(.L_x_32) ;  /* 0x000000b000017945 */ /* 0x000fe20003800000 */
[----:B------:R-:W-:Y:S02]  /*a170*/  PRMT R3, R3, 0x8880, RZ ;  /* 0x0000888003037816 */ /* 0x000fe400000000ff */
[----:B------:R-:W-:-:S03]  /*a180*/  IADD3 R10, P0, R4, UR4, RZ ;  /* 0x00000004040a7c10 */ /* 0x000fc6000ff1e0ff */
[----:B------:R-:W-:Y:S01]  /*a190*/  IMAD R3, R3, R17, RZ ;  /* 0x0000001103037224 */ /* 0x000fe200078e02ff */
[----:B------:R-:W-:-:S03]  /*a1a0*/  IADD3.X R11, R11, UR5, RZ, P0, !PT ;  /* 0x000000050b0b7c10 */ /* 0x000fc600087fe4ff */
[----:B--2---:R-:W-:-:S05]  /*a1b0*/  @!P1 IMAD R4, R8, R16, R3 ;  /* 0x0000001008049224 */ /* 0x004fca00078e0203 */
[----:B------:R1:W-:Y:S01]  /*a1c0*/  @!P1 STG.E.U8 desc[UR36][R10.64], R4 ;  /* 0x000000040a009986 */ /* 0x0003e2000c101124 */
[----:B------:R-:W-:Y:S05]  /*a1d0*/  @P2 BRA `(.L_x_33) ;  /* 0x00000000000c2947 */ /* 0x000fea0003800000 */
[----:B------:R-:W2:Y:S02]  /*a1e0*/  LDG.E.U8 R2, desc[UR36][R160.64+0x1] ;  /* 0x00000124a0027981 */ /* 0x000ea4000c1e1100 */
[----:B--2---:R-:W-:-:S05]  /*a1f0*/  PRMT R3, R2, 0x8880, RZ ;  /* 0x0000888002037816 */ /* 0x004fca00000000ff */
[----:B------:R-:W-:-:S07]  /*a200*/  IMAD R3, R3, R17, RZ ;  /* 0x0000001103037224 */ /* 0x000fce00078e02ff */
.L_x_33:
[----:B------:R-:W-:Y:S05]  /*a210*/  BSYNC B1 ;  /* 0x0000000000017941 */ /* 0x000fea0003800000 */
.L_x_32:
[----:B-1----:R-:W2:Y:S01]  /*a220*/  LDL.LU R4, [R1+0xc04] ;  /* 0x000c040001047983 */ /* 0x002ea20000300800 */
[----:B------:R-:W-:Y:S01]  /*a230*/  @!P2 IMAD.MOV.U32 R5, RZ, RZ, R11 ;  /* 0x000000ffff05a224 */ /* 0x000fe200078e000b */
[----:B------:R-:W-:Y:S01]  /*a240*/  ISETP.GE.AND P5, PT, R19, 0x9, PT ;  /* 0x000000091300780c */ /* 0x000fe20003fa6270 */
[----:B------:R-:W-:Y:S01]  /*a250*/  BSSY B1, `(.L_x_34) ;  /* 0x0000013000017945 */ /* 0x000fe20003800000 */
[----:B------:R-:W-:Y:S02]  /*a260*/  LOP3.LUT R18, R18, 0xfffffff7, RZ, 0xc0, !PT ;  /* 0xfffffff712127812 */ /* 0x000fe400078ec0ff */
[C---:B------:R-:W-:Y:S02]  /*a270*/  ISETP.LT.OR P4, PT, R0.reuse, 0x1, !P5 ;  /* 0x000000010000780c */ /* 0x040fe40006f81670 */
[----:B------:R-:W-:-:S07]  /*a280*/  ISETP.LT.OR P0, PT, R0, 0x2, !P5 ;  /* 0x000000020000780c */ /* 0x000fce0006f01670 */
[----:B------:R-:W-:Y:S01]  /*a290*/  @P5 LOP3.LUT R18, R18, 0x8, RZ, 0xfc, !PT ;  /* 0x0000000812125812 */ /* 0x000fe200078efcff */
[----:B--2---:R-:W-:Y:S02]  /*a2a0*/  @!P2 IMAD R8, R4, R16, R3 ;  /* 0x000000100408a224 */ /* 0x004fe400078e0203 */
[----:B------:R-:W-:-:S05]  /*a2b0*/  @!P2 IMAD.MOV.U32 R4, RZ, RZ, R10 ;  /* 0x000000ffff04a224 */ /* 0x000fca00078e000a */
[----:B------:R1:W-:Y:S02]  /*a2c0*/  @!P2 STG.E.U8 desc[UR36][R4.64+0x1], R8 ;  /* 0x000001080400a986 */ /* 0x0003e4000c101124 */
[C---:B-1----:R-:W-:Y:S01]  /*a2d0*/  SHF.L.U64.HI R5, R6.reuse, 0x3, R7 ;  /* 0x0000000306057819 */ /* 0x042fe20000010207 */
[----:B------:R-:W-:Y:S01]  /*a2e0*/  IMAD.SHL.U32 R4, R6, 0x8, RZ ;  /* 0x0000000806047824 */ /* 0x000fe200078e00ff */
[----:B------:R-:W-:-:S03]  /*a2f0*/  @!P4 IADD3 R8, P3, R10, UR46, RZ ;  /* 0x0000002e0a08cc10 */ /* 0x000fc6000ff7e0ff */
[----:B------:R-:W-:-:S04]  /*a300*/  IMAD.WIDE.U32 R158, R20, R6, R4 ;  /* 0x00000006149e7225 */ /* 0x000fc800078e0004 */
[----:B------:R-:W-:Y:S01]  /*a310*/  IMAD.IADD R21, R21, 0x1, R159 ;  /* 0x0000000115157824 */ /* 0x000fe200078e029f */
[----:B------:R-:W-:-:S04]  /*a320*/  IADD3 R158, P1, P2, R22, R14, R158 ;  /* 0x0000000e169e7210 */ /* 0x000fc80007a3e09e */
[----:B------:R-:W-:Y:S01]  /*a330*/  IADD3.X R159, R13, R15, R21, P1, P2 ;  /* 0x0000000f0d9f7210 */ /* 0x000fe20000fe4415 */
[----:B------:R-:W-:Y:S08]  /*a340*/  @P4 BRA `(.L_x_35) ;  /* 0x00000000000c4947 */ /* 0x000ff00003800000 */
[----:B------:R-:W2:Y:S02]  /*a350*/  LDG.E.U8 R2, desc[UR36][R158.64] ;  /* 0x000000249e027981 */ /* 0x000ea4000c1e1100 */
[----:B--2---:R-:W-:-:S05]  /*a360*/  PRMT R3, R2, 0x8880, RZ ;  /* 0x0000888002037816 */ /* 0x004fca00000000ff */
[----:B------:R-:W-:-:S07]  /*a370*/  IMAD R3, R3, R17, RZ ;  /* 0x0000001103037224 */ /* 0x000fce00078e02ff */
.L_x_35:
[----:B------:R-:W-:Y:S05]  /*a380*/  BSYNC B1 ;  /* 0x0000000000017941 */ /* 0x000fea0003800000 */
.L_x_34:
[----:B------:R-:W2:Y:S01]  /*a390*/  LDL.LU R21, [R1+0xc08] ;  /* 0x000c080001157983 */ /* 0x000ea20000300800 */
[----:B------:R-:W-:Y:S01]  /*a3a0*/  @!P4 IADD3.X R9, R11, UR45, RZ, P3, !PT ;  /* 0x0000002d0b09cc10 */ /* 0x000fe20009ffe4ff */
[----:B------:R-:W-:Y:S01]  /*a3b0*/  BSSY B1, `(.L_x_36) ;  /* 0x000000b000017945 */ /* 0x000fe20003800000 */
[C---:B------:R-:W-:Y:S02]  /*a3c0*/  ISETP.LT.OR P2, PT, R0.reuse, 0x9, !P6 ;  /* 0x000000090000780c */ /* 0x040fe40007741670 */
[C---:B------:R-:W-:Y:S02]  /*a3d0*/  ISETP.LT.OR P3, PT, R0.reuse, 0xa, !P6 ;  /* 0x0000000a0000780c */ /* 0x040fe40007761670 */
[----:B------:R-:W-:Y:S01]  /*a3e0*/  ISETP.LT.OR P1, PT, R0, 0x9, !P5 ;  /* 0x000000090000780c */ /* 0x000fe20006f21670 */
[----:B--2---:R-:W-:-:S05]  /*a3f0*/  @!P4 IMAD R21, R21, R16, R3 ;  /* 0x000000101515c224 */ /* 0x004fca00078e0203 */
[----:B------:R1:W-:Y:S02]  /*a400*/  @!P4 STG.E.U8 desc[UR36][R8.64], R21 ;  /* 0x000000150800c986 */ /* 0x0003e4000c101124 */
[----:B-1----:R-:W-:Y:S01]  /*a410*/  @!P0 IADD3 R8, P4, R10, UR46, RZ ;  /* 0x0000002e0a088c10 */ /* 0x002fe2000ff9e0ff */
[----:B------:R-:W-:-:S12]  /*a420*/  @P0 BRA `(.L_x_37) ;  /* 0x00000000000c0947 */ /* 0x000fd80003800000 */
[----:B------:R-:W2:Y:S02]  /*a430*/  LDG.E.U8 R2, desc[UR36][R158.64+0x1] ;  /* 0x000001249e027981 */ /* 0x000ea4000c1e1100 */
[----:B--2---:R-:W-:-:S05]  /*a440*/  PRMT R3, R2, 0x8880, RZ ;  /* 0x0000888002037816 */ /* 0x004fca00000000ff */
[----:B------:R-:W-:-:S07]  /*a450*/  IMAD R3, R3, R17, RZ ;  /* 0x0000001103037224 */ /* 0x000fce00078e02ff */
.L_x_37:
[----:B------:R-:W-:Y:S05]  /*a460*/  BSYNC B1 ;  /* 0x0000000000017941 */ /* 0x000fea0003800000 */
.L_x_36:
[----:B------:R-:W2:Y:S01]  /*a470*/  LDL.LU R21, [R1+0xc0c] ;  /* 0x000c0c0001157983 */ /* 0x000ea20000300800 */
[----:B------:R-:W-:Y:S01]  /*a480*/  @!P0 IADD3.X R9, R11, UR45, RZ, P4, !PT ;  /* 0x0000002d0b098c10 */ /* 0x000fe2000a7fe4ff */
[----:B------:R-:W-:Y:S01]  /*a490*/  BSSY B1, `(.L_x_38) ;  /* 0x0000007000017945 */ /* 0x000fe20003800000 */
[----:B--2---:R-:W-:-:S05]  /*a4a0*/  @!P0 IMAD R21, R21, R16, R3 ;  /* 0x0000001015158224 */ /* 0x004fca00078e0203 */
[----:B------:R1:W-:Y:S01]  /*a4b0*/  @!P0 STG.E.U8 desc[UR36][R8.64+0x1], R21 ;  /* 0x0000011508008986 */ /* 0x0003e2000c101124 */
[----:B------:R-:W-:Y:S05]  /*a4c0*/  @P2 BRA `(.L_x_39) ;  /* 0x00000000000c2947 */ /* 0x000fea0003800000 */
[----:B------:R-:W2:Y:S02]  /*a4d0*/  LDG.E.U8 R2, desc[UR36][R160.64+0x8] ;  /* 0x00000824a0027981 */ /* 0x000ea4000c1e1100 */
[----:B--2---:R-:W-:-:S05]  /*a4e0*/  PRMT R3, R2, 0x8880, RZ ;  /* 0x0000888002037816 */ /* 0x004fca00000000ff */
[----:B------:R-:W-:-:S07]  /*a4f0*/  IMAD R3, R3, R17, RZ ;  /* 0x0000001103037224 */ /* 0x000fce00078e02ff */
.L_x_39:
[----:B------:R-:W-:Y:S05]  /*a500*/  BSYNC B1 ;  /* 0x0000000000017941 */ /* 0x000fea0003800000 */
.L_x_38:
[----:B-1----:R-:W2:Y:S01]  /*a510*/  LDL.LU R8, [R1+0xc10] ;  /* 0x000c100001087983 */ /* 0x002ea20000300800 */
[----:B------:R-:W-:Y:S01]  /*a520*/  @!P2 IMAD.MOV.U32 R9, RZ, RZ, R11 ;  /* 0x000000ffff09a224 */ /* 0x000fe200078e000b */
[----:B------:R-:W-:Y:S01]  /*a530*/  BSSY B1, `(.L_x_40) ;  /* 0x0000008000017945 */ /* 0x000fe20003800000 */
[----:B--2---:R-:W-:Y:S02]  /*a540*/  @!P2 IMAD R21, R8, R16, R3 ;  /* 0x000000100815a224 */ /* 0x004fe400078e0203 */
[----:B------:R-:W-:-:S05]  /*a550*/  @!P2 IMAD.MOV.U32 R8, RZ, RZ, R10 ;  /* 0x000000ffff08a224 */ /* 0x000fca00078e000a */
[----:B------:R1:W-:Y:S01]  /*a560*/  @!P2 STG.E.U8 desc[UR36][R8.64+0x8], R21 ;  /* 0x000008150800a986 */ /* 0x0003e2000c101124 */
[----:B------:R-:W-:Y:S05]  /*a570*/  @P3 BRA `(.L_x_41) ;  /* 0x00000000000c3947 */ /* 0x000fea0003800000 */
[----:B------:R-:W2:Y:S02]  /*a580*/  LDG.E.U8 R2, desc[UR36][R160.64+0x9] ;  /* 0x00000924a0027981 */ /* 0x000ea4000c1e1100 */
[----:B--2---:R-:W-:-:S05]  /*a590*/  PRMT R3, R2, 0x8880, RZ ;  /* 0x0000888002037816 */ /* 0x004fca00000000ff */
[----:B------:R-:W-:-:S07]  /*a5a0*/  IMAD R3, R3, R17, RZ ;  /* 0x0000001103037224 */ /* 0x000fce00078e02ff */
.L_x_41:
[----:B------:R-:W-:Y:S05]  /*a5b0*/  BSYNC B1 ;  /* 0x0000000000017941 */ /* 0x000fea0003800000 */
.L_x_40:
[----:B-1----:R-:W2:Y:S01]  /*a5c0*/  LDL.LU R8, [R1+0xc14] ;  /* 0x000c140001087983 */ /* 0x002ea20000300800 */
[----:B------:R-:W-:Y:S01]  /*a5d0*/  @!P3 IMAD.MOV.U32 R9, RZ, RZ, R11 ;  /* 0x000000ffff09b224 */ /* 0x000fe200078e000b */
[----:B------:R-:W-:Y:S01]  /*a5e0*/  BSSY B1, `(.L_x_42) ;  /* 0x000000a000017945 */ /* 0x000fe20003800000 */
[----:B------:R-:W-:Y:S01]  /*a5f0*/  ISETP.LT.OR P0, PT, R0, 0xa, !P5 ;  /* 0x0000000a0000780c */ /* 0x000fe20006f01670 */
[----:B--2---:R-:W-:Y:S02]  /*a600*/  @!P3 IMAD R21, R8, R16, R3 ;  /* 0x000000100815b224 */ /* 0x004fe400078e0203 */
[----:B------:R-:W-:-:S05]  /*a610*/  @!P3 IMAD.MOV.U32 R8, RZ, RZ, R10 ;  /* 0x000000ffff08b224 */ /* 0x000fca00078e000a */
[----:B------:R1:W-:Y:S02]  /*a620*/  @!P3 STG.E.U8 desc[UR36][R8.64+0x9], R21 ;  /* 0x000009150800b986 */ /* 0x0003e4000c101124 */
[----:B-1----:R-:W-:Y:S01]  /*a630*/  @!P1 IADD3 R8, P2, R10, UR46, RZ ;  /* 0x0000002e0a089c10 */ /* 0x002fe2000ff5e0ff */
[----:B------:R-:W-:-:S12]  /*a640*/  @P1 BRA `(.L_x_43) ;  /* 0x00000000000c1947 */ /* 0x000fd80003800000 */
[----:B------:R-:W2:Y:S02]  /*a650*/  LDG.E.U8 R2, desc[UR36][R158.64+0x8] ;  /* 0x000008249e027981 */ /* 0x000ea4000c1e1100 */
[----:B--2---:R-:W-:-:S05]  /*a660*/  PRMT R3, R2, 0x8880, RZ ;  /* 0x0000888002037816 */ /* 0x004fca00000000ff */
[----:B------:R-:W-:-:S07]  /*a670*/  IMAD R3, R3, R17, RZ ;  /* 0x0000001103037224 */ /* 0x000fce00078e02ff */
.L_x_43:
[----:B------:R-:W-:Y:S05]  /*a680*/  BSYNC B1 ;  /* 0x0000000000017941 */ /* 0x000fea0003800000 */
.L_x_42:
[----:B------:R-:W2:Y:S01]  /*a690*/  LDL.LU R21, [R1+0xc18] ;  /* 0x000c180001157983 */ /* 0x000ea20000300800 */
[----:B------:R-:W-:Y:S01]  /*a6a0*/  @!P1 IADD3.X R9, R11, UR45, RZ, P2, !PT ;  /* 0x0000002d0b099c10 */ /* 0x000fe200097fe4ff */
[----:B------:R-:W-:Y:S01]  /*a6b0*/  BSSY B1, `(.L_x_44) ;  /* 0x000000b000017945 */ /* 0x000fe20003800000 */
[C---:B------:R-:W-:Y:S02]  /*a6c0*/  ISETP.LT.OR P2, PT, R0.reuse, 0x11, !P6 ;  /* 0x000000110000780c */ /* 0x040fe40007741670 */
[----:B------:R-:W-:Y:S01]  /*a6d0*/  ISETP.LT.OR P3, PT, R0, 0x12, !P6 ;  /* 0x000000120000780c */ /* 0x000fe20007761670 */
[----:B--2---:R-:W-:-:S05]  /*a6e0*/  @!P1 IMAD R21, R21, R16, R3 ;  /* 0x0000001015159224 */ /* 0x004fca00078e0203 */
[----:B------:R1:W-:Y:S01]  /*a6f0*/  @!P1 STG.E.U8 desc[UR36][R8.64+0x8], R21 ;  /* 0x0000081508009986 */ /* 0x0003e2000c101124 */
[----:B------:R-:W-:Y:S02]  /*a700*/  ISETP.LT.OR P1, PT, R0, 0x11, !P5 ;  /* 0x000000110000780c */ /* 0x000fe40006f21670 */
[----:B-1----:R-:W-:Y:S01]  /*a710*/  @!P0 IADD3 R8, P4, R10, UR46, RZ ;  /* 0x0000002e0a088c10 */ /* 0x002fe2000ff9e0ff */
[----:B------:R-:W-:-:S12]  /*a720*/  @P0 BRA `(.L_x_45) ;  /* 0x00000000000c0947 */ /* 0x000fd80003800000 */
[----:B------:R-:W2:Y:S02]  /*a730*/  LDG.E.U8 R2, desc[UR36][R158.64+0x9] ;  /* 0x000009249e027981 */ /* 0x000ea4000c1e1100 */
[----:B--2---:R-:W-:-:S05]  /*a740*/  PRMT R3, R2, 0x8880, RZ ;  /* 0x0000888002037816 */ /* 0x004fca00000000ff */
[----:B------:R-:W-:-:S07]  /*a750*/  IMAD R3, R3, R17, RZ ;  /* 0x0000001103037224 */ /* 0x000fce00078e02ff */
.L_x_45:
[----:B------:R-:W-:Y:S05]  /*a760*/  BSYNC B1 ;  /* 0x0000000000017941 */ /* 0x000fea0003800000 */
.L_x_44:
        /* <DEDUP_REMOVED lines=9> */
.L_x_47:
[----:B------:R-:W-:Y:S05]  /*a800*/  BSYNC B1 ;  /* 0x0000000000017941 */ /* 0x000fea0003800000 */
.L_x_46:
        /* <DEDUP_REMOVED lines=10> */
.L_x_49:
[----:B------:R-:W-:Y:S05]  /*a8b0*/  BSYNC B1 ;  /* 0x0000000000017941 */ /* 0x000fea0003800000 */
.L_x_48:
        /* <DEDUP_REMOVED lines=12> */
.L_x_51:
[----:B------:R-:W-:Y:S05]  /*a980*/  BSYNC B1 ;  /* 0x0000000000017941 */ /* 0x000fea0003800000 */
.L_x_50:
        /* <DEDUP_REMOVED lines=13> */
.L_x_53:
[----:B------:R-:W-:Y:S05]  /*aa60*/  BSYNC B1 ;  /* 0x0000000000017941 */ /* 0x000fea0003800000 */
.L_x_52:
        /* <DEDUP_REMOVED lines=9> */
.L_x_55:
[----:B------:R-:W-:Y:S05]  /*ab00*/  BSYNC B1 ;  /* 0x0000000000017941 */ /* 0x000fea0003800000 */
.L_x_54:
        /* <DEDUP_REMOVED lines=10> */
.L_x_57:
[----:B------:R-:W-:Y:S05]  /*abb0*/  BSYNC B1 ;  /* 0x0000000000017941 */ /* 0x000fea0003800000 */
.L_x_56:
        /* <DEDUP_REMOVED lines=12> */
.L_x_59:
[----:B------:R-:W-:Y:S05]  /*ac80*/  BSYNC B1 ;  /* 0x0000000000017941 */ /* 0x000fea0003800000 */
.L_x_58:
        /* <DEDUP_REMOVED lines=13> */
.L_x_61:
[----:B------:R-:W-:Y:S05]  /*ad60*/  BSYNC B1 ;  /* 0x0000000000017941 */ /* 0x000fea0003800000 */
.L_x_60:
        /* <DEDUP_REMOVED lines=9> */
.L_x_63:
[----:B------:R-:W-:Y:S05]  /*ae00*/  BSYNC B1 ;  /* 0x0000000000017941 */ /* 0x000fea0003800000 */
.L_x_62:
        /* <DEDUP_REMOVED lines=10> */
.L_x_65:
[----:B------:R-:W-:Y:S05]  /*aeb0*/  BSYNC B1 ;  /* 0x0000000000017941 */ /* 0x000fea0003800000 */
.L_x_64:
        /* <DEDUP_REMOVED lines=12> */
.L_x_67:
[----:B------:R-:W-:Y:S05]  /*af80*/  BSYNC B1 ;  /* 0x0000000000017941 */ /* 0x000fea0003800000 */
.L_x_66:
        /* <DEDUP_REMOVED lines=13> */
.L_x_69:
[----:B------:R-:W-:Y:S05]  /*b060*/  BSYNC B1 ;  /* 0x0000000000017941 */ /* 0x000fea0003800000 */
.L_x_68:
        /* <DEDUP_REMOVED lines=9> */
.L_x_71:
[----:B------:R-:W-:Y:S05]  /*b100*/  BSYNC B1 ;  /* 0x0000000000017941 */ /* 0x000fea0003800000 */
.L_x_70:
        /* <DEDUP_REMOVED lines=10> */
.L_x_73:
[----:B------:R-:W-:Y:S05]  /*b1b0*/  BSYNC B1 ;  /* 0x0000000000017941 */ /* 0x000fea0003800000 */
.L_x_72:
        /* <DEDUP_REMOVED lines=12> */
.L_x_75:
[----:B------:R-:W-:Y:S05]  /*b280*/  BSYNC B1 ;  /* 0x0000000000017941 */ /* 0x000fea0003800000 */
.L_x_74:
        /* <DEDUP_REMOVED lines=13> */
.L_x_77:
[----:B------:R-:W-:Y:S05]  /*b360*/  BSYNC B1 ;  /* 0x0000000000017941 */ /* 0x000fea0003800000 */
.L_x_76:
        /* <DEDUP_REMOVED lines=9> */
.L_x_79:
[----:B------:R-:W-:Y:S05]  /*b400*/  BSYNC B1 ;  /* 0x0000000000017941 */ /* 0x000fea0003800000 */
.L_x_78:
        /* <DEDUP_REMOVED lines=10> */
.L_x_81:
[----:B------:R-:W-:Y:S05]  /*b4b0*/  BSYNC B1 ;  /* 0x0000000000017941 */ /* 0x000fea0003800000 */
.L_x_80:
        /* <DEDUP_REMOVED lines=12> */
.L_x_83:
[----:B------:R-:W-:Y:S05]  /*b580*/  BSYNC B1 ;  /* 0x0000000000017941 */ /* 0x000fea0003800000 */
.L_x_82:
        /* <DEDUP_REMOVED lines=13> */
.L_x_85:
[----:B------:R-:W-:Y:S05]  /*b660*/  BSYNC B1 ;  /* 0x0000000000017941 */ /* 0x000fea0003800000 */
.L_x_84:
        /* <DEDUP_REMOVED lines=9> */
.L_x_87:
[----:B------:R-:W-:Y:S05]  /*b700*/  BSYNC B1 ;  /* 0x0000000000017941 */ /* 0x000fea0003800000 */
.L_x_86:
        /* <DEDUP_REMOVED lines=10> */
.L_x_89:
[----:B------:R-:W-:Y:S05]  /*b7b0*/  BSYNC B1 ;  /* 0x0000000000017941 */ /* 0x000fea0003800000 */
.L_x_88:
        /* <DEDUP_REMOVED lines=12> */
.L_x_91:
[----:B------:R-:W-:Y:S05]  /*b880*/  BSYNC B1 ;  /* 0x0000000000017941 */ /* 0x000fea0003800000 */
.L_x_90:
        /* <DEDUP_REMOVED lines=13> */
.L_x_93:
[----:B------:R-:W-:Y:S05]  /*b960*/  BSYNC B1 ;  /* 0x0000000000017941 */ /* 0x000fea0003800000 */
.L_x_92:
        /* <DEDUP_REMOVED lines=9> */
.L_x_95:
[----:B------:R-:W-:Y:S05]  /*ba00*/  BSYNC B1 ;  /* 0x0000000000017941 */ /* 0x000fea0003800000 */
.L_x_94:
        /* <DEDUP_REMOVED lines=10> */
.L_x_97:
[----:B------:R-:W-:Y:S05]  /*bab0*/  BSYNC B1 ;  /* 0x0000000000017941 */ /* 0x000fea0003800000 */
.L_x_96:
        /* <DEDUP_REMOVED lines=12> */
.L_x_99:
[----:B------:R-:W-:Y:S05]  /*bb80*/  BSYNC B1 ;  /* 0x0000000000017941 */ /* 0x000fea0003800000 */
.L_x_98:
        /* <DEDUP_REMOVED lines=13> */
.L_x_101:
[----:B------:R-:W-:Y:S05]  /*bc60*/  BSYNC B1 ;  /* 0x0000000000017941 */ /* 0x000fea0003800000 */
.L_x_100:
        /* <DEDUP_REMOVED lines=9> */
.L_x_103:
[----:B------:R-:W-:Y:S05]  /*bd00*/  BSYNC B1 ;  /* 0x0000000000017941 */ /* 0x000fea0003800000 */
.L_x_102:
        /* <DEDUP_REMOVED lines=10> */
.L_x_105:
[----:B------:R-:W-:Y:S05]  /*bdb0*/  BSYNC B1 ;  /* 0x0000000000017941 */ /* 0x000fea0003800000 */
.L_x_104:
        /* <DEDUP_REMOVED lines=12> */
.L_x_107:
[----:B------:R-:W-:Y:S05]  /*be80*/  BSYNC B1 ;  /* 0x0000000000017941 */ /* 0x000fea0003800000 */
.L_x_106:
        /* <DEDUP_REMOVED lines=13> */
.L_x_109:
[----:B------:R-:W-:Y:S05]  /*bf60*/  BSYNC B1 ;  /* 0x0000000000017941 */ /* 0x000fea0003800000 */
.L_x_108:
        /* <DEDUP_REMOVED lines=9> */
.L_x_111:
[----:B------:R-:W-:Y:S05]  /*c000*/  BSYNC B1 ;  /* 0x0000000000017941 */ /* 0x000fea0003800000 */
.L_x_110:
        /* <DEDUP_REMOVED lines=10> */
.L_x_113:
[----:B------:R-:W-:Y:S05]  /*c0b0*/  BSYNC B1 ;  /* 0x0000000000017941 */ /* 0x000fea0003800000 */
.L_x_112:
        /* <DEDUP_REMOVED lines=12> */
.L_x_115:
[----:B------:R-:W-:Y:S05]  /*c180*/  BSYNC B1 ;  /* 0x0000000000017941 */ /* 0x000fea0003800000 */
.L_x_114:
        /* <DEDUP_REMOVED lines=13> */
.L_x_117:
[----:B------:R-:W-:Y:S05]  /*c260*/  BSYNC B1 ;  /* 0x0000000000017941 */ /* 0x000fea0003800000 */
.L_x_116:
        /* <DEDUP_REMOVED lines=9> */
.L_x_119:
[----:B------:R-:W-:Y:S05]  /*c300*/  BSYNC B1 ;  /* 0x0000000000017941 */ /* 0x000fea0003800000 */
.L_x_118:
        /* <DEDUP_REMOVED lines=10> */
.L_x_121:
[----:B------:R-:W-:Y:S05]  /*c3b0*/  BSYNC B1 ;  /* 0x0000000000017941 */ /* 0x000fea0003800000 */
.L_x_120:
        /* <DEDUP_REMOVED lines=12> */
.L_x_123:
[----:B------:R-:W-:Y:S05]  /*c480*/  BSYNC B1 ;  /* 0x0000000000017941 */ /* 0x000fea0003800000 */
.L_x_122:
        /* <DEDUP_REMOVED lines=13> */
.L_x_125:
[----:B------:R-:W-:Y:S05]  /*c560*/  BSYNC B1 ;  /* 0x0000000000017941 */ /* 0x000fea0003800000 */
.L_x_124:
        /* <DEDUP_REMOVED lines=9> */
.L_x_127:
[----:B------:R-:W-:Y:S05]  /*c600*/  BSYNC B1 ;  /* 0x0000000000017941 */ /* 0x000fea0003800000 */
.L_x_126:
        /* <DEDUP_REMOVED lines=10> */
.L_x_129:
[----:B------:R-:W-:Y:S05]  /*c6b0*/  BSYNC B1 ;  /* 0x0000000000017941 */ /* 0x000fea0003800000 */
.L_x_128:
        /* <DEDUP_REMOVED lines=12> */
.L_x_131:
[----:B------:R-:W-:Y:S05]  /*c780*/  BSYNC B1 ;  /* 0x0000000000017941 */ /* 0x000fea0003800000 */
.L_x_130:
        /* <DEDUP_REMOVED lines=13> */
.L_x_133:
[----:B------:R-:W-:Y:S05]  /*c860*/  BSYNC B1 ;  /* 0x0000000000017941 */ /* 0x000fea0003800000 */
.L_x_132:
        /* <DEDUP_REMOVED lines=9> */
.L_x_135:
[----:B------:R-:W-:Y:S05]  /*c900*/  BSYNC B1 ;  /* 0x0000000000017941 */ /* 0x000fea0003800000 */
.L_x_134:
        /* <DEDUP_REMOVED lines=10> */
.L_x_137:
[----:B------:R-:W-:Y:S05]  /*c9b0*/  BSYNC B1 ;  /* 0x0000000000017941 */ /* 0x000fea0003800000 */
.L_x_136:
        /* <DEDUP_REMOVED lines=12> */
.L_x_139:
[----:B------:R-:W-:Y:S05]  /*ca80*/  BSYNC B1 ;  /* 0x0000000000017941 */ /* 0x000fea0003800000 */
.L_x_138:
        /* <DEDUP_REMOVED lines=13> */
.L_x_141:
[----:B------:R-:W-:Y:S05]  /*cb60*/  BSYNC B1 ;  /* 0x0000000000017941 */ /* 0x000fea0003800000 */
.L_x_140:
        /* <DEDUP_REMOVED lines=9> */
.L_x_143:
[----:B------:R-:W-:Y:S05]  /*cc00*/  BSYNC B1 ;  /* 0x0000000000017941 */ /* 0x000fea0003800000 */
.L_x_142:
        /* <DEDUP_REMOVED lines=10> */
.L_x_145:
[----:B------:R-:W-:Y:S05]  /*ccb0*/  BSYNC B1 ;  /* 0x0000000000017941 */ /* 0x000fea0003800000 */
.L_x_144:
        /* <DEDUP_REMOVED lines=12> */
.L_x_147:
[----:B------:R-:W-:Y:S05]  /*cd80*/  BSYNC B1 ;  /* 0x0000000000017941 */ /* 0x000fea0003800000 */
.L_x_146:
        /* <DEDUP_REMOVED lines=13> */
.L_x_149:
[----:B------:R-:W-:Y:S05]  /*ce60*/  BSYNC B1 ;  /* 0x0000000000017941 */ /* 0x000fea0003800000 */
.L_x_148:
        /* <DEDUP_REMOVED lines=9> */
.L_x_151:
[----:B------:R-:W-:Y:S05]  /*cf00*/  BSYNC B1 ;  /* 0x0000000000017941 */ /* 0x000fea0003800000 */
.L_x_150:
        /* <DEDUP_REMOVED lines=10> */
.L_x_153:
[----:B------:R-:W-:Y:S05]  /*cfb0*/  BSYNC B1 ;  /* 0x0000000000017941 */ /* 0x000fea0003800000 */
.L_x_152:
[----:B-1----:R-:W2:Y:S01]  /*cfc0*/  LDL.LU R8, [R1+0xcf4] ;  /* 0x000cf40001087983 */ /* 0x002ea20000300800 */
[----:B------:R-:W-:Y:S01]  /*cfd0*/  @!P3 IMAD.MOV.U32 R9, RZ, RZ, R11 ;  /* 0x000000ffff09b224 */ /* 0x000fe200078e000b */
[----:B------:R-:W-:Y:S01]  /*cfe0*/  BSSY B1, `(.L_x_154) ;  /* 0x000000c000017945 */ /* 0x000fe20003800000 */
[C---:B------:R-:W-:Y:S02]  /*cff0*/  ISETP.LT.OR P2, PT, R0.reuse, 0x7a, !P5 ;  /* 0x0000007a0000780c */ /* 0x040fe40006f41670 */
[----:B------:R-:W-:Y:S01]  /*d000*/  ISETP.LT.OR P1, PT, R0, 0x81, !P5 ;  /* 0x000000810000780c */ /* 0x000fe20006f21670 */
[----:B--2---:R-:W-:Y:S02]  /*d010*/  @!P3 IMAD R21, R8, R16, R3 ;  /* 0x000000100815b224 */ /* 0x004fe400078e0203 */
[----:B------:R-:W-:-:S05]  /*d020*/  @!P3 IMAD.MOV.U32 R8, RZ, RZ, R10 ;  /* 0x000000ffff08b224 */ /* 0x000fca00078e000a */
[----:B------:R1:W-:Y:S01]  /*d030*/  @!P3 STG.E.U8 desc[UR36][R8.64+0x79], R21 ;  /* 0x000079150800b986 */ /* 0x0003e2000c101124 */
[----:B------:R-:W-:-:S04]  /*d040*/  @!P0 IADD3 R152, P3, R10, UR46, RZ ;  /* 0x0000002e0a988c10 */ /* 0x000fc8000ff7e0ff */
[----:B------:R-:W-:Y:S01]  /*d050*/  @!P0 IADD3.X R153, R11, UR45, RZ, P3, !PT ;  /* 0x0000002d0b998c10 */ /* 0x000fe20009ffe4ff */
[----:B------:R-:W-:Y:S08]  /*d060*/  @P0 BRA `(.L_x_155) ;  /* 0x00000000000c0947 */ /* 0x000ff00003800000 */
[----:B------:R-:W2:Y:S02]  /*d070*/  LDG.E.U8 R2, desc[UR36][R158.64+0x78] ;  /* 0x000078249e027981 */ /* 0x000ea4000c1e1100 */
[----:B--2---:R-:W-:-:S05]  /*d080*/  PRMT R3, R2, 0x8880, RZ ;  /* 0x0000888002037816 */ /* 0x004fca00000000ff */
[----:B------:R-:W-:-:S07]  /*d090*/  IMAD R3, R3, R17, RZ ;  /* 0x0000001103037224 */ /* 0x000fce00078e02ff */
.L_x_155:
[----:B------:R-:W-:Y:S05]  /*d0a0*/  BSYNC B1 ;  /* 0x0000000000017941 */ /* 0x000fea0003800000 */
.L_x_154:
[----:B-1----:R-:W2:Y:S01]  /*d0b0*/  LDL.LU R8, [R1+0xcf8] ;  /* 0x000cf80001087983 */ /* 0x002ea20000300800 */
[----:B------:R-:W-:Y:S01]  /*d0c0*/  BSSY B1, `(.L_x_156) ;  /* 0x0000009000017945 */ /* 0x000fe20003800000 */
[----:B--2---:R-:W-:Y:S01]  /*d0d0*/  @!P0 IMAD R9, R8, R16, R3 ;  /* 0x0000001008098224 */ /* 0x004fe200078e0203 */
[----:B------:R-:W-:-:S04]  /*d0e0*/  @!P2 IADD3 R8, P3, R10, UR46, RZ ;  /* 0x0000002e0a08ac10 */ /* 0x000fc8000ff7e0ff */
[----:B------:R1:W-:Y:S02]  /*d0f0*/  @!P0 STG.E.U8 desc[UR36][R152.64+0x78], R9 ;  /* 0x0000780998008986 */ /* 0x0003e4000c101124 */
[----:B-1----:R-:W-:Y:S01]  /*d100*/  @!P2 IADD3.X R9, R11, UR45, RZ, P3, !PT ;  /* 0x0000002d0b09ac10 */ /* 0x002fe20009ffe4ff */
[----:B------:R-:W-:Y:S06]  /*d110*/  @P2 BRA `(.L_x_157) ;  /* 0x00000000000c2947 */ /* 0x000fec0003800000 */
[----:B------:R-:W2:Y:S02]  /*d120*/  LDG.E.U8 R2, desc[UR36][R158.64+0x79] ;  /* 0x000079249e027981 */ /* 0x000ea4000c1e1100 */
[----:B--2---:R-:W-:-:S05]  /*d130*/  PRMT R3, R2, 0x8880, RZ ;  /* 0x0000888002037816 */ /* 0x004fca00000000ff */
[----:B------:R-:W-:-:S07]  /*d140*/  IMAD R3, R3, R17, RZ ;  /* 0x0000001103037224 */ /* 0x000fce00078e02ff */
.L_x_157:
[----:B------:R-:W-:Y:S05]  /*d150*/  BSYNC B1 ;  /* 0x0000000000017941 */ /* 0x000fea0003800000 */
.L_x_156:
[----:B------:R-:W2:Y:S01]  /*d160*/  LDL.LU R21, [R1+0xcfc] ;  /* 0x000cfc0001157983 */ /* 0x000ea20000300800 */
[C---:B------:R-:W-:Y:S01]  /*d170*/  ISETP.LT.OR P3, PT, R0.reuse, 0x81, !P6 ;  /* 0x000000810000780c */ /* 0x040fe20007761670 */
[----:B------:R-:W-:Y:S01]  /*d180*/  BSSY B1, `(.L_x_158) ;  /* 0x000000a000017945 */ /* 0x000fe20003800000 */
[----:B------:R-:W-:Y:S02]  /*d190*/  ISETP.LT.OR P0, PT, R0, 0x82, !P5 ;  /* 0x000000820000780c */ /* 0x000fe40006f01670 */
[----:B------:R-:W-:Y:S01]  /*d1a0*/  @!P1 IADD3 R152, P4, R10, UR46, RZ ;  /* 0x0000002e0a989c10 */ /* 0x000fe2000ff9e0ff */
[----:B--2---:R-:W-:-:S05]  /*d1b0*/  @!P2 IMAD R21, R21, R16, R3 ;  /* 0x000000101515a224 */ /* 0x004fca00078e0203 */
[----:B------:R1:W-:Y:S01]  /*d1c0*/  @!P2 STG.E.U8 desc[UR36][R8.64+0x79], R21 ;  /* 0x000079150800a986 */ /* 0x0003e2000c101124 */
[----:B------:R-:W-:Y:S02]  /*d1d0*/  ISETP.LT.OR P2, PT, R0, 0x82, !P6 ;  /* 0x000000820000780c */ /* 0x000fe40007741670 */
[----:B------:R-:W-:Y:S11]  /*d1e0*/  @P3 BRA `(.L_x_159) ;  /* 0x00000000000c3947 */ /* 0x000ff60003800000 */
[----:B------:R-:W2:Y:S02]  /*d1f0*/  LDG.E.U8 R2, desc[UR36][R160.64+0x80] ;  /* 0x00008024a0027981 */ /* 0x000ea4000c1e1100 */
[----:B--2---:R-:W-:-:S05]  /*d200*/  PRMT R3, R2, 0x8880, RZ ;  /* 0x0000888002037816 */ /* 0x004fca00000000ff */
[----:B------:R-:W-:-:S07]  /*d210*/  IMAD R3, R3, R17, RZ ;  /* 0x0000001103037224 */ /* 0x000fce00078e02ff */
.L_x_159:
[----:B------:R-:W-:Y:S05]  /*d220*/  BSYNC B1 ;  /* 0x0000000000017941 */ /* 0x000fea0003800000 */
.L_x_158:
        /* <DEDUP_REMOVED lines=10> */
.L_x_161:
[----:B------:R-:W-:Y:S05]  /*d2d0*/  BSYNC B1 ;  /* 0x0000000000017941 */ /* 0x000fea0003800000 */
.L_x_160:
[----:B-1----:R-:W2:Y:S01]  /*d2e0*/  LDL.LU R8, [R1+0xd04] ;  /* 0x000d040001087983 */ /* 0x002ea20000300800 */
[----:B------:R-:W-:Y:S01]  /*d2f0*/  @!P2 IMAD.MOV.U32 R9, RZ, RZ, R11 ;  /* 0x000000ffff09a224 */ /* 0x000fe200078e000b */
[----:B------:R-:W-:Y:S01]  /*d300*/  BSSY B1, `(.L_x_162) ;  /* 0x0000009000017945 */ /* 0x000fe20003800000 */
[----:B------:R-:W-:Y:S01]  /*d310*/  @!P1 IADD3.X R153, R11, UR45, RZ, P4, !PT ;  /* 0x0000002d0b999c10 */ /* 0x000fe2000a7fe4ff */
[----:B--2---:R-:W-:Y:S02]  /*d320*/  @!P2 IMAD R21, R8, R16, R3 ;  /* 0x000000100815a224 */ /* 0x004fe400078e0203 */
[----:B------:R-:W-:-:S05]  /*d330*/  @!P2 IMAD.MOV.U32 R8, RZ, RZ, R10 ;  /* 0x000000ffff08a224 */ /* 0x000fca00078e000a */
[----:B------:R1:W-:Y:S01]  /*d340*/  @!P2 STG.E.U8 desc[UR36][R8.64+0x81], R21 ;  /* 0x000081150800a986 */ /* 0x0003e2000c101124 */
[----:B------:R-:W-:Y:S05]  /*d350*/  @P1 BRA `(.L_x_163) ;  /* 0x00000000000c1947 */ /* 0x000fea0003800000 */
[----:B------:R-:W2:Y:S02]  /*d360*/  LDG.E.U8 R2, desc[UR36][R158.64+0x80] ;  /* 0x000080249e027981 */ /* 0x000ea4000c1e1100 */
[----:B--2---:R-:W-:-:S05]  /*d370*/  PRMT R3, R2, 0x8880, RZ ;  /* 0x0000888002037816 */ /* 0x004fca00000000ff */
[----:B------:R-:W-:-:S07]  /*d380*/  IMAD R3, R3, R17, RZ ;  /* 0x0000001103037224 */ /* 0x000fce00078e02ff */
.L_x_163:
[----:B------:R-:W-:Y:S05]  /*d390*/  BSYNC B1 ;  /* 0x0000000000017941 */ /* 0x000fea0003800000 */
.L_x_162:
[----:B-1----:R-:W2:Y:S01]  /*d3a0*/  LDL.LU R8, [R1+0xd08] ;  /* 0x000d080001087983 */ /* 0x002ea20000300800 */
[----:B------:R-:W-:Y:S01]  /*d3b0*/  BSSY B1, `(.L_x_164) ;  /* 0x000000d000017945 */ /* 0x000fe20003800000 */
[C---:B------:R-:W-:Y:S02]  /*d3c0*/  ISETP.LT.OR P4, PT, R0.reuse, 0x89, !P6 ;  /* 0x000000890000780c */ /* 0x040fe40007781670 */
[----:B------:R-:W-:Y:S01]  /*d3d0*/  ISETP.LT.OR P2, PT, R0, 0x89, !P5 ;  /* 0x000000890000780c */ /* 0x000fe20006f41670 */
[----:B--2---:R-:W-:Y:S01]  /*d3e0*/  @!P1 IMAD R9, R8, R16, R3 ;  /* 0x0000001008099224 */ /* 0x004fe200078e0203 */
[----:B------:R-:W-:-:S04]  /*d3f0*/  @!P0 IADD3 R8, P3, R10, UR46, RZ ;  /* 0x0000002e0a088c10 */ /* 0x000fc8000ff7e0ff */
[----:B------:R1:W-:Y:S01]  /*d400*/  @!P1 STG.E.U8 desc[UR36][R152.64+0x80], R9 ;  /* 0x0000800998009986 */ /* 0x0003e2000c101124 */
[C---:B------:R-:W-:Y:S02]  /*d410*/  ISETP.LT.OR P1, PT, R0.reuse, 0x8a, !P6 ;  /* 0x0000008a0000780c */ /* 0x040fe40007721670 */
[----:B-1----:R-:W-:Y:S02]  /*d420*/  @!P0 IADD3.X R9, R11, UR45, RZ, P3, !PT ;  /* 0x0000002d0b098c10 */ /* 0x002fe40009ffe4ff */
[----:B------:R-:W-:Y:S01]  /*d430*/  ISETP.LT.OR P3, PT, R0, 0x8a, !P5 ;  /* 0x0000008a0000780c */ /* 0x000fe20006f61670 */
[----:B------:R-:W-:-:S12]  /*d440*/  @P0 BRA `(.L_x_165) ;  /* 0x00000000000c0947 */ /* 0x000fd80003800000 */
[----:B------:R-:W2:Y:S02]  /*d450*/  LDG.E.U8 R2, desc[UR36][R158.64+0x81] ;  /* 0x000081249e027981 */ /* 0x000ea4000c1e1100 */
[----:B--2---:R-:W-:-:S05]  /*d460*/  PRMT R3, R2, 0x8880, RZ ;  /* 0x0000888002037816 */ /* 0x004fca00000000ff */
[----:B------:R-:W-:-:S07]  /*d470*/  IMAD R3, R3, R17, RZ ;  /* 0x0000001103037224 */ /* 0x000fce00078e02ff */
.L_x_165:
[----:B------:R-:W-:Y:S05]  /*d480*/  BSYNC B1 ;  /* 0x0000000000017941 */ /* 0x000fea0003800000 */
.L_x_164:
[----:B------:R-:W2:Y:S01]  /*d490*/  LDL.LU R21, [R1+0xd0c] ;  /* 0x000d0c0001157983 */ /* 0x000ea20000300800 */
[----:B------:R-:W-:Y:S01]  /*d4a0*/  BSSY B1, `(.L_x_166) ;  /* 0x0000007000017945 */ /* 0x000fe20003800000 */
[----:B--2---:R-:W-:-:S05]  /*d4b0*/  @!P0 IMAD R21, R21, R16, R3 ;  /* 0x0000001015158224 */ /* 0x004fca00078e0203 */
[----:B------:R1:W-:Y:S01]  /*d4c0*/  @!P0 STG.E.U8 desc[UR36][R8.64+0x81], R21 ;  /* 0x0000811508008986 */ /* 0x0003e2000c101124 */
[----:B------:R-:W-:Y:S05]  /*d4d0*/  @P4 BRA `(.L_x_167) ;  /* 0x00000000000c4947 */ /* 0x000fea0003800000 */
[----:B------:R-:W2:Y:S02]  /*d4e0*/  LDG.E.U8 R2, desc[UR36][R160.64+0x88] ;  /* 0x00008824a0027981 */ /* 0x000ea4000c1e1100 */
[----:B--2---:R-:W-:-:S05]  /*d4f0*/  PRMT R3, R2, 0x8880, RZ ;  /* 0x0000888002037816 */ /* 0x004fca00000000ff */
[----:B------:R-:W-:-:S07]  /*d500*/  IMAD R3, R3, R17, RZ ;  /* 0x0000001103037224 */ /* 0x000fce00078e02ff */
.L_x_167:
[----:B------:R-:W-:Y:S05]  /*d510*/  BSYNC B1 ;  /* 0x0000000000017941 */ /* 0x000fea0003800000 */
.L_x_166:
        /* <DEDUP_REMOVED lines=10> */
.L_x_169:
[----:B------:R-:W-:Y:S05]  /*d5c0*/  BSYNC B1 ;  /* 0x0000000000017941 */ /* 0x000fea0003800000 */
.L_x_168:
[----:B-1----:R-:W2:Y:S01]  /*d5d0*/  LDL.LU R8, [R1+0xd14] ;  /* 0x000d140001087983 */ /* 0x002ea20000300800 */
[----:B------:R-:W-:Y:S01]  /*d5e0*/  BSSY B1, `(.L_x_170) ;  /* 0x000000b000017945 */ /* 0x000fe20003800000 */
[----:B------:R-:W-:Y:S01]  /*d5f0*/  ISETP.LT.OR P0, PT, R0, 0x91, !P5 ;  /* 0x000000910000780c */ /* 0x000fe20006f01670 */
[----:B--2---:R-:W-:Y:S01]  /*d600*/  @!P1 IMAD R9, R8, R16, R3 ;  /* 0x0000001008099224 */ /* 0x004fe200078e0203 */
[----:B------:R-:W-:-:S04]  /*d610*/  @!P3 IADD3 R8, P4, R10, UR46, RZ ;  /* 0x0000002e0a08bc10 */ /* 0x000fc8000ff9e0ff */
[----:B------:R1:W-:Y:S01]  /*d620*/  @!P1 STG.E.U8 desc[UR36][R10.64+0x89], R9 ;  /* 0x000089090a009986 */ /* 0x0003e2000c101124 */
[----:B------:R-:W-:-:S04]  /*d630*/  @!P2 IADD3 R152, P1, R10, UR46, RZ ;  /* 0x0000002e0a98ac10 */ /* 0x000fc8000ff3e0ff */
[----:B------:R-:W-:Y:S01]  /*d640*/  @!P2 IADD3.X R153, R11, UR45, RZ, P1, !PT ;  /* 0x0000002d0b99ac10 */ /* 0x000fe20008ffe4ff */
[----:B------:R-:W-:Y:S08]  /*d650*/  @P2 BRA `(.L_x_171) ;  /* 0x00000000000c2947 */ /* 0x000ff00003800000 */
[----:B------:R-:W2:Y:S02]  /*d660*/  LDG.E.U8 R2, desc[UR36][R158.64+0x88] ;  /* 0x000088249e027981 */ /* 0x000ea4000c1e1100 */
[----:B--2---:R-:W-:-:S05]  /*d670*/  PRMT R3, R2, 0x8880, RZ ;  /* 0x0000888002037816 */ /* 0x004fca00000000ff */
[----:B------:R-:W-:-:S07]  /*d680*/  IMAD R3, R3, R17, RZ ;  /* 0x0000001103037224 */ /* 0x000fce00078e02ff */
.L_x_171:
[----:B------:R-:W-:Y:S05]  /*d690*/  BSYNC B1 ;  /* 0x0000000000017941 */ /* 0x000fea0003800000 */
.L_x_170:
[----:B------:R-:W2:Y:S01]  /*d6a0*/  LDL.LU R21, [R1+0xd18] ;  /* 0x000d180001157983 */ /* 0x000ea20000300800 */
[----:B------:R-:W-:Y:S01]  /*d6b0*/  BSSY B1, `(.L_x_172) ;  /* 0x0000008000017945 */ /* 0x000fe20003800000 */
[----:B-1----:R-:W-:Y:S01]  /*d6c0*/  @!P3 IADD3.X R9, R11, UR45, RZ, P4, !PT ;  /* 0x0000002d0b09bc10 */ /* 0x002fe2000a7fe4ff */
[----:B--2---:R-:W-:-:S05]  /*d6d0*/  @!P2 IMAD R21, R21, R16, R3 ;  /* 0x000000101515a224 */ /* 0x004fca00078e0203 */
[----:B------:R1:W-:Y:S01]  /*d6e0*/  @!P2 STG.E.U8 desc[UR36][R152.64+0x88], R21 ;  /* 0x000088159800a986 */ /* 0x0003e2000c101124 */
[----:B------:R-:W-:Y:S05]  /*d6f0*/  @P3 BRA `(.L_x_173) ;  /* 0x00000000000c3947 */ /* 0x000fea0003800000 */
[----:B------:R-:W2:Y:S02]  /*d700*/  LDG.E.U8 R2, desc[UR36][R158.64+0x89] ;  /* 0x000089249e027981 */ /* 0x000ea4000c1e1100 */
[----:B--2---:R-:W-:-:S05]  /*d710*/  PRMT R3, R2, 0x8880, RZ ;  /* 0x0000888002037816 */ /* 0x004fca00000000ff */
[----:B------:R-:W-:-:S07]  /*d720*/  IMAD R3, R3, R17, RZ ;  /* 0x0000001103037224 */ /* 0x000fce00078e02ff */
.L_x_173:
[----:B------:R-:W-:Y:S05]  /*d730*/  BSYNC B1 ;  /* 0x0000000000017941 */ /* 0x000fea0003800000 */
.L_x_172:
[----:B-1----:R-:W2:Y:S01]  /*d740*/  LDL.LU R21, [R1+0xd1c] ;  /* 0x000d1c0001157983 */ /* 0x002ea20000300800 */
        /* <DEDUP_REMOVED lines=11> */
.L_x_175:
[----:B------:R-:W-:Y:S05]  /*d800*/  BSYNC B1 ;  /* 0x0000000000017941 */ /* 0x000fea0003800000 */
.L_x_174:
        /* <DEDUP_REMOVED lines=10> */
.L_x_177:
[----:B------:R-:W-:Y:S05]  /*d8b0*/  BSYNC B1 ;  /* 0x0000000000017941 */ /* 0x000fea0003800000 */
.L_x_176:
        /* <DEDUP_REMOVED lines=11> */
.L_x_179:
[----:B------:R-:W-:Y:S05]  /*d970*/  BSYNC B1 ;  /* 0x0000000000017941 */ /* 0x000fea0003800000 */
.L_x_178:
        /* <DEDUP_REMOVED lines=14> */
.L_x_181:
[----:B------:R-:W-:Y:S05]  /*da60*/  BSYNC B1 ;  /* 0x0000000000017941 */ /* 0x000fea0003800000 */
.L_x_180:
        /* <DEDUP_REMOVED lines=8> */
.L_x_183:
[----:B------:R-:W-:Y:S05]  /*daf0*/  BSYNC B1 ;  /* 0x0000000000017941 */ /* 0x000fea0003800000 */
.L_x_182:
        /* <DEDUP_REMOVED lines=10> */
.L_x_185:
[----:B------:R-:W-:Y:S05]  /*dba0*/  BSYNC B1 ;  /* 0x0000000000017941 */ /* 0x000fea0003800000 */
.L_x_184:
        /* <DEDUP_REMOVED lines=12> */
.L_x_187:
[----:B------:R-:W-:Y:S05]  /*dc70*/  BSYNC B1 ;  /* 0x0000000000017941 */ /* 0x000fea0003800000 */
.L_x_186:
        /* <DEDUP_REMOVED lines=9> */
.L_x_189:
[----:B------:R-:W-:Y:S05]  /*dd10*/  BSYNC B1 ;  /* 0x0000000000017941 */ /* 0x000fea0003800000 */
.L_x_188:
        /* <DEDUP_REMOVED lines=12> */
.L_x_191:
[----:B------:R-:W-:Y:S05]  /*dde0*/  BSYNC B1 ;  /* 0x0000000000017941 */ /* 0x000fea0003800000 */
.L_x_190:
        /* <DEDUP_REMOVED lines=10> */
.L_x_193:
[----:B------:R-:W-:Y:S05]  /*de90*/  BSYNC B1 ;  /* 0x0000000000017941 */ /* 0x000fea0003800000 */
.L_x_192:
        /* <DEDUP_REMOVED lines=11> */
.L_x_195:
[----:B------:R-:W-:Y:S05]  /*df50*/  BSYNC B1 ;  /* 0x0000000000017941 */ /* 0x000fea0003800000 */
.L_x_194:
        /* <DEDUP_REMOVED lines=14> */
.L_x_197:
[----:B------:R-:W-:Y:S05]  /*e040*/  BSYNC B1 ;  /* 0x0000000000017941 */ /* 0x000fea0003800000 */
.L_x_196:
        /* <DEDUP_REMOVED lines=8> */
.L_x_199:
[----:B------:R-:W-:Y:S05]  /*e0d0*/  BSYNC B1 ;  /* 0x0000000000017941 */ /* 0x000fea0003800000 */
.L_x_198:
        /* <DEDUP_REMOVED lines=10> */
.L_x_201:
[----:B------:R-:W-:Y:S05]  /*e180*/  BSYNC B1 ;  /* 0x0000000000017941 */ /* 0x000fea0003800000 */
.L_x_200:
        /* <DEDUP_REMOVED lines=12> */
.L_x_203:
[----:B------:R-:W-:Y:S05]  /*e250*/  BSYNC B1 ;  /* 0x0000000000017941 */ /* 0x000fea0003800000 */
.L_x_202:
        /* <DEDUP_REMOVED lines=9> */
.L_x_205:
[----:B------:R-:W-:Y:S05]  /*e2f0*/  BSYNC B1 ;  /* 0x0000000000017941 */ /* 0x000fea0003800000 */
.L_x_204:
        /* <DEDUP_REMOVED lines=12> */
.L_x_207:
[----:B------:R-:W-:Y:S05]  /*e3c0*/  BSYNC B1 ;  /* 0x0000000000017941 */ /* 0x000fea0003800000 */
.L_x_206:
        /* <DEDUP_REMOVED lines=10> */
.L_x_209:
[----:B------:R-:W-:Y:S05]  /*e470*/  BSYNC B1 ;  /* 0x0000000000017941 */ /* 0x000fea0003800000 */
.L_x_208:
        /* <DEDUP_REMOVED lines=11> */
.L_x_211:
[----:B------:R-:W-:Y:S05]  /*e530*/  BSYNC B1 ;  /* 0x0000000000017941 */ /* 0x000fea0003800000 */
.L_x_210:
        /* <DEDUP_REMOVED lines=14> */
.L_x_213:
[----:B------:R-:W-:Y:S05]  /*e620*/  BSYNC B1 ;  /* 0x0000000000017941 */ /* 0x000fea0003800000 */
.L_x_212:
        /* <DEDUP_REMOVED lines=8> */
.L_x_215:
[----:B------:R-:W-:Y:S05]  /*e6b0*/  BSYNC B1 ;  /* 0x0000000000017941 */ /* 0x000fea0003800000 */
.L_x_214:
        /* <DEDUP_REMOVED lines=10> */
.L_x_217:
[----:B------:R-:W-:Y:S05]  /*e760*/  BSYNC B1 ;  /* 0x0000000000017941 */ /* 0x000fea0003800000 */
.L_x_216:
        /* <DEDUP_REMOVED lines=12> */
.L_x_219:
[----:B------:R-:W-:Y:S05]  /*e830*/  BSYNC B1 ;  /* 0x0000000000017941 */ /* 0x000fea0003800000 */
.L_x_218:
        /* <DEDUP_REMOVED lines=9> */
.L_x_221:
[----:B------:R-:W-:Y:S05]  /*e8d0*/  BSYNC B1 ;  /* 0x0000000000017941 */ /* 0x000fea0003800000 */
.L_x_220:
        /* <DEDUP_REMOVED lines=12> */
.L_x_223:
[----:B------:R-:W-:Y:S05]  /*e9a0*/  BSYNC B1 ;  /* 0x0000000000017941 */ /* 0x000fea0003800000 */
.L_x_222:
        /* <DEDUP_REMOVED lines=10> */
.L_x_225:
[----:B------:R-:W-:Y:S05]  /*ea50*/  BSYNC B1 ;  /* 0x0000000000017941 */ /* 0x000fea0003800000 */
.L_x_224:
        /* <DEDUP_REMOVED lines=11> */
.L_x_227:
[----:B------:R-:W-:Y:S05]  /*eb10*/  BSYNC B1 ;  /* 0x0000000000017941 */ /* 0x000fea0003800000 */
.L_x_226:
        /* <DEDUP_REMOVED lines=14> */
.L_x_229:
[----:B------:R-:W-:Y:S05]  /*ec00*/  BSYNC B1 ;  /* 0x0000000000017941 */ /* 0x000fea0003800000 */
.L_x_228:
        /* <DEDUP_REMOVED lines=8> */
.L_x_231:
[----:B------:R-:W-:Y:S05]  /*ec90*/  BSYNC B1 ;  /* 0x0000000000017941 */ /* 0x000fea0003800000 */
.L_x_230:
        /* <DEDUP_REMOVED lines=10> */
.L_x_233:
[----:B------:R-:W-:Y:S05]  /*ed40*/  BSYNC B1 ;  /* 0x0000000000017941 */ /* 0x000fea0003800000 */
.L_x_232:
        /* <DEDUP_REMOVED lines=12> */
.L_x_235:
[----:B------:R-:W-:Y:S05]  /*ee10*/  BSYNC B1 ;  /* 0x0000000000017941 */ /* 0x000fea0003800000 */
.L_x_234:
        /* <DEDUP_REMOVED lines=9> */
.L_x_237:
[----:B------:R-:W-:Y:S05]  /*eeb0*/  BSYNC B1 ;  /* 0x0000000000017941 */ /* 0x000fea0003800000 */
.L_x_236:
        /* <DEDUP_REMOVED lines=12> */
.L_x_239:
[----:B------:R-:W-:Y:S05]  /*ef80*/  BSYNC B1 ;  /* 0x0000000000017941 */ /* 0x000fea0003800000 */
.L_x_238:
        /* <DEDUP_REMOVED lines=10> */
.L_x_241:
[----:B------:R-:W-:Y:S05]  /*f030*/  BSYNC B1 ;  /* 0x0000000000017941 */ /* 0x000fea0003800000 */
.L_x_240:
        /* <DEDUP_REMOVED lines=11> */
.L_x_243:
[----:B------:R-:W-:Y:S05]  /*f0f0*/  BSYNC B1 ;  /* 0x0000000000017941 */ /* 0x000fea0003800000 */
.L_x_242:
        /* <DEDUP_REMOVED lines=14> */
.L_x_245:
[----:B------:R-:W-:Y:S05]  /*f1e0*/  BSYNC B1 ;  /* 0x0000000000017941 */ /* 0x000fea0003800000 */
.L_x_244:
        /* <DEDUP_REMOVED lines=8> */
.L_x_247:
[----:B------:R-:W-:Y:S05]  /*f270*/  BSYNC B1 ;  /* 0x0000000000017941 */ /* 0x000fea0003800000 */
.L_x_246:
        /* <DEDUP_REMOVED lines=10> */
.L_x_249:
[----:B------:R-:W-:Y:S05]  /*f320*/  BSYNC B1 ;  /* 0x0000000000017941 */ /* 0x000fea0003800000 */
.L_x_248:
        /* <DEDUP_REMOVED lines=12> */
.L_x_251:
[----:B------:R-:W-:Y:S05]  /*f3f0*/  BSYNC B1 ;  /* 0x0000000000017941 */ /* 0x000fea0003800000 */
.L_x_250:
        /* <DEDUP_REMOVED lines=9> */
.L_x_253:
[----:B------:R-:W-:Y:S05]  /*f490*/  BSYNC B1 ;  /* 0x0000000000017941 */ /* 0x000fea0003800000 */
.L_x_252:
        /* <DEDUP_REMOVED lines=12> */
.L_x_255:
[----:B------:R-:W-:Y:S05]  /*f560*/  BSYNC B1 ;  /* 0x0000000000017941 */ /* 0x000fea0003800000 */
.L_x_254:
        /* <DEDUP_REMOVED lines=10> */
.L_x_257:
[----:B------:R-:W-:Y:S05]  /*f610*/  BSYNC B1 ;  /* 0x0000000000017941 */ /* 0x000fea0003800000 */
.L_x_256:
        /* <DEDUP_REMOVED lines=11> */
.L_x_259:
[----:B------:R-:W-:Y:S05]  /*f6d0*/  BSYNC B1 ;  /* 0x0000000000017941 */ /* 0x000fea0003800000 */
.L_x_258:
        /* <DEDUP_REMOVED lines=14> */
.L_x_261:
[----:B------:R-:W-:Y:S05]  /*f7c0*/  BSYNC B1 ;  /* 0x0000000000017941 */ /* 0x000fea0003800000 */
.L_x_260:
        /* <DEDUP_REMOVED lines=8> */
.L_x_263:
[----:B------:R-:W-:Y:S05]  /*f850*/  BSYNC B1 ;  /* 0x0000000000017941 */ /* 0x000fea0003800000 */
.L_x_262:
        /* <DEDUP_REMOVED lines=10> */
.L_x_265:
[----:B------:R-:W-:Y:S05]  /*f900*/  BSYNC B1 ;  /* 0x0000000000017941 */ /* 0x000fea0003800000 */
.L_x_264:
        /* <DEDUP_REMOVED lines=12> */
.L_x_267:
[----:B------:R-:W-:Y:S05]  /*f9d0*/  BSYNC B1 ;  /* 0x0000000000017941 */ /* 0x000fea0003800000 */
.L_x_266:
        /* <DEDUP_REMOVED lines=9> */
.L_x_269:
[----:B------:R-:W-:Y:S05]  /*fa70*/  BSYNC B1 ;  /* 0x0000000000017941 */ /* 0x000fea0003800000 */
.L_x_268:
        /* <DEDUP_REMOVED lines=12> */
.L_x_271:
[----:B------:R-:W-:Y:S05]  /*fb40*/  BSYNC B1 ;  /* 0x0000000000017941 */ /* 0x000fea0003800000 */
.L_x_270:
        /* <DEDUP_REMOVED lines=10> */
.L_x_273:
[----:B------:R-:W-:Y:S05]  /*fbf0*/  BSYNC B1 ;  /* 0x0000000000017941 */ /* 0x000fea0003800000 */
.L_x_272:
        /* <DEDUP_REMOVED lines=11> */
.L_x_275:
[----:B------:R-:W-:Y:S05]  /*fcb0*/  BSYNC B1 ;  /* 0x0000000000017941 */ /* 0x000fea0003800000 */
.L_x_274:
        /* <DEDUP_REMOVED lines=14> */
.L_x_277:
[----:B------:R-:W-:Y:S05]  /*fda0*/  BSYNC B1 ;  /* 0x0000000000017941 */ /* 0x000fea0003800000 */
.L_x_276:
        /* <DEDUP_REMOVED lines=8> */
.L_x_279:
[----:B------:R-:W-:Y:S05]  /*fe30*/  BSYNC B1 ;  /* 0x0000000000017941 */ /* 0x000fea0003800000 */
.L_x_278:
        /* <DEDUP_REMOVED lines=10> */
.L_x_281:
[----:B------:R-:W-:Y:S05]  /*fee0*/  BSYNC B1 ;  /* 0x0000000000017941 */ /* 0x000fea0003800000 */
.L_x_280:
[----:B-1----:R-:W2:Y:S01]  /*fef0*/  LDL.LU R8, [R1+0xdf4] ;  /* 0x000df40001087983 */ /* 0x002ea20000300800 */
[----:B------:R-:W-:Y:S01]  /*ff00*/  IADD3 R21, P1, R20, 0x80, RZ ;  /* 0x0000008014157810 */ /* 0x000fe20007f3e0ff */
[----:B------:R-:W-:Y:S01]  /*ff10*/  @!P4 IMAD.MOV.U32 R9, RZ, RZ, R11 ;  /* 0x000000ffff09c224 */ /* 0x000fe200078e000b */
[----:B------:R-:W-:Y:S01]  /*ff20*/  ISETP.GE.AND P5, PT, R19, 0x81, PT ;  /* 0x000000811300780c */ /* 0x000fe20003fa6270 */
[----:B------:R-:W-:Y:S01]  /*ff30*/  BSSY B1, `(.L_x_282) ;  /* 0x0000014000017945 */ /* 0x000fe20003800000 */
[----:B------:R-:W-:Y:S01]  /*ff40*/  @!P0 IADD3 R152, P3, R10, UR46, RZ ;  /* 0x0000002e0a988c10 */ /* 0x000fe2000ff7e0ff */
[----:B------:R-:W-:Y:S01]  /*ff50*/  IMAD.X R157, RZ, RZ, UR9, P1 ;  /* 0x00000009ff9d7e24 */ /* 0x000fe200088e06ff */
[----:B------:R-:W-:Y:S01]  /*ff60*/  LOP3.LUT R18, R18, 0xfffffffb, RZ, 0xc0, !PT ;  /* 0xfffffffb12127812 */ /* 0x000fe200078ec0ff */
[----:B------:R-:W-:Y:S01]  /*ff70*/  IMAD.WIDE.U32 R154, R21, R6, R12 ;  /* 0x00000006159a7225 */ /* 0x000fe200078e000c */
[----:B------:R-:W-:-:S03]  /*ff80*/  ISETP.LT.OR P1, PT, R0, 0x1, !P5 ;  /* 0x000000010000780c */ /* 0x000fc60006f21670 */
[----:B------:R-:W-:-:S04]  /*ff90*/  IMAD R162, R157, R6, RZ ;  /* 0x000000069da27224 */ /* 0x000fc800078e02ff */
[----:B------:R-:W-:Y:S01]  /*ffa0*/  @P5 LOP3.LUT R18, R18, 0x4, RZ, 0xfc, !PT ;  /* 0x0000000412125812 */ /* 0x000fe200078efcff */
[----:B------:R-:W-:Y:S02]  /*ffb0*/  IMAD R162, R21, R7, R162 ;  /* 0x0000000715a27224 */ /* 0x000fe400078e02a2 */
[----:B--2---:R-:W-:Y:S02]  /*ffc0*/  @!P4 IMAD R153, R8, R16, R3 ;  /* 0x000000100899c224 */ /* 0x004fe400078e0203 */
[----:B------:R-:W-:-:S05]  /*ffd0*/  @!P4 IMAD.MOV.U32 R8, RZ, RZ, R10 ;  /* 0x000000ffff08c224 */ /* 0x000fca00078e000a */
[----:B------:R1:W-:Y:S02]  /*ffe0*/  @!P4 STG.E.U8 desc[UR36][R8.64+0xf9], R153 ;  /* 0x0000f9990800c986 */ /* 0x0003e4000c101124 */
[----:B-1----:R-:W-:Y:S02]  /*fff0*/  @!P0 IADD3.X R153, R11, UR45, RZ, P3, !PT ;  /* 0x0000002d0b998c10 */ /* 0x002fe40009ffe4ff */
[----:B------:R-:W-:-:S04]  /*10000*/  @!P2 IADD3 R8, P3, R10, UR46, RZ ;  /* 0x0000002e0a08ac10 */ /* 0x000fc8000ff7e0ff */
[----:B------:R-:W-:Y:S02]  /*10010*/  @!P2 IADD3.X R9, R11, UR45, RZ, P3, !PT ;  /* 0x0000002d0b09ac10 */ /* 0x000fe40009ffe4ff */
[----:B------:R-:W-:Y:S01]  /*10020*/  IADD3 R156, P3, R154, R14, RZ ;  /* 0x0000000e9a9c7210 */ /* 0x000fe20007f7e0ff */
[----:B------:R-:W-:-:S12]  /*10030*/  @P0 BRA `(.L_x_283) ;  /* 0x00000000000c0947 */ /* 0x000fd80003800000 */
[----:B------:R-:W2:Y:S02]  /*10040*/  LDG.E.U8 R2, desc[UR36][R158.64+0xf8] ;  /* 0x0000f8249e027981 */ /* 0x000ea4000c1e1100 */
[----:B--2---:R-:W-:-:S05]  /*10050*/  PRMT R3, R2, 0x8880, RZ ;  /* 0x0000888002037816 */ /* 0x004fca00000000ff */
[----:B------:R-:W-:-:S07]  /*10060*/  IMAD R3, R3, R17, RZ ;  /* 0x0000001103037224 */ /* 0x000fce00078e02ff */
.L_x_283:
[----:B------:R-:W-:Y:S05]  /*10070*/  BSYNC B1 ;  /* 0x0000000000017941 */ /* 0x000fea0003800000 */
.L_x_282:
[----:B------:R-:W2:Y:S01]  /*10080*/  LDL.LU R163, [R1+0xdf8] ;  /* 0x000df80001a37983 */ /* 0x000ea20000300800 */
[----:B------:R-:W-:Y:S01]  /*10090*/  BSSY B1, `(.L_x_284) ;  /* 0x0000008000017945 */ /* 0x000fe20003800000 */
[----:B------:R-:W-:Y:S01]  /*100a0*/  IADD3.X R157, R15, R155, R162, P3, !PT ;  /* 0x0000009b0f9d7210 */ /* 0x000fe20001ffe4a2 */
[----:B--2---:R-:W-:-:S05]  /*100b0*/  @!P0 IMAD R154, R163, R16, R3 ;  /* 0x00000010a39a8224 */ /* 0x004fca00078e0203 */
[----:B------:R1:W-:Y:S01]  /*100c0*/  @!P0 STG.E.U8 desc[UR36][R152.64+0xf8], R154 ;  /* 0x0000f89a98008986 */ /* 0x0003e2000c101124 */
[----:B------:R-:W-:Y:S05]  /*100d0*/  @P2 BRA `(.L_x_285) ;  /* 0x00000000000c2947 */ /* 0x000fea0003800000 */
[----:B------:R-:W2:Y:S02]  /*100e0*/  LDG.E.U8 R2, desc[UR36][R158.64+0xf9] ;  /* 0x0000f9249e027981 */ /* 0x000ea4000c1e1100 */
[----:B--2---:R-:W-:-:S05]  /*100f0*/  PRMT R3, R2, 0x8880, RZ ;  /* 0x0000888002037816 */ /* 0x004fca00000000ff */
[----:B------:R-:W-:-:S07]  /*10100*/  IMAD R3, R3, R17, RZ ;  /* 0x0000001103037224 */ /* 0x000fce00078e02ff */
.L_x_285:
[----:B------:R-:W-:Y:S05]  /*10110*/  BSYNC B1 ;  /* 0x0000000000017941 */ /* 0x000fea0003800000 */
.L_x_284:
[----:B-1----:R-:W2:Y:S04]  /*10120*/  LDL.LU R152, [R1+0xdfc] ;  /* 0x000dfc0001987983 */ /* 0x002ea80000300800 */
[----:B------:R-:W3:Y:S01]  /*10130*/  LDL.LU R153, [R1+0xa00] ;  /* 0x000a000001997983 */ /* 0x000ee20000300800 */
[----:B--2---:R-:W-:-:S05]  /*10140*/  @!P2 IMAD R152, R152, R16, R3 ;  /* 0x000000109898a224 */ /* 0x004fca00078e0203 */
[----:B------:R1:W-:Y:S04]  /*10150*/  @!P2 STG.E.U8 desc[UR36][R8.64+0xf9], R152 ;  /* 0x0000f9980800a986 */ /* 0x0003e8000c101124 */
[----:B------:R-:W2:Y:S01]  /*10160*/  @!P1 LDG.E.U8 R2, desc[UR36][R156.64] ;  /* 0x000000249c029981 */ /* 0x000ea2000c1e1100 */
[----:B------:R-:W-:Y:S01]  /*10170*/  USHF.L.U64.HI UR4, UR10, 0x7, UR11 ;  /* 0x000000070a047899 */ /* 0x000fe2000801020b */
[----:B------:R-:W-:Y:S01]  /*10180*/  IMAD.WIDE.U32 R154, R21, R6, R4 ;  /* 0x00000006159a7225 */ /* 0x000fe200078e0004 */
[----:B------:R-:W-:Y:S01]  /*10190*/  ISETP.GE.AND P4, PT, R19, 0x89, PT ;  /* 0x000000891300780c */ /* 0x000fe20003f86270 */
[----:B------:R-:W-:Y:S02]  /*101a0*/  BSSY B1, `(.L_x_286) ;  /* 0x0000013000017945 */ /* 0x000fe40003800000 */
[----:B------:R-:W-:-:S02]  /*101b0*/  IMAD.IADD R162, R162, 0x1, R155 ;  /* 0x00000001a2a27824 */ /* 0x000fc400078e029b */
[----:B-1----:R-:W-:Y:S01]  /*101c0*/  IMAD.U32 R152, RZ, RZ, UR10 ;  /* 0x0000000aff987e24 */ /* 0x002fe2000f8e00ff */
[----:B--2---:R-:W-:-:S05]  /*101d0*/  @!P1 PRMT R8, R2, 0x8880, RZ ;  /* 0x0000888002089816 */ /* 0x004fca00000000ff */
[----:B------:R-:W-:Y:S01]  /*101e0*/  @!P1 IMAD.MOV.U32 R9, RZ, RZ, R8 ;  /* 0x000000ffff099224 */ /* 0x000fe200078e0008 */
[----:B------:R-:W-:-:S03]  /*101f0*/  LEA R8, P0, R152, R10, 0x7 ;  /* 0x0000000a98087211 */ /* 0x000fc600078038ff */
[----:B------:R-:W-:Y:S01]  /*10200*/  @!P1 IMAD R3, R9, R17, RZ ;  /* 0x0000001109039224 */ /* 0x000fe200078e02ff */
[----:B------:R-:W-:Y:S02]  /*10210*/  IADD3.X R9, R11, UR4, RZ, P0, !PT ;  /* 0x000000040b097c10 */ /* 0x000fe400087fe4ff */
[----:B------:R-:W-:Y:S01]  /*10220*/  IADD3 R154, P0, P2, R22, R14, R154 ;  /* 0x0000000e169a7210 */ /* 0x000fe20007a1e09a */
[----:B---3--:R-:W-:-:S03]  /*10230*/  @!P1 IMAD R21, R153, R16, R3 ;  /* 0x0000001099159224 */ /* 0x008fc600078e0203 */
[----:B------:R-:W-:Y:S02]  /*10240*/  IADD3.X R155, R13, R15, R162, P0, P2 ;  /* 0x0000000f0d9b7210 */ /* 0x000fe400007e44a2 */
[----:B------:R1:W-:Y:S01]  /*10250*/  @!P1 STG.E.U8 desc[UR36][R8.64], R21 ;  /* 0x0000001508009986 */ /* 0x0003e2000c101124 */
[C---:B------:R-:W-:Y:S02]  /*10260*/  ISETP.LT.OR P1, PT, R0.reuse, 0x2, !P5 ;  /* 0x000000020000780c */ /* 0x040fe40006f21670 */
[C---:B------:R-:W-:Y:S02]  /*10270*/  ISETP.LT.OR P2, PT, R0.reuse, 0x1, !P4 ;  /* 0x000000010000780c */ /* 0x040fe40006741670 */
[----:B------:R-:W-:-:S09]  /*10280*/  ISETP.LT.OR P0, PT, R0, 0x2, !P4 ;  /* 0x000000020000780c */ /* 0x000fd20006701670 */
[----:B-1----:R-:W-:Y:S05]  /*10290*/  @P1 BRA `(.L_x_287) ;  /* 0x00000000000c1947 */ /* 0x002fea0003800000 */
[----:B------:R-:W2:Y:S02]  /*102a0*/  LDG.E.U8 R2, desc[UR36][R156.64+0x1] ;  /* 0x000001249c027981 */ /* 0x000ea4000c1e1100 */
[----:B--2---:R-:W-:-:S05]  /*102b0*/  PRMT R3, R2, 0x8880, RZ ;  /* 0x0000888002037816 */ /* 0x004fca00000000ff */
[----:B------:R-:W-:-:S07]  /*102c0*/  IMAD R3, R3, R17, RZ ;  /* 0x0000001103037224 */ /* 0x000fce00078e02ff */
.L_x_287:
[----:B------:R-:W-:Y:S05]  /*102d0*/  BSYNC B1 ;  /* 0x0000000000017941 */ /* 0x000fea0003800000 */
.L_x_286:
[----:B------:R-:W2:Y:S01]  /*102e0*/  LDL.LU R21, [R1+0xa04] ;  /* 0x000a040001157983 */ /* 0x000ea20000300800 */
[----:B------:R-:W-:Y:S01]  /*102f0*/  BSSY B1, `(.L_x_288) ;  /* 0x000000a000017945 */ /* 0x000fe20003800000 */
[----:B--2---:R-:W-:-:S05]  /*10300*/  @!P1 IMAD R21, R21, R16, R3 ;  /* 0x0000001015159224 */ /* 0x004fca00078e0203 */
[----:B------:R1:W-:Y:S01]  /*10310*/  @!P1 STG.E.U8 desc[UR36][R8.64+0x1], R21 ;  /* 0x0000011508009986 */ /* 0x0003e2000c101124 */
[----:B------:R-:W-:-:S04]  /*10320*/  @!P2 IADD3 R162, P1, R8, UR46, RZ ;  /* 0x0000002e08a2ac10 */ /* 0x000fc8000ff3e0ff */
[----:B------:R-:W-:Y:S02]  /*10330*/  @!P2 IADD3.X R163, R9, UR45, RZ, P1, !PT ;  /* 0x0000002d09a3ac10 */ /* 0x000fe40008ffe4ff */
[----:B------:R-:W-:Y:S01]  /*10340*/  @!P0 IADD3 R152, P1, R8, UR46, RZ ;  /* 0x0000002e08988c10 */ /* 0x000fe2000ff3e0ff */
[----:B------:R-:W-:-:S12]  /*10350*/  @P2 BRA `(.L_x_289) ;  /* 0x00000000000c2947 */ /* 0x000fd80003800000 */
[----:B------:R-:W2:Y:S02]  /*10360*/  LDG.E.U8 R2, desc[UR36][R154.64] ;  /* 0x000000249a027981 */ /* 0x000ea4000c1e1100 */
[----:B--2---:R-:W-:-:S05]  /*10370*/  PRMT R3, R2, 0x8880, RZ ;  /* 0x0000888002037816 */ /* 0x004fca00000000ff */
[----:B------:R-:W-:-:S07]  /*10380*/  IMAD R3, R3, R17, RZ ;  /* 0x0000001103037224 */ /* 0x000fce00078e02ff */
.L_x_289:
[----:B------:R-:W-:Y:S05]  /*10390*/  BSYNC B1 ;  /* 0x0000000000017941 */ /* 0x000fea0003800000 */
.L_x_288:
[----:B-1----:R-:W2:Y:S01]  /*103a0*/  LDL.LU R21, [R1+0xa08] ;  /* 0x000a080001157983 */ /* 0x002ea20000300800 */
[----:B------:R-:W-:Y:S01]  /*103b0*/  BSSY B1, `(.L_x_290) ;  /* 0x0000008000017945 */ /* 0x000fe20003800000 */
[----:B------:R-:W-:Y:S01]  /*103c0*/  @!P0 IADD3.X R153, R9, UR45, RZ, P1, !PT ;  /* 0x0000002d09998c10 */ /* 0x000fe20008ffe4ff */
[----:B--2---:R-:W-:-:S05]  /*103d0*/  @!P2 IMAD R21, R21, R16, R3 ;  /* 0x000000101515a224 */ /* 0x004fca00078e0203 */
[----:B------:R1:W-:Y:S01]  /*103e0*/  @!P2 STG.E.U8 desc[UR36][R162.64], R21 ;  /* 0x00000015a200a986 */ /* 0x0003e2000c101124 */
[----:B------:R-:W-:Y:S05]  /*103f0*/  @P0 BRA `(.L_x_291) ;  /* 0x00000000000c0947 */ /* 0x000fea0003800000 */
[----:B------:R-:W2:Y:S02]  /*10400*/  LDG.E.U8 R2, desc[UR36][R154.64+0x1] ;  /* 0x000001249a027981 */ /* 0x000ea4000c1e1100 */
[----:B--2---:R-:W-:-:S05]  /*10410*/  PRMT R3, R2, 0x8880, RZ ;  /* 0x0000888002037816 */ /* 0x004fca00000000ff */
[----:B------:R-:W-:-:S07]  /*10420*/  IMAD R3, R3, R17, RZ ;  /* 0x0000001103037224 */ /* 0x000fce00078e02ff */
.L_x_291:
[----:B------:R-:W-:Y:S05]  /*10430*/  BSYNC B1 ;  /* 0x0000000000017941 */ /* 0x000fea0003800000 */
.L_x_290:
[----:B-1----:R-:W2:Y:S01]  /*10440*/  LDL.LU R21, [R1+0xa0c] ;  /* 0x000a0c0001157983 */ /* 0x002ea20000300800 */
[C---:B------:R-:W-:Y:S01]  /*10450*/  ISETP.LT.OR P2, PT, R0.reuse, 0x9, !P5 ;  /* 0x000000090000780c */ /* 0x040fe20006f41670 */
[----:B------:R-:W-:Y:S01]  /*10460*/  BSSY B1, `(.L_x_292) ;  /* 0x0000009000017945 */ /* 0x000fe20003800000 */
[----:B------:R-:W-:Y:S01]  /*10470*/  ISETP.LT.OR P1, PT, R0, 0xa, !P5 ;  /* 0x0000000a0000780c */ /* 0x000fe20006f21670 */
[----:B--2---:R-:W-:-:S05]  /*10480*/  @!P0 IMAD R21, R21, R16, R3 ;  /* 0x0000001015158224 */ /* 0x004fca00078e0203 */
[----:B------:R1:W-:Y:S01]  /*10490*/  @!P0 STG.E.U8 desc[UR36][R152.64+0x1], R21 ;  /* 0x0000011598008986 */ /* 0x0003e2000c101124 */
[----:B------:R-:W-:-:S04]  /*104a0*/  ISETP.LT.OR P0, PT, R0, 0x9, !P4 ;  /* 0x000000090000780c */ /* 0x000fc80006701670 */
[----:B------:R-:W-:Y:S09]  /*104b0*/  @P2 BRA `(.L_x_293) ;  /* 0x00000000000c2947 */ /* 0x000ff20003800000 */
[----:B------:R-:W2:Y:S02]  /*104c0*/  LDG.E.U8 R2, desc[UR36][R156.64+0x8] ;  /* 0x000008249c027981 */ /* 0x000ea4000c1e1100 */
[----:B--2---:R-:W-:-:S05]  /*104d0*/  PRMT R3, R2, 0x8880, RZ ;  /* 0x0000888002037816 */ /* 0x004fca00000000ff */
[----:B------:R-:W-:-:S07]  /*104e0*/  IMAD R3, R3, R17, RZ ;  /* 0x0000001103037224 */ /* 0x000fce00078e02ff */
.L_x_293:
[----:B------:R-:W-:Y:S05]  /*104f0*/  BSYNC B1 ;  /* 0x0000000000017941 */ /* 0x000fea0003800000 */
.L_x_292:
[----:B-1----:R-:W2:Y:S01]  /*10500*/  LDL.LU R21, [R1+0xa10] ;  /* 0x000a100001157983 */ /* 0x002ea20000300800 */
[----:B------:R-:W-:Y:S01]  /*10510*/  BSSY B1, `(.L_x_294) ;  /* 0x0000007000017945 */ /* 0x000fe20003800000 */
[----:B--2---:R-:W-:-:S05]  /*10520*/  @!P2 IMAD R21, R21, R16, R3 ;  /* 0x000000101515a224 */ /* 0x004fca00078e0203 */
[----:B------:R1:W-:Y:S01]  /*10530*/  @!P2 STG.E.U8 desc[UR36][R8.64+0x8], R21 ;  /* 0x000008150800a986 */ /* 0x0003e2000c101124 */
[----:B------:R-:W-:Y:S05]  /*10540*/  @P1 BRA `(.L_x_295) ;  /* 0x00000000000c1947 */ /* 0x000fea0003800000 */
[----:B------:R-:W2:Y:S02]  /*10550*/  LDG.E.U8 R2, desc[UR36][R156.64+0x9] ;  /* 0x000009249c027981 */ /* 0x000ea4000c1e1100 */
[----:B--2---:R-:W-:-:S05]  /*10560*/  PRMT R3, R2, 0x8880, RZ ;  /* 0x0000888002037816 */ /* 0x004fca00000000ff */
[----:B------:R-:W-:-:S07]  /*10570*/  IMAD R3, R3, R17, RZ ;  /* 0x0000001103037224 */ /* 0x000fce00078e02ff */
.L_x_295:
[----:B------:R-:W-:Y:S05]  /*10580*/  BSYNC B1 ;  /* 0x0000000000017941 */ /* 0x000fea0003800000 */
.L_x_294:
[----:B-1----:R-:W2:Y:S01]  /*10590*/  LDL.LU R21, [R1+0xa14] ;  /* 0x000a140001157983 */ /* 0x002ea20000300800 */
[----:B------:R-:W-:Y:S01]  /*105a0*/  BSSY B1, `(.L_x_296) ;  /* 0x000000a000017945 */ /* 0x000fe20003800000 */
[----:B------:R-:W-:Y:S01]  /*105b0*/  ISETP.LT.OR P2, PT, R0, 0xa, !P4 ;  /* 0x0000000a0000780c */ /* 0x000fe20006741670 */
[----:B--2---:R-:W-:-:S05]  /*105c0*/  @!P1 IMAD R21, R21, R16, R3 ;  /* 0x0000001015159224 */ /* 0x004fca00078e0203 */
[----:B------:R1:W-:Y:S01]  /*105d0*/  @!P1 STG.E.U8 desc[UR36][R8.64+0x9], R21 ;  /* 0x0000091508009986 */ /* 0x0003e2000c101124 */
[----:B------:R-:W-:-:S04]  /*105e0*/  @!P0 IADD3 R152, P1, R8, UR46, RZ ;  /* 0x0000002e08988c10 */ /* 0x000fc8000ff3e0ff */
[----:B------:R-:W-:Y:S01]  /*105f0*/  @!P0 IADD3.X R153, R9, UR45, RZ, P1, !PT ;  /* 0x0000002d09998c10 */ /* 0x000fe20008ffe4ff */
[----:B------:R-:W-:Y:S08]  /*10600*/  @P0 BRA `(.L_x_297) ;  /* 0x00000000000c0947 */ /* 0x000ff00003800000 */
[----:B------:R-:W2:Y:S02]  /*10610*/  LDG.E.U8 R2, desc[UR36][R154.64+0x8] ;  /* 0x000008249a027981 */ /* 0x000ea4000c1e1100 */
[----:B--2---:R-:W-:-:S05]  /*10620*/  PRMT R3, R2, 0x8880, RZ ;  /* 0x0000888002037816 */ /* 0x004fca00000000ff */
[----:B------:R-:W-:-:S07]  /*10630*/  IMAD R3, R3, R17, RZ ;  /* 0x0000001103037224 */ /* 0x000fce00078e02ff */
.L_x_297:
[----:B------:R-:W-:Y:S05]  /*10640*/  BSYNC B1 ;  /* 0x0000000000017941 */ /* 0x000fea0003800000 */
.L_x_296:
[----:B-1----:R-:W2:Y:S01]  /*10650*/  LDL.LU R21, [R1+0xa18] ;  /* 0x000a180001157983 */ /* 0x002ea20000300800 */
[----:B------:R-:W-:Y:S01]  /*10660*/  BSSY B1, `(.L_x_298) ;  /* 0x000000a000017945 */ /* 0x000fe20003800000 */
[----:B------:R-:W-:Y:S01]  /*10670*/  ISETP.LT.OR P1, PT, R0, 0x11, !P5 ;  /* 0x000000110000780c */ /* 0x000fe20006f21670 */
[----:B--2---:R-:W-:-:S05]  /*10680*/  @!P0 IMAD R21, R21, R16, R3 ;  /* 0x0000001015158224 */ /* 0x004fca00078e0203 */
[----:B------:R1:W-:Y:S02]  /*10690*/  @!P0 STG.E.U8 desc[UR36][R152.64+0x8], R21 ;  /* 0x0000081598008986 */ /* 0x0003e4000c101124 */
[----:B-1----:R-:W-:-:S04]  /*106a0*/  @!P2 IADD3 R152, P0, R8, UR46, RZ ;  /* 0x0000002e0898ac10 */ /* 0x002fc8000ff1e0ff */
[----:B------:R-:W-:Y:S01]  /*106b0*/  @!P2 IADD3.X R153, R9, UR45, RZ, P0, !PT ;  /* 0x0000002d0999ac10 */ /* 0x000fe200087fe4ff */
[----:B------:R-:W-:Y:S08]  /*106c0*/  @P2 BRA `(.L_x_299) ;  /* 0x00000000000c2947 */ /* 0x000ff00003800000 */
[----:B------:R-:W2:Y:S02]  /*106d0*/  LDG.E.U8 R2, desc[UR36][R154.64+0x9] ;  /* 0x000009249a027981 */ /* 0x000ea4000c1e1100 */
[----:B--2---:R-:W-:-:S05]  /*106e0*/  PRMT R3, R2, 0x8880, RZ ;  /* 0x0000888002037816 */ /* 0x004fca00000000ff */
[----:B------:R-:W-:-:S07]  /*106f0*/  IMAD R3, R3, R17, RZ ;  /* 0x0000001103037224 */ /* 0x000fce00078e02ff */
.L_x_299:
[----:B------:R-:W-:Y:S05]  /*10700*/  BSYNC B1 ;  /* 0x0000000000017941 */ /* 0x000fea0003800000 */
.L_x_298:
        /* <DEDUP_REMOVED lines=8> */
.L_x_301:
[----:B------:R-:W-:Y:S05]  /*10790*/  BSYNC B1 ;  /* 0x0000000000017941 */ /* 0x000fea0003800000 */
.L_x_300:
        /* <DEDUP_REMOVED lines=11> */
.L_x_303:
[----:B------:R-:W-:Y:S05]  /*10850*/  BSYNC B1 ;  /* 0x0000000000017941 */ /* 0x000fea0003800000 */
.L_x_302:
[----:B-1----:R-:W2:Y:S01]  /*10860*/  LDL.LU R21, [R1+0xa24] ;  /* 0x000a240001157983 */ /* 0x002ea20000300800 */
        /* <DEDUP_REMOVED lines=10> */
.L_x_305:
[----:B------:R-:W-:Y:S05]  /*10910*/  BSYNC B1 ;  /* 0x0000000000017941 */ /* 0x000fea0003800000 */
.L_x_304:
        /* <DEDUP_REMOVED lines=9> */
.L_x_307:
[----:B------:R-:W-:Y:S05]  /*109b0*/  BSYNC B1 ;  /* 0x0000000000017941 */ /* 0x000fea0003800000 */
.L_x_306:
        /* <DEDUP_REMOVED lines=11> */
.L_x_309:
[----:B------:R-:W-:Y:S05]  /*10a70*/  BSYNC B1 ;  /* 0x0000000000017941 */ /* 0x000fea0003800000 */
.L_x_308:
        /* <DEDUP_REMOVED lines=8> */
.L_x_311:
[----:B------:R-:W-:Y:S05]  /*10b00*/  BSYNC B1 ;  /* 0x0000000000017941 */ /* 0x000fea0003800000 */
.L_x_310:
        /* <DEDUP_REMOVED lines=11> */
.L_x_313:
[----:B------:R-:W-:Y:S05]  /*10bc0*/  BSYNC B1 ;  /* 0x0000000000017941 */ /* 0x000fea0003800000 */
.L_x_312:
        /* <DEDUP_REMOVED lines=11> */
.L_x_315:
[----:B------:R-:W-:Y:S05]  /*10c80*/  BSYNC B1 ;  /* 0x0000000000017941 */ /* 0x000fea0003800000 */
.L_x_314:
        /* <DEDUP_REMOVED lines=8> */
.L_x_317:
[----:B------:R-:W-:Y:S05]  /*10d10*/  BSYNC B1 ;  /* 0x0000000000017941 */ /* 0x000fea0003800000 */
.L_x_316:
        /* <DEDUP_REMOVED lines=11> */
.L_x_319:
[----:B------:R-:W-:Y:S05]  /*10dd0*/  BSYNC B1 ;  /* 0x0000000000017941 */ /* 0x000fea0003800000 */
.L_x_318:
        /* <DEDUP_REMOVED lines=11> */
.L_x_321:
[----:B------:R-:W-:Y:S05]  /*10e90*/  BSYNC B1 ;  /* 0x0000000000017941 */ /* 0x000fea0003800000 */
.L_x_320:
        /* <DEDUP_REMOVED lines=9> */
.L_x_323:
[----:B------:R-:W-:Y:S05]  /*10f30*/  BSYNC B1 ;  /* 0x0000000000017941 */ /* 0x000fea0003800000 */
.L_x_322:
        /* <DEDUP_REMOVED lines=11> */
.L_x_325:
[----:B------:R-:W-:Y:S05]  /*10ff0*/  BSYNC B1 ;  /* 0x0000000000017941 */ /* 0x000fea0003800000 */
.L_x_324:
        /* <DEDUP_REMOVED lines=8> */
.L_x_327:
[----:B------:R-:W-:Y:S05]  /*11080*/  BSYNC B1 ;  /* 0x0000000000017941 */ /* 0x000fea0003800000 */
.L_x_326:
        /* <DEDUP_REMOVED lines=11> */
.L_x_329:
[----:B------:R-:W-:Y:S05]  /*11140*/  BSYNC B1 ;  /* 0x0000000000017941 */ /* 0x000fea0003800000 */
.L_x_328:
        /* <DEDUP_REMOVED lines=11> */
.L_x_331:
[----:B------:R-:W-:Y:S05]  /*11200*/  BSYNC B1 ;  /* 0x0000000000017941 */ /* 0x000fea0003800000 */
.L_x_330:
        /* <DEDUP_REMOVED lines=8> */
.L_x_333:
[----:B------:R-:W-:Y:S05]  /*11290*/  BSYNC B1 ;  /* 0x0000000000017941 */ /* 0x000fea0003800000 */
.L_x_332:
        /* <DEDUP_REMOVED lines=11> */
.L_x_335:
[----:B------:R-:W-:Y:S05]  /*11350*/  BSYNC B1 ;  /* 0x0000000000017941 */ /* 0x000fea0003800000 */
.L_x_334:
        /* <DEDUP_REMOVED lines=11> */
.L_x_337:
[----:B------:R-:W-:Y:S05]  /*11410*/  BSYNC B1 ;  /* 0x0000000000017941 */ /* 0x000fea0003800000 */
.L_x_336:
        /* <DEDUP_REMOVED lines=9> */
.L_x_339:
[----:B------:R-:W-:Y:S05]  /*114b0*/  BSYNC B1 ;  /* 0x0000000000017941 */ /* 0x000fea0003800000 */
.L_x_338:
        /* <DEDUP_REMOVED lines=11> */
.L_x_341:
[----:B------:R-:W-:Y:S05]  /*11570*/  BSYNC B1 ;  /* 0x0000000000017941 */ /* 0x000fea0003800000 */
.L_x_340:
        /* <DEDUP_REMOVED lines=8> */
.L_x_343:
[----:B------:R-:W-:Y:S05]  /*11600*/  BSYNC B1 ;  /* 0x0000000000017941 */ /* 0x000fea0003800000 */
.L_x_342:
        /* <DEDUP_REMOVED lines=11> */
.L_x_345:
[----:B------:R-:W-:Y:S05]  /*116c0*/  BSYNC B1 ;  /* 0x0000000000017941 */ /* 0x000fea0003800000 */
.L_x_344:
        /* <DEDUP_REMOVED lines=11> */
.L_x_347:
[----:B------:R-:W-:Y:S05]  /*11780*/  BSYNC B1 ;  /* 0x0000000000017941 */ /* 0x000fea0003800000 */
.L_x_346:
        /* <DEDUP_REMOVED lines=8> */
.L_x_349:
[----:B------:R-:W-:Y:S05]  /*11810*/  BSYNC B1 ;  /* 0x0000000000017941 */ /* 0x000fea0003800000 */
.L_x_348:
        /* <DEDUP_REMOVED lines=11> */
.L_x_351:
[----:B------:R-:W-:Y:S05]  /*118d0*/  BSYNC B1 ;  /* 0x0000000000017941 */ /* 0x000fea0003800000 */
.L_x_350:
        /* <DEDUP_REMOVED lines=11> */
.L_x_353:
[----:B------:R-:W-:Y:S05]  /*11990*/  BSYNC B1 ;  /* 0x0000000000017941 */ /* 0x000fea0003800000 */
.L_x_352:
        /* <DEDUP_REMOVED lines=9> */
.L_x_355:
[----:B------:R-:W-:Y:S05]  /*11a30*/  BSYNC B1 ;  /* 0x0000000000017941 */ /* 0x000fea0003800000 */
.L_x_354:
        /* <DEDUP_REMOVED lines=11> */
.L_x_357:
[----:B------:R-:W-:Y:S05]  /*11af0*/  BSYNC B1 ;  /* 0x0000000000017941 */ /* 0x000fea0003800000 */
.L_x_356:
        /* <DEDUP_REMOVED lines=8> */
.L_x_359:
[----:B------:R-:W-:Y:S05]  /*11b80*/  BSYNC B1 ;  /* 0x0000000000017941 */ /* 0x000fea0003800000 */
.L_x_358:
        /* <DEDUP_REMOVED lines=11> */
.L_x_361:
[----:B------:R-:W-:Y:S05]  /*11c40*/  BSYNC B1 ;  /* 0x0000000000017941 */ /* 0x000fea0003800000 */
.L_x_360:
        /* <DEDUP_REMOVED lines=11> */
.L_x_363:
[----:B------:R-:W-:Y:S05]  /*11d00*/  BSYNC B1 ;  /* 0x0000000000017941 */ /* 0x000fea0003800000 */
.L_x_362:
        /* <DEDUP_REMOVED lines=8> */
.L_x_365:
[----:B------:R-:W-:Y:S05]  /*11d90*/  BSYNC B1 ;  /* 0x0000000000017941 */ /* 0x000fea0003800000 */
.L_x_364:
        /* <DEDUP_REMOVED lines=11> */
.L_x_367:
[----:B------:R-:W-:Y:S05]  /*11e50*/  BSYNC B1 ;  /* 0x0000000000017941 */ /* 0x000fea0003800000 */
.L_x_366:
        /* <DEDUP_REMOVED lines=11> */
.L_x_369:
[----:B------:R-:W-:Y:S05]  /*11f10*/  BSYNC B1 ;  /* 0x0000000000017941 */ /* 0x000fea0003800000 */
.L_x_368:
        /* <DEDUP_REMOVED lines=9> */
.L_x_371:
[----:B------:R-:W-:Y:S05]  /*11fb0*/  BSYNC B1 ;  /* 0x0000000000017941 */ /* 0x000fea0003800000 */
.L_x_370:
        /* <DEDUP_REMOVED lines=11> */
.L_x_373:
[----:B------:R-:W-:Y:S05]  /*12070*/  BSYNC B1 ;  /* 0x0000000000017941 */ /* 0x000fea0003800000 */
.L_x_372:
        /* <DEDUP_REMOVED lines=8> */
.L_x_375:
[----:B------:R-:W-:Y:S05]  /*12100*/  BSYNC B1 ;  /* 0x0000000000017941 */ /* 0x000fea0003800000 */
.L_x_374:
        /* <DEDUP_REMOVED lines=11> */
.L_x_377:
[----:B------:R-:W-:Y:S05]  /*121c0*/  BSYNC B1 ;  /* 0x0000000000017941 */ /* 0x000fea0003800000 */
.L_x_376:
        /* <DEDUP_REMOVED lines=11> */
.L_x_379:
[----:B------:R-:W-:Y:S05]  /*12280*/  BSYNC B1 ;  /* 0x0000000000017941 */ /* 0x000fea0003800000 */
.L_x_378:
        /* <DEDUP_REMOVED lines=8> */
.L_x_381:
[----:B------:R-:W-:Y:S05]  /*12310*/  BSYNC B1 ;  /* 0x0000000000017941 */ /* 0x000fea0003800000 */
.L_x_380:
        /* <DEDUP_REMOVED lines=11> */
.L_x_383:
[----:B------:R-:W-:Y:S05]  /*123d0*/  BSYNC B1 ;  /* 0x0000000000017941 */ /* 0x000fea0003800000 */
.L_x_382:
        /* <DEDUP_REMOVED lines=11> */
.L_x_385:
[----:B------:R-:W-:Y:S05]  /*12490*/  BSYNC B1 ;  /* 0x0000000000017941 */ /* 0x000fea0003800000 */
.L_x_384:
        /* <DEDUP_REMOVED lines=9> */
.L_x_387:
[----:B------:R-:W-:Y:S05]  /*12530*/  BSYNC B1 ;  /* 0x0000000000017941 */ /* 0x000fea0003800000 */
.L_x_386:
        /* <DEDUP_REMOVED lines=11> */
.L_x_389:
[----:B------:R-:W-:Y:S05]  /*125f0*/  BSYNC B1 ;  /* 0x0000000000017941 */ /* 0x000fea0003800000 */
.L_x_388:
        /* <DEDUP_REMOVED lines=8> */
.L_x_391:
[----:B------:R-:W-:Y:S05]  /*12680*/  BSYNC B1 ;  /* 0x0000000000017941 */ /* 0x000fea0003800000 */
.L_x_390:
        /* <DEDUP_REMOVED lines=11> */
.L_x_393:
[----:B------:R-:W-:Y:S05]  /*12740*/  BSYNC B1 ;  /* 0x0000000000017941 */ /* 0x000fea0003800000 */
.L_x_392:
        /* <DEDUP_REMOVED lines=11> */
.L_x_395:
[----:B------:R-:W-:Y:S05]  /*12800*/  BSYNC B1 ;  /* 0x0000000000017941 */ /* 0x000fea0003800000 */
.L_x_394:
        /* <DEDUP_REMOVED lines=8> */
.L_x_397:
[----:B------:R-:W-:Y:S05]  /*12890*/  BSYNC B1 ;  /* 0x0000000000017941 */ /* 0x000fea0003800000 */
.L_x_396:
        /* <DEDUP_REMOVED lines=11> */
.L_x_399:
[----:B------:R-:W-:Y:S05]  /*12950*/  BSYNC B1 ;  /* 0x0000000000017941 */ /* 0x000fea0003800000 */
.L_x_398:
        /* <DEDUP_REMOVED lines=11> */
.L_x_401:
[----:B------:R-:W-:Y:S05]  /*12a10*/  BSYNC B1 ;  /* 0x0000000000017941 */ /* 0x000fea0003800000 */
.L_x_400:
        /* <DEDUP_REMOVED lines=9> */
.L_x_403:
[----:B------:R-:W-:Y:S05]  /*12ab0*/  BSYNC B1 ;  /* 0x0000000000017941 */ /* 0x000fea0003800000 */
.L_x_402:
        /* <DEDUP_REMOVED lines=11> */
.L_x_405:
[----:B------:R-:W-:Y:S05]  /*12b70*/  BSYNC B1 ;  /* 0x0000000000017941 */ /* 0x000fea0003800000 */
.L_x_404:
        /* <DEDUP_REMOVED lines=8> */
.L_x_407:
[----:B------:R-:W-:Y:S05]  /*12c00*/  BSYNC B1 ;  /* 0x0000000000017941 */ /* 0x000fea0003800000 */
.L_x_406:
        /* <DEDUP_REMOVED lines=11> */
.L_x_409:
[----:B------:R-:W-:Y:S05]  /*12cc0*/  BSYNC B1 ;  /* 0x0000000000017941 */ /* 0x000fea0003800000 */
.L_x_408:
        /* <DEDUP_REMOVED lines=11> */
.L_x_411:
[----:B------:R-:W-:Y:S05]  /*12d80*/  BSYNC B1 ;  /* 0x0000000000017941 */ /* 0x000fea0003800000 */
.L_x_410:
        /* <DEDUP_REMOVED lines=8> */
.L_x_413:
[----:B------:R-:W-:Y:S05]  /*12e10*/  BSYNC B1 ;  /* 0x0000000000017941 */ /* 0x000fea0003800000 */
.L_x_412:
        /* <DEDUP_REMOVED lines=11> */
.L_x_415:
[----:B------:R-:W-:Y:S05]  /*12ed0*/  BSYNC B1 ;  /* 0x0000000000017941 */ /* 0x000fea0003800000 */
.L_x_414:
        /* <DEDUP_REMOVED lines=11> */
.L_x_417:
[----:B------:R-:W-:Y:S05]  /*12f90*/  BSYNC B1 ;  /* 0x0000000000017941 */ /* 0x000fea0003800000 */
.L_x_416:
        /* <DEDUP_REMOVED lines=9> */
.L_x_419:
[----:B------:R-:W-:Y:S05]  /*13030*/  BSYNC B1 ;  /* 0x0000000000017941 */ /* 0x000fea0003800000 */
.L_x_418:
        /* <DEDUP_REMOVED lines=11> */
.L_x_421:
[----:B------:R-:W-:Y:S05]  /*130f0*/  BSYNC B1 ;  /* 0x0000000000017941 */ /* 0x000fea0003800000 */
.L_x_420:
        /* <DEDUP_REMOVED lines=8> */
.L_x_423:
[----:B------:R-:W-:Y:S05]  /*13180*/  BSYNC B1 ;  /* 0x0000000000017941 */ /* 0x000fea0003800000 */
.L_x_422:
        /* <DEDUP_REMOVED lines=11> */
.L_x_425:
[----:B------:R-:W-:Y:S05]  /*13240*/  BSYNC B1 ;  /* 0x0000000000017941 */ /* 0x000fea0003800000 */
.L_x_424:
        /* <DEDUP_REMOVED lines=11> */
.L_x_427:
[----:B------:R-:W-:Y:S05]  /*13300*/  BSYNC B1 ;  /* 0x0000000000017941 */ /* 0x000fea0003800000 */
.L_x_426:
        /* <DEDUP_REMOVED lines=8> */
.L_x_429:
[----:B------:R-:W-:Y:S05]  /*13390*/  BSYNC B1 ;  /* 0x0000000000017941 */ /* 0x000fea0003800000 */
.L_x_428:
        /* <DEDUP_REMOVED lines=11> */
.L_x_431:
[----:B------:R-:W-:Y:S05]  /*13450*/  BSYNC B1 ;  /* 0x0000000000017941 */ /* 0x000fea0003800000 */
.L_x_430:
        /* <DEDUP_REMOVED lines=11> */
.L_x_433:
[----:B------:R-:W-:Y:S05]  /*13510*/  BSYNC B1 ;  /* 0x0000000000017941 */ /* 0x000fea0003800000 */
.L_x_432:
        /* <DEDUP_REMOVED lines=9> */
.L_x_435:
[----:B------:R-:W-:Y:S05]  /*135b0*/  BSYNC B1 ;  /* 0x0000000000017941 */ /* 0x000fea0003800000 */
.L_x_434:
        /* <DEDUP_REMOVED lines=11> */
.L_x_437:
[----:B------:R-:W-:Y:S05]  /*13670*/  BSYNC B1 ;  /* 0x0000000000017941 */ /* 0x000fea0003800000 */
.L_x_436:
        /* <DEDUP_REMOVED lines=8> */
.L_x_439:
[----:B------:R-:W-:Y:S05]  /*13700*/  BSYNC B1 ;  /* 0x0000000000017941 */ /* 0x000fea0003800000 */
.L_x_438:
        /* <DEDUP_REMOVED lines=11> */
.L_x_441:
[----:B------:R-:W-:Y:S05]  /*137c0*/  BSYNC B1 ;  /* 0x0000000000017941 */ /* 0x000fea0003800000 */
.L_x_440:
        /* <DEDUP_REMOVED lines=11> */
.L_x_443:
[----:B------:R-:W-:Y:S05]  /*13880*/  BSYNC B1 ;  /* 0x0000000000017941 */ /* 0x000fea0003800000 */
.L_x_442:
        /* <DEDUP_REMOVED lines=8> */
.L_x_445:
[----:B------:R-:W-:Y:S05]  /*13910*/  BSYNC B1 ;  /* 0x0000000000017941 */ /* 0x000fea0003800000 */
.L_x_444:
        /* <DEDUP_REMOVED lines=11> */
.L_x_447:
[----:B------:R-:W-:Y:S05]  /*139d0*/  BSYNC B1 ;  /* 0x0000000000017941 */ /* 0x000fea0003800000 */
.L_x_446:
        /* <DEDUP_REMOVED lines=11> */
.L_x_449:
[----:B------:R-:W-:Y:S05]  /*13a90*/  BSYNC B1 ;  /* 0x0000000000017941 */ /* 0x000fea0003800000 */
.L_x_448:
        /* <DEDUP_REMOVED lines=9> */
.L_x_451:
[----:B------:R-:W-:Y:S05]  /*13b30*/  BSYNC B1 ;  /* 0x0000000000017941 */ /* 0x000fea0003800000 */
.L_x_450:
        /* <DEDUP_REMOVED lines=11> */
.L_x_453:
[----:B------:R-:W-:Y:S05]  /*13bf0*/  BSYNC B1 ;  /* 0x0000000000017941 */ /* 0x000fea0003800000 */
.L_x_452:
        /* <DEDUP_REMOVED lines=8> */
.L_x_455:
[----:B------:R-:W-:Y:S05]  /*13c80*/  BSYNC B1 ;  /* 0x0000000000017941 */ /* 0x000fea0003800000 */
.L_x_454:
        /* <DEDUP_REMOVED lines=11> */
.L_x_457:
[----:B------:R-:W-:Y:S05]  /*13d40*/  BSYNC B1 ;  /* 0x0000000000017941 */ /* 0x000fea0003800000 */
.L_x_456:
        /* <DEDUP_REMOVED lines=11> */
.L_x_459:
[----:B------:R-:W-:Y:S05]  /*13e00*/  BSYNC B1 ;  /* 0x0000000000017941 */ /* 0x000fea0003800000 */
.L_x_458:
        /* <DEDUP_REMOVED lines=8> */
.L_x_461:
[----:B------:R-:W-:Y:S05]  /*13e90*/  BSYNC B1 ;  /* 0x0000000000017941 */ /* 0x000fea0003800000 */
.L_x_460:
        /* <DEDUP_REMOVED lines=11> */
.L_x_463:
[----:B------:R-:W-:Y:S05]  /*13f50*/  BSYNC B1 ;  /* 0x0000000000017941 */ /* 0x000fea0003800000 */
.L_x_462:
        /* <DEDUP_REMOVED lines=11> */
.L_x_465:
[----:B------:R-:W-:Y:S05]  /*14010*/  BSYNC B1 ;  /* 0x0000000000017941 */ /* 0x000fea0003800000 */
.L_x_464:
        /* <DEDUP_REMOVED lines=9> */
.L_x_467:
[----:B------:R-:W-:Y:S05]  /*140b0*/  BSYNC B1 ;  /* 0x0000000000017941 */ /* 0x000fea0003800000 */
.L_x_466:
        /* <DEDUP_REMOVED lines=11> */
.L_x_469:
[----:B------:R-:W-:Y:S05]  /*14170*/  BSYNC B1 ;  /* 0x0000000000017941 */ /* 0x000fea0003800000 */
.L_x_468:
        /* <DEDUP_REMOVED lines=8> */
.L_x_471:
[----:B------:R-:W-:Y:S05]  /*14200*/  BSYNC B1 ;  /* 0x0000000000017941 */ /* 0x000fea0003800000 */
.L_x_470:
        /* <DEDUP_REMOVED lines=11> */
.L_x_473:
[----:B------:R-:W-:Y:S05]  /*142c0*/  BSYNC B1 ;  /* 0x0000000000017941 */ /* 0x000fea0003800000 */
.L_x_472:
        /* <DEDUP_REMOVED lines=11> */
.L_x_475:
[----:B------:R-:W-:Y:S05]  /*14380*/  BSYNC B1 ;  /* 0x0000000000017941 */ /* 0x000fea0003800000 */
.L_x_474:
        /* <DEDUP_REMOVED lines=8> */
.L_x_477:
[----:B------:R-:W-:Y:S05]  /*14410*/  BSYNC B1 ;  /* 0x0000000000017941 */ /* 0x000fea0003800000 */
.L_x_476:
        /* <DEDUP_REMOVED lines=11> */
.L_x_479:
[----:B------:R-:W-:Y:S05]  /*144d0*/  BSYNC B1 ;  /* 0x0000000000017941 */ /* 0x000fea0003800000 */
.L_x_478:
        /* <DEDUP_REMOVED lines=11> */
.L_x_481:
[----:B------:R-:W-:Y:S05]  /*14590*/  BSYNC B1 ;  /* 0x0000000000017941 */ /* 0x000fea0003800000 */
.L_x_480:
        /* <DEDUP_REMOVED lines=9> */
.L_x_483:
[----:B------:R-:W-:Y:S05]  /*14630*/  BSYNC B1 ;  /* 0x0000000000017941 */ /* 0x000fea0003800000 */
.L_x_482:
        /* <DEDUP_REMOVED lines=11> */
.L_x_485:
[----:B------:R-:W-:Y:S05]  /*146f0*/  BSYNC B1 ;  /* 0x0000000000017941 */ /* 0x000fea0003800000 */
.L_x_484:
        /* <DEDUP_REMOVED lines=8> */
.L_x_487:
[----:B------:R-:W-:Y:S05]  /*14780*/  BSYNC B1 ;  /* 0x0000000000017941 */ /* 0x000fea0003800000 */
.L_x_486:
        /* <DEDUP_REMOVED lines=11> */
.L_x_489:
[----:B------:R-:W-:Y:S05]  /*14840*/  BSYNC B1 ;  /* 0x0000000000017941 */ /* 0x000fea0003800000 */
.L_x_488:
        /* <DEDUP_REMOVED lines=11> */
.L_x_491:
[----:B------:R-:W-:Y:S05]  /*14900*/  BSYNC B1 ;  /* 0x0000000000017941 */ /* 0x000fea0003800000 */
.L_x_490:
        /* <DEDUP_REMOVED lines=8> */
.L_x_493:
[----:B------:R-:W-:Y:S05]  /*14990*/  BSYNC B1 ;  /* 0x0000000000017941 */ /* 0x000fea0003800000 */
.L_x_492:
        /* <DEDUP_REMOVED lines=11> */
.L_x_495:
[----:B------:R-:W-:Y:S05]  /*14a50*/  BSYNC B1 ;  /* 0x0000000000017941 */ /* 0x000fea0003800000 */
.L_x_494:
        /* <DEDUP_REMOVED lines=11> */
.L_x_497:
[----:B------:R-:W-:Y:S05]  /*14b10*/  BSYNC B1 ;  /* 0x0000000000017941 */ /* 0x000fea0003800000 */
.L_x_496:
        /* <DEDUP_REMOVED lines=9> */
.L_x_499:
[----:B------:R-:W-:Y:S05]  /*14bb0*/  BSYNC B1 ;  /* 0x0000000000017941 */ /* 0x000fea0003800000 */
.L_x_498:
        /* <DEDUP_REMOVED lines=11> */
.L_x_501:
[----:B------:R-:W-:Y:S05]  /*14c70*/  BSYNC B1 ;  /* 0x0000000000017941 */ /* 0x000fea0003800000 */
.L_x_500:
        /* <DEDUP_REMOVED lines=8> */
.L_x_503:
[----:B------:R-:W-:Y:S05]  /*14d00*/  BSYNC B1 ;  /* 0x0000000000017941 */ /* 0x000fea0003800000 */
.L_x_502:
        /* <DEDUP_REMOVED lines=11> */
.L_x_505:
[----:B------:R-:W-:Y:S05]  /*14dc0*/  BSYNC B1 ;  /* 0x0000000000017941 */ /* 0x000fea0003800000 */
.L_x_504:
        /* <DEDUP_REMOVED lines=11> */
.L_x_507:
[----:B------:R-:W-:Y:S05]  /*14e80*/  BSYNC B1 ;  /* 0x0000000000017941 */ /* 0x000fea0003800000 */
.L_x_506:
        /* <DEDUP_REMOVED lines=8> */
.L_x_509:
[----:B------:R-:W-:Y:S05]  /*14f10*/  BSYNC B1 ;  /* 0x0000000000017941 */ /* 0x000fea0003800000 */
.L_x_508:
        /* <DEDUP_REMOVED lines=11> */
.L_x_511:
[----:B------:R-:W-:Y:S05]  /*14fd0*/  BSYNC B1 ;  /* 0x0000000000017941 */ /* 0x000fea0003800000 */
.L_x_510:
        /* <DEDUP_REMOVED lines=11> */
.L_x_513:
[----:B------:R-:W-:Y:S05]  /*15090*/  BSYNC B1 ;  /* 0x0000000000017941 */ /* 0x000fea0003800000 */
.L_x_512:
        /* <DEDUP_REMOVED lines=9> */
.L_x_515:
[----:B------:R-:W-:Y:S05]  /*15130*/  BSYNC B1 ;  /* 0x0000000000017941 */ /* 0x000fea0003800000 */
.L_x_514:
        /* <DEDUP_REMOVED lines=11> */
.L_x_517:
[----:B------:R-:W-:Y:S05]  /*151f0*/  BSYNC B1 ;  /* 0x0000000000017941 */ /* 0x000fea0003800000 */
.L_x_516:
        /* <DEDUP_REMOVED lines=8> */
.L_x_519:
[----:B------:R-:W-:Y:S05]  /*15280*/  BSYNC B1 ;  /* 0x0000000000017941 */ /* 0x000fea0003800000 */
.L_x_518:
[----:B-1----:R-:W2:Y:S01]  /*15290*/  LDL.LU R21, [R1+0xbd4] ;  /* 0x000bd40001157983 */ /* 0x002ea20000300800 */
[----:B------:R-:W-:Y:S01]  /*152a0*/  @!P0 IADD3 R152, P2, R8, UR46, RZ ;  /* 0x0000002e08988c10 */ /* 0x000fe2000ff5e0ff */
[----:B------:R-:W-:Y:S03]  /*152b0*/  BSSY B1, `(.L_x_520) ;  /* 0x000000b000017945 */ /* 0x000fe60003800000 */
[----:B------:R-:W-:Y:S02]  /*152c0*/  @!P0 IADD3.X R153, R9, UR45, RZ, P2, !PT ;  /* 0x0000002d09998c10 */ /* 0x000fe400097fe4ff */
[----:B------:R-:W-:-:S05]  /*152d0*/  IADD3 R166, P2, R20, 0x100, RZ ;  /* 0x0000010014a67810 */ /* 0x000fca0007f5e0ff */
[----:B------:R-:W-:Y:S02]  /*152e0*/  IMAD.X R168, RZ, RZ, UR9, P2 ;  /* 0x00000009ffa87e24 */ /* 0x000fe400090e06ff */
[----:B--2---:R-:W-:-:S05]  /*152f0*/  @!P1 IMAD R21, R21, R16, R3 ;  /* 0x0000001015159224 */ /* 0x004fca00078e0203 */
[----:B------:R1:W-:Y:S01]  /*15300*/  @!P1 STG.E.U8 desc[UR36][R8.64+0xe9], R21 ;  /* 0x0000e91508009986 */ /* 0x0003e2000c101124 */
[----:B------:R-:W-:Y:S01]  /*15310*/  ISETP.LT.OR P1, PT, R0, 0xea, !P4 ;  /* 0x000000ea0000780c */ /* 0x000fe20006721670 */
[----:B------:R-:W-:-:S12]  /*15320*/  @P0 BRA `(.L_x_521) ;  /* 0x00000000000c0947 */ /* 0x000fd80003800000 */
[----:B------:R-:W2:Y:S02]  /*15330*/  LDG.E.U8 R2, desc[UR36][R154.64+0xe8] ;  /* 0x0000e8249a027981 */ /* 0x000ea4000c1e1100 */
[----:B--2---:R-:W-:-:S05]  /*15340*/  PRMT R3, R2, 0x8880, RZ ;  /* 0x0000888002037816 */ /* 0x004fca00000000ff */
[----:B------:R-:W-:-:S07]  /*15350*/  IMAD R3, R3, R17, RZ ;  /* 0x0000001103037224 */ /* 0x000fce00078e02ff */
.L_x_521:
[----:B------:R-:W-:Y:S05]  /*15360*/  BSYNC B1 ;  /* 0x0000000000017941 */ /* 0x000fea0003800000 */
.L_x_520:
[----:B-1----:R-:W2:Y:S01]  /*15370*/  LDL.LU R21, [R1+0xbd8] ;  /* 0x000bd80001157983 */ /* 0x002ea20000300800 */
[-C--:B------:R-:W-:Y:S01]  /*15380*/  IMAD R168, R168, R6.reuse, RZ ;  /* 0x00000006a8a87224 */ /* 0x080fe200078e02ff */
[----:B------:R-:W-:Y:S01]  /*15390*/  @!P1 IADD3 R164, P2, R8, UR46, RZ ;  /* 0x0000002e08a49c10 */ /* 0x000fe2000ff5e0ff */
[C---:B------:R-:W-:Y:S01]  /*153a0*/  IMAD.WIDE.U32 R162, R166.reuse, R6, R4 ;  /* 0x00000006a6a27225 */ /* 0x040fe200078e0004 */
[----:B------:R-:W-:Y:S02]  /*153b0*/  BSSY B1, `(.L_x_522) ;  /* 0x000000b000017945 */ /* 0x000fe40003800000 */
[----:B------:R-:W-:Y:S01]  /*153c0*/  @!P1 IADD3.X R165, R9, UR45, RZ, P2, !PT ;  /* 0x0000002d09a59c10 */ /* 0x000fe200097fe4ff */
[----:B------:R-:W-:Y:S02]  /*153d0*/  IMAD R168, R166, R7, R168 ;  /* 0x00000007a6a87224 */ /* 0x000fe400078e02a8 */
[----:B--2---:R-:W-:-:S05]  /*153e0*/  @!P0 IMAD R21, R21, R16, R3 ;  /* 0x0000001015158224 */ /* 0x004fca00078e0203 */
[----:B------:R1:W-:Y:S02]  /*153f0*/  @!P0 STG.E.U8 desc[UR36][R152.64+0xe8], R21 ;  /* 0x0000e81598008986 */ /* 0x0003e4000c101124 */
[----:B-1----:R-:W-:Y:S01]  /*15400*/  IADD3 R152, P0, P2, R22, R14, R162 ;  /* 0x0000000e16987210 */ /* 0x002fe20007a1e0a2 */
[----:B------:R-:W-:Y:S01]  /*15410*/  IMAD.IADD R162, R168, 0x1, R163 ;  /* 0x00000001a8a27824 */ /* 0x000fe200078e02a3 */
[----:B------:R-:W-:Y:S11]  /*15420*/  @P1 BRA `(.L_x_523) ;  /* 0x00000000000c1947 */ /* 0x000ff60003800000 */
[----:B------:R-:W2:Y:S02]  /*15430*/  LDG.E.U8 R2, desc[UR36][R154.64+0xe9] ;  /* 0x0000e9249a027981 */ /* 0x000ea4000c1e1100 */
[----:B--2---:R-:W-:-:S05]  /*15440*/  PRMT R3, R2, 0x8880, RZ ;  /* 0x0000888002037816 */ /* 0x004fca00000000ff */
[----:B------:R-:W-:-:S07]  /*15450*/  IMAD R3, R3, R17, RZ ;  /* 0x0000001103037224 */ /* 0x000fce00078e02ff */
.L_x_523:
[----:B------:R-:W-:Y:S05]  /*15460*/  BSYNC B1 ;  /* 0x0000000000017941 */ /* 0x000fea0003800000 */
.L_x_522:
[----:B------:R-:W2:Y:S01]  /*15470*/  LDL.LU R21, [R1+0xbdc] ;  /* 0x000bdc0001157983 */ /* 0x000ea20000300800 */
[----:B------:R-:W-:Y:S01]  /*15480*/  IADD3.X R153, R13, R15, R162, P0, P2 ;  /* 0x0000000f0d997210 */ /* 0x000fe200007e44a2 */
[----:B------:R-:W-:Y:S01]  /*15490*/  BSSY B1, `(.L_x_524) ;  /* 0x000000a000017945 */ /* 0x000fe20003800000 */
[C---:B------:R-:W-:Y:S02]  /*154a0*/  ISETP.LT.OR P0, PT, R0.reuse, 0xf1, !P5 ;  /* 0x000000f10000780c */ /* 0x040fe40006f01670 */
        /* <DEDUP_REMOVED lines=8> */
.L_x_525:
[----:B------:R-:W-:Y:S05]  /*15530*/  BSYNC B1 ;  /* 0x0000000000017941 */ /* 0x000fea0003800000 */
.L_x_524:
        /* <DEDUP_REMOVED lines=8> */
.L_x_527:
[----:B------:R-:W-:Y:S05]  /*155c0*/  BSYNC B1 ;  /* 0x0000000000017941 */ /* 0x000fea0003800000 */
.L_x_526:
        /* <DEDUP_REMOVED lines=13> */
.L_x_529:
[----:B------:R-:W-:Y:S05]  /*156a0*/  BSYNC B1 ;  /* 0x0000000000017941 */ /* 0x000fea0003800000 */
.L_x_528:
[----:B------:R-:W1:Y:S01]  /*156b0*/  LDL.LU R20, [R1+0xbe8] ;  /* 0x000be80001147983 */ /* 0x000e620000300800 */
[-C--:B------:R-:W-:Y:S01]  /*156c0*/  IMAD R23, R164, R6.reuse, RZ ;  /* 0x00000006a4177224 */ /* 0x080fe200078e02ff */
[----:B------:R-:W-:Y:S01]  /*156d0*/  BSSY B1, `(.L_x_530) ;  /* 0x000000d000017945 */ /* 0x000fe20003800000 */
[----:B------:R-:W-:-:S04]  /*156e0*/  IMAD.WIDE.U32 R4, R167, R6, R4 ;  /* 0x00000006a7047225 */ /* 0x000fc800078e0004 */
[----:B------:R-:W-:-:S04]  /*156f0*/  IMAD R169, R167, R7, R23 ;  /* 0x00000007a7a97224 */ /* 0x000fc800078e0217 */
[----:B------:R-:W-:Y:S02]  /*15700*/  IMAD.IADD R5, R169, 0x1, R5 ;  /* 0x00000001a9057824 */ /* 0x000fe400078e0205 */
[----:B-1----:R-:W-:Y:S01]  /*15710*/  @!P1 IMAD R21, R20, R16, R3 ;  /* 0x0000001014159224 */ /* 0x002fe200078e0203 */
[----:B------:R-:W-:-:S04]  /*15720*/  @!P2 IADD3 R20, P0, R8, UR46, RZ ;  /* 0x0000002e0814ac10 */ /* 0x000fc8000ff1e0ff */
[----:B------:R1:W-:Y:S02]  /*15730*/  @!P1 STG.E.U8 desc[UR36][R162.64+0xf0], R21 ;  /* 0x0000f015a2009986 */ /* 0x0003e4000c101124 */
[----:B-1----:R-:W-:Y:S02]  /*15740*/  @!P2 IADD3.X R21, R9, UR45, RZ, P0, !PT ;  /* 0x0000002d0915ac10 */ /* 0x002fe400087fe4ff */
[----:B------:R-:W-:Y:S01]  /*15750*/  IADD3 R22, P0, P1, R22, R14, R4 ;  /* 0x0000000e16167210 */ /* 0x000fe2000791e004 */
[----:B------:R-:W-:-:S12]  /*15760*/  @P2 BRA `(.L_x_531) ;  /* 0x00000000000c2947 */ /* 0x000fd80003800000 */
[----:B------:R-:W2:Y:S02]  /*15770*/  LDG.E.U8 R2, desc[UR36][R154.64+0xf1] ;  /* 0x0000f1249a027981 */ /* 0x000ea4000c1e1100 */
[----:B--2---:R-:W-:-:S05]  /*15780*/  PRMT R3, R2, 0x8880, RZ ;  /* 0x0000888002037816 */ /* 0x004fca00000000ff */
[----:B------:R-:W-:-:S07]  /*15790*/  IMAD R3, R3, R17, RZ ;  /* 0x0000001103037224 */ /* 0x000fce00078e02ff */
.L_x_531:
[----:B------:R-:W-:Y:S05]  /*157a0*/  BSYNC B1 ;  /* 0x0000000000017941 */ /* 0x000fea0003800000 */
.L_x_530:
        /* <DEDUP_REMOVED lines=12> */
.L_x_533:
[----:B------:R-:W-:Y:S05]  /*15870*/  BSYNC B1 ;  /* 0x0000000000017941 */ /* 0x000fea0003800000 */
.L_x_532:
        /* <DEDUP_REMOVED lines=10> */
.L_x_535:
[----:B------:R-:W-:Y:S05]  /*15920*/  BSYNC B1 ;  /* 0x0000000000017941 */ /* 0x000fea0003800000 */
.L_x_534:
[----:B-1----:R-:W2:Y:S01]  /*15930*/  LDL.LU R4, [R1+0xbf4] ;  /* 0x000bf40001047983 */ /* 0x002ea20000300800 */
[----:B------:R-:W-:Y:S01]  /*15940*/  @!P2 IMAD.MOV.U32 R5, RZ, RZ, R9 ;  /* 0x000000ffff05a224 */ /* 0x000fe200078e0009 */
[----:B------:R-:W-:Y:S01]  /*15950*/  BSSY B1, `(.L_x_536) ;  /* 0x000000b000017945 */ /* 0x000fe20003800000 */
[----:B------:R-:W-:Y:S01]  /*15960*/  ISETP.LT.OR P0, PT, R0, 0xfa, !P4 ;  /* 0x000000fa0000780c */ /* 0x000fe20006701670 */
[----:B--2---:R-:W-:Y:S02]  /*15970*/  @!P2 IMAD R7, R4, R16, R3 ;  /* 0x000000100407a224 */ /* 0x004fe400078e0203 */
[----:B------:R-:W-:-:S05]  /*15980*/  @!P2 IMAD.MOV.U32 R4, RZ, RZ, R8 ;  /* 0x000000ffff04a224 */ /* 0x000fca00078e0008 */
[----:B------:R1:W-:Y:S02]  /*15990*/  @!P2 STG.E.U8 desc[UR36][R4.64+0xf9], R7 ;  /* 0x0000f9070400a986 */ /* 0x0003e4000c101124 */
[----:B-1----:R-:W-:-:S04]  /*159a0*/  @!P1 IADD3 R4, P2, R8, UR46, RZ ;  /* 0x0000002e08049c10 */ /* 0x002fc8000ff5e0ff */
[----:B------:R-:W-:Y:S01]  /*159b0*/  @!P1 IADD3.X R5, R9, UR45, RZ, P2, !PT ;  /* 0x0000002d09059c10 */ /* 0x000fe200097fe4ff */
[----:B------:R-:W-:Y:S08]  /*159c0*/  @P1 BRA `(.L_x_537) ;  /* 0x00000000000c1947 */ /* 0x000ff00003800000 */
[----:B------:R-:W2:Y:S02]  /*159d0*/  LDG.E.U8 R2, desc[UR36][R154.64+0xf8] ;  /* 0x0000f8249a027981 */ /* 0x000ea4000c1e1100 */
[----:B--2---:R-:W-:-:S05]  /*159e0*/  PRMT R3, R2, 0x8880, RZ ;  /* 0x0000888002037816 */ /* 0x004fca00000000ff */
[----:B------:R-:W-:-:S07]  /*159f0*/  IMAD R3, R3, R17, RZ ;  /* 0x0000001103037224 */ /* 0x000fce00078e02ff */
.L_x_537:
[----:B------:R-:W-:Y:S05]  /*15a00*/  BSYNC B1 ;  /* 0x0000000000017941 */ /* 0x000fea0003800000 */
.L_x_536:
[----:B------:R-:W2:Y:S01]  /*15a10*/  LDL.LU R7, [R1+0xbf8] ;  /* 0x000bf80001077983 */ /* 0x000ea20000300800 */
[----:B------:R-:W-:Y:S01]  /*15a20*/  BSSY B1, `(.L_x_538) ;  /* 0x000000a000017945 */ /* 0x000fe20003800000 */
[----:B------:R-:W-:Y:S01]  /*15a30*/  ISETP.GE.AND P3, PT, R19, 0x101, PT ;  /* 0x000001011300780c */ /* 0x000fe20003f66270 */
        /* <DEDUP_REMOVED lines=8> */
.L_x_539:
[----:B------:R-:W-:Y:S05]  /*15ac0*/  BSYNC B1 ;  /* 0x0000000000017941 */ /* 0x000fea0003800000 */
.L_x_538:
[----:B-1----:R-:W2:Y:S01]  /*15ad0*/  LDL.LU R4, [R1+0xbfc] ;  /* 0x000bfc0001047983 */ /* 0x002ea20000300800 */
[----:B------:R-:W-:-:S03]  /*15ae0*/  ISETP.LT.OR P1, PT, R0, 0x1, !P3 ;  /* 0x000000010000780c */ /* 0x000fc60005f21670 */
[----:B------:R-:W3:Y:S01]  /*15af0*/  LDL.LU R162, [R1+0x800] ;  /* 0x0008000001a27983 */ /* 0x000ee20000300800 */
[----:B--2---:R-:W-:Y:S02]  /*15b00*/  @!P0 IMAD R7, R4, R16, R3 ;  /* 0x0000001004078224 */ /* 0x004fe400078e0203 */
[----:B------:R-:W-:-:S03]  /*15b10*/  IMAD.WIDE.U32 R4, R166, R6, R12 ;  /* 0x00000006a6047225 */ /* 0x000fc600078e000c */
[----:B------:R1:W-:Y:S02]  /*15b20*/  @!P0 STG.E.U8 desc[UR36][R20.64+0xf9], R7 ;  /* 0x0000f90714008986 */ /* 0x0003e4000c101124 */
[----:B-1----:R-:W-:-:S04]  /*15b30*/  IADD3 R20, P0, R4, R14, RZ ;  /* 0x0000000e04147210 */ /* 0x002fc80007f1e0ff */
[----:B------:R-:W-:-:S05]  /*15b40*/  IADD3.X R21, R15, R5, R168, P0, !PT ;  /* 0x000000050f157210 */ /* 0x000fca00007fe4a8 */
[----:B------:R-:W2:Y:S01]  /*15b50*/  @!P1 LDG.E.U8 R2, desc[UR36][R20.64] ;  /* 0x0000002414029981 */ /* 0x000ea2000c1e1100 */
[----:B------:R-:W-:Y:S01]  /*15b60*/  IMAD.U32 R7, RZ, RZ, UR10 ;  /* 0x0000000aff077e24 */ /* 0x000fe2000f8e00ff */
[----:B------:R-:W-:Y:S01]  /*15b70*/  USHF.L.U64.HI UR4, UR10, 0x8, UR11 ;  /* 0x000000080a047899 */ /* 0x000fe2000801020b */
[----:B------:R-:W-:Y:S01]  /*15b80*/  BSSY B1, `(.L_x_540) ;  /* 0x000000d000017945 */ /* 0x000fe20003800000 */
[----:B--2---:R-:W-:-:S05]  /*15b90*/  @!P1 PRMT R4, R2, 0x8880, RZ ;  /* 0x0000888002049816 */ /* 0x004fca00000000ff */
[----:B------:R-:W-:Y:S01]  /*15ba0*/  @!P1 IMAD.MOV.U32 R5, RZ, RZ, R4 ;  /* 0x000000ffff059224 */ /* 0x000fe200078e0004 */
[----:B------:R-:W-:-:S03]  /*15bb0*/  LEA R4, P0, R7, R10, 0x8 ;  /* 0x0000000a07047211 */ /* 0x000fc600078040ff */
[----:B------:R-:W-:Y:S01]  /*15bc0*/  @!P1 IMAD R3, R5, R17, RZ ;  /* 0x0000001105039224 */ /* 0x000fe200078e02ff */
[----:B------:R-:W-:Y:S02]  /*15bd0*/  IADD3.X R5, R11, UR4, RZ, P0, !PT ;  /* 0x000000040b057c10 */ /* 0x000fe400087fe4ff */
[----:B------:R-:W-:Y:S01]  /*15be0*/  ISETP.LT.OR P0, PT, R0, 0x2, !P3 ;  /* 0x000000020000780c */ /* 0x000fe20005f01670 */
[----:B---3--:R-:W-:-:S05]  /*15bf0*/  @!P1 IMAD R7, R162, R16, R3 ;  /* 0x00000010a2079224 */ /* 0x008fca00078e0203 */
[----:B------:R1:W-:Y:S07]  /*15c00*/  @!P1 STG.E.U8 desc[UR36][R4.64], R7 ;  /* 0x0000000704009986 */ /* 0x0003ee000c101124 */
[----:B------:R-:W-:Y:S05]  /*15c10*/  @P0 BRA `(.L_x_541) ;  /* 0x00000000000c0947 */ /* 0x000fea0003800000 */
[----:B------:R-:W2:Y:S02]  /*15c20*/  LDG.E.U8 R2, desc[UR36][R20.64+0x1] ;  /* 0x0000012414027981 */ /* 0x000ea4000c1e1100 */
[----:B--2---:R-:W-:-:S05]  /*15c30*/  PRMT R3, R2, 0x8880, RZ ;  /* 0x0000888002037816 */ /* 0x004fca00000000ff */
[----:B------:R-:W-:-:S07]  /*15c40*/  IMAD R3, R3, R17, RZ ;  /* 0x0000001103037224 */ /* 0x000fce00078e02ff */
.L_x_541:
[----:B------:R-:W-:Y:S05]  /*15c50*/  BSYNC B1 ;  /* 0x0000000000017941 */ /* 0x000fea0003800000 */
.L_x_540:
[----:B-1----:R-:W2:Y:S01]  /*15c60*/  LDL.LU R7, [R1+0x804] ;  /* 0x0008040001077983 */ /* 0x002ea20000300800 */
[----:B------:R-:W-:Y:S01]  /*15c70*/  ISETP.GE.AND P2, PT, R19, 0x109, PT ;  /* 0x000001091300780c */ /* 0x000fe20003f46270 */
[----:B------:R-:W-:Y:S01]  /*15c80*/  BSSY B1, `(.L_x_542) ;  /* 0x000000a000017945 */ /* 0x000fe20003800000 */
[----:B--2---:R-:W-:-:S05]  /*15c90*/  @!P0 IMAD R7, R7, R16, R3 ;  /* 0x0000001007078224 */ /* 0x004fca00078e0203 */
[----:B------:R1:W-:Y:S01]  /*15ca0*/  @!P0 STG.E.U8 desc[UR36][R4.64+0x1], R7 ;  /* 0x0000010704008986 */ /* 0x0003e2000c101124 */
[----:B------:R-:W-:-:S13]  /*15cb0*/  ISETP.LT.OR P0, PT, R0, 0x1, !P2 ;  /* 0x000000010000780c */ /* 0x000fda0005701670 */
[----:B------:R-:W-:-:S04]  /*15cc0*/  @!P0 IADD3 R164, P1, R4, UR46, RZ ;  /* 0x0000002e04a48c10 */ /* 0x000fc8000ff3e0ff */
[----:B------:R-:W-:Y:S01]  /*15cd0*/  @!P0 IADD3.X R165, R5, UR45, RZ, P1, !PT ;  /* 0x0000002d05a58c10 */ /* 0x000fe20008ffe4ff */
[----:B-1----:R-:W-:Y:S08]  /*15ce0*/  @P0 BRA `(.L_x_543) ;  /* 0x00000000000c0947 */ /* 0x002ff00003800000 */
[----:B------:R-:W2:Y:S02]  /*15cf0*/  LDG.E.U8 R2, desc[UR36][R152.64] ;  /* 0x0000002498027981 */ /* 0x000ea4000c1e1100 */
[----:B--2---:R-:W-:-:S05]  /*15d00*/  PRMT R3, R2, 0x8880, RZ ;  /* 0x0000888002037816 */ /* 0x004fca00000000ff */
[----:B------:R-:W-:-:S07]  /*15d10*/  IMAD R3, R3, R17, RZ ;  /* 0x0000001103037224 */ /* 0x000fce00078e02ff */
.L_x_543:
[----:B------:R-:W-:Y:S05]  /*15d20*/  BSYNC B1 ;  /* 0x0000000000017941 */ /* 0x000fea0003800000 */
.L_x_542:
[----:B------:R-:W2:Y:S01]  /*15d30*/  LDL.LU R7, [R1+0x808] ;  /* 0x0008080001077983 */ /* 0x000ea20000300800 */
[----:B------:R-:W-:Y:S01]  /*15d40*/  ISETP.LT.OR P1, PT, R0, 0x2, !P2 ;  /* 0x000000020000780c */ /* 0x000fe20005721670 */
[----:B------:R-:W-:-:S12]  /*15d50*/  BSSY B1, `(.L_x_544) ;  /* 0x0000009000017945 */ /* 0x000fd80003800000 */
[----:B------:R-:W-:-:S04]  /*15d60*/  @!P1 IADD3 R162, P5, R4, UR46, RZ ;  /* 0x0000002e04a29c10 */ /* 0x000fc8000ffbe0ff */
[----:B------:R-:W-:Y:S01]  /*15d70*/  @!P1 IADD3.X R163, R5, UR45, RZ, P5, !PT ;  /* 0x0000002d05a39c10 */ /* 0x000fe2000affe4ff */
[----:B--2---:R-:W-:-:S05]  /*15d80*/  @!P0 IMAD R7, R7, R16, R3 ;  /* 0x0000001007078224 */ /* 0x004fca00078e0203 */
[----:B------:R1:W-:Y:S01]  /*15d90*/  @!P0 STG.E.U8 desc[UR36][R164.64], R7 ;  /* 0x00000007a4008986 */ /* 0x0003e2000c101124 */
[----:B------:R-:W-:Y:S05]  /*15da0*/  @P1 BRA `(.L_x_545) ;  /* 0x00000000000c1947 */ /* 0x000fea0003800000 */
[----:B------:R-:W2:Y:S02]  /*15db0*/  LDG.E.U8 R2, desc[UR36][R152.64+0x1] ;  /* 0x0000012498027981 */ /* 0x000ea4000c1e1100 */
[----:B--2---:R-:W-:-:S05]  /*15dc0*/  PRMT R3, R2, 0x8880, RZ ;  /* 0x0000888002037816 */ /* 0x004fca00000000ff */
[----:B------:R-:W-:-:S07]  /*15dd0*/  IMAD R3, R3, R17, RZ ;  /* 0x0000001103037224 */ /* 0x000fce00078e02ff */
.L_x_545:
[----:B------:R-:W-:Y:S05]  /*15de0*/  BSYNC B1 ;  /* 0x0000000000017941 */ /* 0x000fea0003800000 */
.L_x_544:
[----:B-1----:R-:W2:Y:S01]  /*15df0*/  LDL.LU R7, [R1+0x80c] ;  /* 0x00080c0001077983 */ /* 0x002ea20000300800 */
[----:B------:R-:W-:Y:S01]  /*15e00*/  ISETP.LT.OR P0, PT, R0, 0x9, !P3 ;  /* 0x000000090000780c */ /* 0x000fe20005f01670 */
[----:B------:R-:W-:Y:S01]  /*15e10*/  BSSY B1, `(.L_x_546) ;  /* 0x0000007000017945 */ /* 0x000fe20003800000 */
[----:B--2---:R-:W-:-:S05]  /*15e20*/  @!P1 IMAD R7, R7, R16, R3 ;  /* 0x0000001007079224 */ /* 0x004fca00078e0203 */
[----:B------:R1:W-:Y:S06]  /*15e30*/  @!P1 STG.E.U8 desc[UR36][R162.64+0x1], R7 ;  /* 0x00000107a2009986 */ /* 0x0003ec000c101124 */
[----:B------:R-:W-:Y:S05]  /*15e40*/  @P0 BRA `(.L_x_547) ;  /* 0x00000000000c0947 */ /* 0x000fea0003800000 */
[----:B------:R-:W2:Y:S02]  /*15e50*/  LDG.E.U8 R2, desc[UR36][R20.64+0x8] ;  /* 0x0000082414027981 */ /* 0x000ea4000c1e1100 */
[----:B--2---:R-:W-:-:S05]  /*15e60*/  PRMT R3, R2, 0x8880, RZ ;  /* 0x0000888002037816 */ /* 0x004fca00000000ff */
[----:B------:R-:W-:-:S07]  /*15e70*/  IMAD R3, R3, R17, RZ ;  /* 0x0000001103037224 */ /* 0x000fce00078e02ff */
.L_x_547:
[----:B------:R-:W-:Y:S05]  /*15e80*/  BSYNC B1 ;  /* 0x0000000000017941 */ /* 0x000fea0003800000 */
.L_x_546:
        /* <DEDUP_REMOVED lines=9> */
.L_x_549:
[----:B------:R-:W-:Y:S05]  /*15f20*/  BSYNC B1 ;  /* 0x0000000000017941 */ /* 0x000fea0003800000 */
.L_x_548:
[----:B-1----:R-:W2:Y:S01]  /*15f30*/  LDL.LU R7, [R1+0x814] ;  /* 0x0008140001077983 */ /* 0x002ea20000300800 */
        /* <DEDUP_REMOVED lines=10> */
.L_x_551:
[----:B------:R-:W-:Y:S05]  /*15fe0*/  BSYNC B1 ;  /* 0x0000000000017941 */ /* 0x000fea0003800000 */
.L_x_550:
        /* <DEDUP_REMOVED lines=11> */
.L_x_553:
[----:B------:R-:W-:Y:S05]  /*160a0*/  BSYNC B1 ;  /* 0x0000000000017941 */ /* 0x000fea0003800000 */
.L_x_552:
        /* <DEDUP_REMOVED lines=9> */
.L_x_555:
[----:B------:R-:W-:Y:S05]  /*16140*/  BSYNC B1 ;  /* 0x0000000000017941 */ /* 0x000fea0003800000 */
.L_x_554:
        /* <DEDUP_REMOVED lines=9> */
.L_x_557:
[----:B------:R-:W-:Y:S05]  /*161e0*/  BSYNC B1 ;  /* 0x0000000000017941 */ /* 0x000fea0003800000 */
.L_x_556:
        /* <DEDUP_REMOVED lines=11> */
.L_x_559:
[----:B------:R-:W-:Y:S05]  /*162a0*/  BSYNC B1 ;  /* 0x0000000000017941 */ /* 0x000fea0003800000 */
.L_x_558:
        /* <DEDUP_REMOVED lines=11> */
.L_x_561:
[----:B------:R-:W-:Y:S05]  /*16360*/  BSYNC B1 ;  /* 0x0000000000017941 */ /* 0x000fea0003800000 */
.L_x_560:
        /* <DEDUP_REMOVED lines=9> */
.L_x_563:
[----:B------:R-:W-:Y:S05]  /*16400*/  BSYNC B1 ;  /* 0x0000000000017941 */ /* 0x000fea0003800000 */
.L_x_562:
        /* <DEDUP_REMOVED lines=9> */
.L_x_565:
[----:B------:R-:W-:Y:S05]  /*164a0*/  BSYNC B1 ;  /* 0x0000000000017941 */ /* 0x000fea0003800000 */
.L_x_564:
        /* <DEDUP_REMOVED lines=11> */
.L_x_567:
[----:B------:R-:W-:Y:S05]  /*16560*/  BSYNC B1 ;  /* 0x0000000000017941 */ /* 0x000fea0003800000 */
.L_x_566:
        /* <DEDUP_REMOVED lines=11> */
.L_x_569:
[----:B------:R-:W-:Y:S05]  /*16620*/  BSYNC B1 ;  /* 0x0000000000017941 */ /* 0x000fea0003800000 */
.L_x_568:
        /* <DEDUP_REMOVED lines=9> */
.L_x_571:
[----:B------:R-:W-:Y:S05]  /*166c0*/  BSYNC B1 ;  /* 0x0000000000017941 */ /* 0x000fea0003800000 */
.L_x_570:
        /* <DEDUP_REMOVED lines=9> */
.L_x_573:
[----:B------:R-:W-:Y:S05]  /*16760*/  BSYNC B1 ;  /* 0x0000000000017941 */ /* 0x000fea0003800000 */
.L_x_572:
        /* <DEDUP_REMOVED lines=11> */
.L_x_575:
[----:B------:R-:W-:Y:S05]  /*16820*/  BSYNC B1 ;  /* 0x0000000000017941 */ /* 0x000fea0003800000 */
.L_x_574:
        /* <DEDUP_REMOVED lines=11> */
.L_x_577:
[----:B------:R-:W-:Y:S05]  /*168e0*/  BSYNC B1 ;  /* 0x0000000000017941 */ /* 0x000fea0003800000 */
.L_x_576:
        /* <DEDUP_REMOVED lines=9> */
.L_x_579:
[----:B------:R-:W-:Y:S05]  /*16980*/  BSYNC B1 ;  /* 0x0000000000017941 */ /* 0x000fea0003800000 */
.L_x_578:
        /* <DEDUP_REMOVED lines=9> */
.L_x_581:
[----:B------:R-:W-:Y:S05]  /*16a20*/  BSYNC B1 ;  /* 0x0000000000017941 */ /* 0x000fea0003800000 */
.L_x_580:
        /* <DEDUP_REMOVED lines=11> */
.L_x_583:
[----:B------:R-:W-:Y:S05]  /*16ae0*/  BSYNC B1 ;  /* 0x0000000000017941 */ /* 0x000fea0003800000 */
.L_x_582:
        /* <DEDUP_REMOVED lines=11> */
.L_x_585:
[----:B------:R-:W-:Y:S05]  /*16ba0*/  BSYNC B1 ;  /* 0x0000000000017941 */ /* 0x000fea0003800000 */
.L_x_584:
        /* <DEDUP_REMOVED lines=9> */
.L_x_587:
[----:B------:R-:W-:Y:S05]  /*16c40*/  BSYNC B1 ;  /* 0x0000000000017941 */ /* 0x000fea0003800000 */
.L_x_586:
        /* <DEDUP_REMOVED lines=9> */
.L_x_589:
[----:B------:R-:W-:Y:S05]  /*16ce0*/  BSYNC B1 ;  /* 0x0000000000017941 */ /* 0x000fea0003800000 */
.L_x_588:
        /* <DEDUP_REMOVED lines=11> */
.L_x_591:
[----:B------:R-:W-:Y:S05]  /*16da0*/  BSYNC B1 ;  /* 0x0000000000017941 */ /* 0x000fea0003800000 */
.L_x_590:
        /* <DEDUP_REMOVED lines=11> */
.L_x_593:
[----:B------:R-:W-:Y:S05]  /*16e60*/  BSYNC B1 ;  /* 0x0000000000017941 */ /* 0x000fea0003800000 */
.L_x_592:
        /* <DEDUP_REMOVED lines=9> */
.L_x_595:
[----:B------:R-:W-:Y:S05]  /*16f00*/  BSYNC B1 ;  /* 0x0000000000017941 */ /* 0x000fea0003800000 */
.L_x_594:
        /* <DEDUP_REMOVED lines=9> */
.L_x_597:
[----:B------:R-:W-:Y:S05]  /*16fa0*/  BSYNC B1 ;  /* 0x0000000000017941 */ /* 0x000fea0003800000 */
.L_x_596:
        /* <DEDUP_REMOVED lines=11> */
.L_x_599:
[----:B------:R-:W-:Y:S05]  /*17060*/  BSYNC B1 ;  /* 0x0000000000017941 */ /* 0x000fea0003800000 */
.L_x_598:
        /* <DEDUP_REMOVED lines=11> */
.L_x_601:
[----:B------:R-:W-:Y:S05]  /*17120*/  BSYNC B1 ;  /* 0x0000000000017941 */ /* 0x000fea0003800000 */
.L_x_600:
        /* <DEDUP_REMOVED lines=9> */
.L_x_603:
[----:B------:R-:W-:Y:S05]  /*171c0*/  BSYNC B1 ;  /* 0x0000000000017941 */ /* 0x000fea0003800000 */
.L_x_602:
        /* <DEDUP_REMOVED lines=9> */
.L_x_605:
[----:B------:R-:W-:Y:S05]  /*17260*/  BSYNC B1 ;  /* 0x0000000000017941 */ /* 0x000fea0003800000 */
.L_x_604:
        /* <DEDUP_REMOVED lines=11> */
.L_x_607:
[----:B------:R-:W-:Y:S05]  /*17320*/  BSYNC B1 ;  /* 0x0000000000017941 */ /* 0x000fea0003800000 */
.L_x_606:
        /* <DEDUP_REMOVED lines=11> */
.L_x_609:
[----:B------:R-:W-:Y:S05]  /*173e0*/  BSYNC B1 ;  /* 0x0000000000017941 */ /* 0x000fea0003800000 */
.L_x_608:
        /* <DEDUP_REMOVED lines=9> */
.L_x_611:
[----:B------:R-:W-:Y:S05]  /*17480*/  BSYNC B1 ;  /* 0x0000000000017941 */ /* 0x000fea0003800000 */
.L_x_610:
        /* <DEDUP_REMOVED lines=9> */
.L_x_613:
[----:B------:R-:W-:Y:S05]  /*17520*/  BSYNC B1 ;  /* 0x0000000000017941 */ /* 0x000fea0003800000 */
.L_x_612:
        /* <DEDUP_REMOVED lines=11> */
.L_x_615:
[----:B------:R-:W-:Y:S05]  /*175e0*/  BSYNC B1 ;  /* 0x0000000000017941 */ /* 0x000fea0003800000 */
.L_x_614:
        /* <DEDUP_REMOVED lines=11> */
.L_x_617:
[----:B------:R-:W-:Y:S05]  /*176a0*/  BSYNC B1 ;  /* 0x0000000000017941 */ /* 0x000fea0003800000 */
.L_x_616:
        /* <DEDUP_REMOVED lines=9> */
.L_x_619:
[----:B------:R-:W-:Y:S05]  /*17740*/  BSYNC B1 ;  /* 0x0000000000017941 */ /* 0x000fea0003800000 */
.L_x_618:
        /* <DEDUP_REMOVED lines=9> */
.L_x_621:
[----:B------:R-:W-:Y:S05]  /*177e0*/  BSYNC B1 ;  /* 0x0000000000017941 */ /* 0x000fea0003800000 */
.L_x_620:
        /* <DEDUP_REMOVED lines=11> */
.L_x_623:
[----:B------:R-:W-:Y:S05]  /*178a0*/  BSYNC B1 ;  /* 0x0000000000017941 */ /* 0x000fea0003800000 */
.L_x_622:
        /* <DEDUP_REMOVED lines=11> */
.L_x_625:
[----:B------:R-:W-:Y:S05]  /*17960*/  BSYNC B1 ;  /* 0x0000000000017941 */ /* 0x000fea0003800000 */
.L_x_624:
        /* <DEDUP_REMOVED lines=9> */
.L_x_627:
[----:B------:R-:W-:Y:S05]  /*17a00*/  BSYNC B1 ;  /* 0x0000000000017941 */ /* 0x000fea0003800000 */
.L_x_626:
        /* <DEDUP_REMOVED lines=9> */
.L_x_629:
[----:B------:R-:W-:Y:S05]  /*17aa0*/  BSYNC B1 ;  /* 0x0000000000017941 */ /* 0x000fea0003800000 */
.L_x_628:
        /* <DEDUP_REMOVED lines=11> */
.L_x_631:
[----:B------:R-:W-:Y:S05]  /*17b60*/  BSYNC B1 ;  /* 0x0000000000017941 */ /* 0x000fea0003800000 */
.L_x_630:
        /* <DEDUP_REMOVED lines=11> */
.L_x_633:
[----:B------:R-:W-:Y:S05]  /*17c20*/  BSYNC B1 ;  /* 0x0000000000017941 */ /* 0x000fea0003800000 */
.L_x_632:
        /* <DEDUP_REMOVED lines=9> */
.L_x_635:
[----:B------:R-:W-:Y:S05]  /*17cc0*/  BSYNC B1 ;  /* 0x0000000000017941 */ /* 0x000fea0003800000 */
.L_x_634:
        /* <DEDUP_REMOVED lines=9> */
.L_x_637:
[----:B------:R-:W-:Y:S05]  /*17d60*/  BSYNC B1 ;  /* 0x0000000000017941 */ /* 0x000fea0003800000 */
.L_x_636:
        /* <DEDUP_REMOVED lines=11> */
.L_x_639:
[----:B------:R-:W-:Y:S05]  /*17e20*/  BSYNC B1 ;  /* 0x0000000000017941 */ /* 0x000fea0003800000 */
.L_x_638:
        /* <DEDUP_REMOVED lines=11> */
.L_x_641:
[----:B------:R-:W-:Y:S05]  /*17ee0*/  BSYNC B1 ;  /* 0x0000000000017941 */ /* 0x000fea0003800000 */
.L_x_640:
        /* <DEDUP_REMOVED lines=9> */
.L_x_643:
[----:B------:R-:W-:Y:S05]  /*17f80*/  BSYNC B1 ;  /* 0x0000000000017941 */ /* 0x000fea0003800000 */
.L_x_642:
        /* <DEDUP_REMOVED lines=9> */
.L_x_645:
[----:B------:R-:W-:Y:S05]  /*18020*/  BSYNC B1 ;  /* 0x0000000000017941 */ /* 0x000fea0003800000 */
.L_x_644:
        /* <DEDUP_REMOVED lines=11> */
.L_x_647:
[----:B------:R-:W-:Y:S05]  /*180e0*/  BSYNC B1 ;  /* 0x0000000000017941 */ /* 0x000fea0003800000 */
.L_x_646:
        /* <DEDUP_REMOVED lines=11> */
.L_x_649:
[----:B------:R-:W-:Y:S05]  /*181a0*/  BSYNC B1 ;  /* 0x0000000000017941 */ /* 0x000fea0003800000 */
.L_x_648:
        /* <DEDUP_REMOVED lines=9> */
.L_x_651:
[----:B------:R-:W-:Y:S05]  /*18240*/  BSYNC B1 ;  /* 0x0000000000017941 */ /* 0x000fea0003800000 */
.L_x_650:
        /* <DEDUP_REMOVED lines=9> */
.L_x_653:
[----:B------:R-:W-:Y:S05]  /*182e0*/  BSYNC B1 ;  /* 0x0000000000017941 */ /* 0x000fea0003800000 */
.L_x_652:
        /* <DEDUP_REMOVED lines=11> */
.L_x_655:
[----:B------:R-:W-:Y:S05]  /*183a0*/  BSYNC B1 ;  /* 0x0000000000017941 */ /* 0x000fea0003800000 */
.L_x_654:
        /* <DEDUP_REMOVED lines=11> */
.L_x_657:
[----:B------:R-:W-:Y:S05]  /*18460*/  BSYNC B1 ;  /* 0x0000000000017941 */ /* 0x000fea0003800000 */
.L_x_656:
        /* <DEDUP_REMOVED lines=9> */
.L_x_659:
[----:B------:R-:W-:Y:S05]  /*18500*/  BSYNC B1 ;  /* 0x0000000000017941 */ /* 0x000fea0003800000 */
.L_x_658:
        /* <DEDUP_REMOVED lines=9> */
.L_x_661:
[----:B------:R-:W-:Y:S05]  /*185a0*/  BSYNC B1 ;  /* 0x0000000000017941 */ /* 0x000fea0003800000 */
.L_x_660:
        /* <DEDUP_REMOVED lines=11> */
.L_x_663:
[----:B------:R-:W-:Y:S05]  /*18660*/  BSYNC B1 ;  /* 0x0000000000017941 */ /* 0x000fea0003800000 */
.L_x_662:
        /* <DEDUP_REMOVED lines=11> */
.L_x_665:
[----:B------:R-:W-:Y:S05]  /*18720*/  BSYNC B1 ;  /* 0x0000000000017941 */ /* 0x000fea0003800000 */
.L_x_664:
        /* <DEDUP_REMOVED lines=9> */
.L_x_667:
[----:B------:R-:W-:Y:S05]  /*187c0*/  BSYNC B1 ;  /* 0x0000000000017941 */ /* 0x000fea0003800000 */
.L_x_666:
        /* <DEDUP_REMOVED lines=9> */
.L_x_669:
[----:B------:R-:W-:Y:S05]  /*18860*/  BSYNC B1 ;  /* 0x0000000000017941 */ /* 0x000fea0003800000 */
.L_x_668:
        /* <DEDUP_REMOVED lines=11> */
.L_x_671:
[----:B------:R-:W-:Y:S05]  /*18920*/  BSYNC B1 ;  /* 0x0000000000017941 */ /* 0x000fea0003800000 */
.L_x_670:
        /* <DEDUP_REMOVED lines=11> */
.L_x_673:
[----:B------:R-:W-:Y:S05]  /*189e0*/  BSYNC B1 ;  /* 0x0000000000017941 */ /* 0x000fea0003800000 */
.L_x_672:
        /* <DEDUP_REMOVED lines=9> */
.L_x_675:
[----:B------:R-:W-:Y:S05]  /*18a80*/  BSYNC B1 ;  /* 0x0000000000017941 */ /* 0x000fea0003800000 */
.L_x_674:
        /* <DEDUP_REMOVED lines=9> */
.L_x_677:
[----:B------:R-:W-:Y:S05]  /*18b20*/  BSYNC B1 ;  /* 0x0000000000017941 */ /* 0x000fea0003800000 */
.L_x_676:
        /* <DEDUP_REMOVED lines=11> */
.L_x_679:
[----:B------:R-:W-:Y:S05]  /*18be0*/  BSYNC B1 ;  /* 0x0000000000017941 */ /* 0x000fea0003800000 */
.L_x_678:
        /* <DEDUP_REMOVED lines=11> */
.L_x_681:
[----:B------:R-:W-:Y:S05]  /*18ca0*/  BSYNC B1 ;  /* 0x0000000000017941 */ /* 0x000fea0003800000 */
.L_x_680:
        /* <DEDUP_REMOVED lines=9> */
.L_x_683:
[----:B------:R-:W-:Y:S05]  /*18d40*/  BSYNC B1 ;  /* 0x0000000000017941 */ /* 0x000fea0003800000 */
.L_x_682:
        /* <DEDUP_REMOVED lines=9> */
.L_x_685:
[----:B------:R-:W-:Y:S05]  /*18de0*/  BSYNC B1 ;  /* 0x0000000000017941 */ /* 0x000fea0003800000 */
.L_x_684:
        /* <DEDUP_REMOVED lines=11> */
.L_x_687:
[----:B------:R-:W-:Y:S05]  /*18ea0*/  BSYNC B1 ;  /* 0x0000000000017941 */ /* 0x000fea0003800000 */
.L_x_686:
        /* <DEDUP_REMOVED lines=11> */
.L_x_689:
[----:B------:R-:W-:Y:S05]  /*18f60*/  BSYNC B1 ;  /* 0x0000000000017941 */ /* 0x000fea0003800000 */
.L_x_688:
        /* <DEDUP_REMOVED lines=9> */
.L_x_691:
[----:B------:R-:W-:Y:S05]  /*19000*/  BSYNC B1 ;  /* 0x0000000000017941 */ /* 0x000fea0003800000 */
.L_x_690:
        /* <DEDUP_REMOVED lines=9> */
.L_x_693:
[----:B------:R-:W-:Y:S05]  /*190a0*/  BSYNC B1 ;  /* 0x0000000000017941 */ /* 0x000fea0003800000 */
.L_x_692:
        /* <DEDUP_REMOVED lines=11> */
.L_x_695:
[----:B------:R-:W-:Y:S05]  /*19160*/  BSYNC B1 ;  /* 0x0000000000017941 */ /* 0x000fea0003800000 */
.L_x_694:
        /* <DEDUP_REMOVED lines=11> */
.L_x_697:
[----:B------:R-:W-:Y:S05]  /*19220*/  BSYNC B1 ;  /* 0x0000000000017941 */ /* 0x000fea0003800000 */
.L_x_696:
        /* <DEDUP_REMOVED lines=9> */
.L_x_699:
[----:B------:R-:W-:Y:S05]  /*192c0*/  BSYNC B1 ;  /* 0x0000000000017941 */ /* 0x000fea0003800000 */
.L_x_698:
        /* <DEDUP_REMOVED lines=9> */
.L_x_701:
[----:B------:R-:W-:Y:S05]  /*19360*/  BSYNC B1 ;  /* 0x0000000000017941 */ /* 0x000fea0003800000 */
.L_x_700:
        /* <DEDUP_REMOVED lines=11> */
.L_x_703:
[----:B------:R-:W-:Y:S05]  /*19420*/  BSYNC B1 ;  /* 0x0000000000017941 */ /* 0x000fea0003800000 */
.L_x_702:
        /* <DEDUP_REMOVED lines=11> */
.L_x_705:
[----:B------:R-:W-:Y:S05]  /*194e0*/  BSYNC B1 ;  /* 0x0000000000017941 */ /* 0x000fea0003800000 */
.L_x_704:
        /* <DEDUP_REMOVED lines=9> */
.L_x_707:
[----:B------:R-:W-:Y:S05]  /*19580*/  BSYNC B1 ;  /* 0x0000000000017941 */ /* 0x000fea0003800000 */
.L_x_706:
        /* <DEDUP_REMOVED lines=9> */
.L_x_709:
[----:B------:R-:W-:Y:S05]  /*19620*/  BSYNC B1 ;  /* 0x0000000000017941 */ /* 0x000fea0003800000 */
.L_x_708:
        /* <DEDUP_REMOVED lines=11> */
.L_x_711:
[----:B------:R-:W-:Y:S05]  /*196e0*/  BSYNC B1 ;  /* 0x0000000000017941 */ /* 0x000fea0003800000 */
.L_x_710:
        /* <DEDUP_REMOVED lines=11> */
.L_x_713:
[----:B------:R-:W-:Y:S05]  /*197a0*/  BSYNC B1 ;  /* 0x0000000000017941 */ /* 0x000fea0003800000 */
.L_x_712:
        /* <DEDUP_REMOVED lines=9> */
.L_x_715:
[----:B------:R-:W-:Y:S05]  /*19840*/  BSYNC B1 ;  /* 0x0000000000017941 */ /* 0x000fea0003800000 */
.L_x_714:
        /* <DEDUP_REMOVED lines=9> */
.L_x_717:
[----:B------:R-:W-:Y:S05]  /*198e0*/  BSYNC B1 ;  /* 0x0000000000017941 */ /* 0x000fea0003800000 */
.L_x_716:
        /* <DEDUP_REMOVED lines=11> */
.L_x_719:
[----:B------:R-:W-:Y:S05]  /*199a0*/  BSYNC B1 ;  /* 0x0000000000017941 */ /* 0x000fea0003800000 */
.L_x_718:
        /* <DEDUP_REMOVED lines=11> */
.L_x_721:
[----:B------:R-:W-:Y:S05]  /*19a60*/  BSYNC B1 ;  /* 0x0000000000017941 */ /* 0x000fea0003800000 */
.L_x_720:
        /* <DEDUP_REMOVED lines=9> */
.L_x_723:
[----:B------:R-:W-:Y:S05]  /*19b00*/  BSYNC B1 ;  /* 0x0000000000017941 */ /* 0x000fea0003800000 */
.L_x_722:
        /* <DEDUP_REMOVED lines=9> */
.L_x_725:
[----:B------:R-:W-:Y:S05]  /*19ba0*/  BSYNC B1 ;  /* 0x0000000000017941 */ /* 0x000fea0003800000 */
.L_x_724:
        /* <DEDUP_REMOVED lines=11> */
.L_x_727:
[----:B------:R-:W-:Y:S05]  /*19c60*/  BSYNC B1 ;  /* 0x0000000000017941 */ /* 0x000fea0003800000 */
.L_x_726:
        /* <DEDUP_REMOVED lines=11> */
.L_x_729:
[----:B------:R-:W-:Y:S05]  /*19d20*/  BSYNC B1 ;  /* 0x0000000000017941 */ /* 0x000fea0003800000 */
.L_x_728:
        /* <DEDUP_REMOVED lines=9> */
.L_x_731:
[----:B------:R-:W-:Y:S05]  /*19dc0*/  BSYNC B1 ;  /* 0x0000000000017941 */ /* 0x000fea0003800000 */
.L_x_730:
        /* <DEDUP_REMOVED lines=9> */
.L_x_733:
[----:B------:R-:W-:Y:S05]  /*19e60*/  BSYNC B1 ;  /* 0x0000000000017941 */ /* 0x000fea0003800000 */
.L_x_732:
        /* <DEDUP_REMOVED lines=11> */
.L_x_735:
[----:B------:R-:W-:Y:S05]  /*19f20*/  BSYNC B1 ;  /* 0x0000000000017941 */ /* 0x000fea0003800000 */
.L_x_734:
        /* <DEDUP_REMOVED lines=11> */
.L_x_737:
[----:B------:R-:W-:Y:S05]  /*19fe0*/  BSYNC B1 ;  /* 0x0000000000017941 */ /* 0x000fea0003800000 */
.L_x_736:
        /* <DEDUP_REMOVED lines=9> */
.L_x_739:
[----:B------:R-:W-:Y:S05]  /*1a080*/  BSYNC B1 ;  /* 0x0000000000017941 */ /* 0x000fea0003800000 */
.L_x_738:
        /* <DEDUP_REMOVED lines=9> */
.L_x_741:
[----:B------:R-:W-:Y:S05]  /*1a120*/  BSYNC B1 ;  /* 0x0000000000017941 */ /* 0x000fea0003800000 */
.L_x_740:
        /* <DEDUP_REMOVED lines=11> */
.L_x_743:
[----:B------:R-:W-:Y:S05]  /*1a1e0*/  BSYNC B1 ;  /* 0x0000000000017941 */ /* 0x000fea0003800000 */
.L_x_742:
        /* <DEDUP_REMOVED lines=11> */
.L_x_745:
[----:B------:R-:W-:Y:S05]  /*1a2a0*/  BSYNC B1 ;  /* 0x0000000000017941 */ /* 0x000fea0003800000 */
.L_x_744:
        /* <DEDUP_REMOVED lines=9> */
.L_x_747:
[----:B------:R-:W-:Y:S05]  /*1a340*/  BSYNC B1 ;  /* 0x0000000000017941 */ /* 0x000fea0003800000 */
.L_x_746:
        /* <DEDUP_REMOVED lines=9> */
.L_x_749:
[----:B------:R-:W-:Y:S05]  /*1a3e0*/  BSYNC B1 ;  /* 0x0000000000017941 */ /* 0x000fea0003800000 */
.L_x_748:
        /* <DEDUP_REMOVED lines=11> */
.L_x_751:
[----:B------:R-:W-:Y:S05]  /*1a4a0*/  BSYNC B1 ;  /* 0x0000000000017941 */ /* 0x000fea0003800000 */
.L_x_750:
        /* <DEDUP_REMOVED lines=11> */
.L_x_753:
[----:B------:R-:W-:Y:S05]  /*1a560*/  BSYNC B1 ;  /* 0x0000000000017941 */ /* 0x000fea0003800000 */
.L_x_752:
        /* <DEDUP_REMOVED lines=9> */
.L_x_755:
[----:B------:R-:W-:Y:S05]  /*1a600*/  BSYNC B1 ;  /* 0x0000000000017941 */ /* 0x000fea0003800000 */
.L_x_754:
        /* <DEDUP_REMOVED lines=9> */
.L_x_757:
[----:B------:R-:W-:Y:S05]  /*1a6a0*/  BSYNC B1 ;  /* 0x0000000000017941 */ /* 0x000fea0003800000 */
.L_x_756:
        /* <DEDUP_REMOVED lines=11> */
.L_x_759:
[----:B------:R-:W-:Y:S05]  /*1a760*/  BSYNC B1 ;  /* 0x0000000000017941 */ /* 0x000fea0003800000 */
.L_x_758:
        /* <DEDUP_REMOVED lines=11> */
.L_x_761:
[----:B------:R-:W-:Y:S05]  /*1a820*/  BSYNC B1 ;  /* 0x0000000000017941 */ /* 0x000fea0003800000 */
.L_x_760:
        /* <DEDUP_REMOVED lines=9> */
.L_x_763:
[----:B------:R-:W-:Y:S05]  /*1a8c0*/  BSYNC B1 ;  /* 0x0000000000017941 */ /* 0x000fea0003800000 */
.L_x_762:
        /* <DEDUP_REMOVED lines=9> */
.L_x_765:
[----:B------:R-:W-:Y:S05]  /*1a960*/  BSYNC B1 ;  /* 0x0000000000017941 */ /* 0x000fea0003800000 */
.L_x_764:
        /* <DEDUP_REMOVED lines=11> */
.L_x_767:
[----:B------:R-:W-:Y:S05]  /*1aa20*/  BSYNC B1 ;  /* 0x0000000000017941 */ /* 0x000fea0003800000 */
.L_x_766:
        /* <DEDUP_REMOVED lines=11> */
.L_x_769:
[----:B------:R-:W-:Y:S05]  /*1aae0*/  BSYNC B1 ;  /* 0x0000000000017941 */ /* 0x000fea0003800000 */
.L_x_768:
        /* <DEDUP_REMOVED lines=9> */
.L_x_771:
[----:B------:R-:W-:Y:S05]  /*1ab80*/  BSYNC B1 ;  /* 0x0000000000017941 */ /* 0x000fea0003800000 */
.L_x_770:
        /* <DEDUP_REMOVED lines=9> */
.L_x_773:
[----:B------:R-:W-:Y:S05]  /*1ac20*/  BSYNC B1 ;  /* 0x0000000000017941 */ /* 0x000fea0003800000 */
.L_x_772:
        /* <DEDUP_REMOVED lines=11> */
.L_x_775:
[----:B------:R-:W-:Y:S05]  /*1ace0*/  BSYNC B1 ;  /* 0x0000000000017941 */ /* 0x000fea0003800000 */
.L_x_774:
        /* <DEDUP_REMOVED lines=11> */
.L_x_777:
[----:B------:R-:W-:Y:S05]  /*1ada0*/  BSYNC B1 ;  /* 0x0000000000017941 */ /* 0x000fea0003800000 */
.L_x_776:
        /* <DEDUP_REMOVED lines=9> */
.L_x_779:
[----:B------:R-:W-:Y:S05]  /*1ae40*/  BSYNC B1 ;  /* 0x0000000000017941 */ /* 0x000fea0003800000 */
.L_x_778:
        /* <DEDUP_REMOVED lines=9> */
.L_x_781:
[----:B------:R-:W-:Y:S05]  /*1aee0*/  BSYNC B1 ;  /* 0x0000000000017941 */ /* 0x000fea0003800000 */
.L_x_780:
        /* <DEDUP_REMOVED lines=11> */
.L_x_783:
[----:B------:R-:W-:Y:S05]  /*1afa0*/  BSYNC B1 ;  /* 0x0000000000017941 */ /* 0x000fea0003800000 */
.L_x_782:
        /* <DEDUP_REMOVED lines=11> */
.L_x_785:
[----:B------:R-:W-:Y:S05]  /*1b060*/  BSYNC B1 ;  /* 0x0000000000017941 */ /* 0x000fea0003800000 */
.L_x_784:
        /* <DEDUP_REMOVED lines=9> */
.L_x_787:
[----:B------:R-:W-:Y:S05]  /*1b100*/  BSYNC B1 ;  /* 0x0000000000017941 */ /* 0x000fea0003800000 */
.L_x_786:
        /* <DEDUP_REMOVED lines=9> */
.L_x_789:
[----:B------:R-:W-:Y:S05]  /*1b1a0*/  BSYNC B1 ;  /* 0x0000000000017941 */ /* 0x000fea0003800000 */
.L_x_788:
        /* <DEDUP_REMOVED lines=11> */
.L_x_791:
[----:B------:R-:W-:Y:S05]  /*1b260*/  BSYNC B1 ;  /* 0x0000000000017941 */ /* 0x000fea0003800000 */
.L_x_790:
        /* <DEDUP_REMOVED lines=11> */
.L_x_793:
[----:B------:R-:W-:Y:S05]  /*1b320*/  BSYNC B1 ;  /* 0x0000000000017941 */ /* 0x000fea0003800000 */
.L_x_792:
[----:B-1----:R-:W2:Y:S04]  /*1b330*/  LDL.LU R7, [R1+0x9fc] ;  /* 0x0009fc0001077983 */ /* 0x002ea80000300800 */
[----:B------:R-:W3:Y:S01]  /*1b340*/  LDL.LU R165, [R1+0x600] ;  /* 0x0006000001a57983 */ /* 0x000ee20000300800 */
[----:B--2---:R-:W-:Y:S02]  /*1b350*/  @!P1 IMAD R164, R7, R16, R3 ;  /* 0x0000001007a49224 */ /* 0x004fe400078e0203 */
[----:B------:R-:W-:-:S03]  /*1b360*/  IMAD.WIDE.U32 R6, R167, R6, R12 ;  /* 0x00000006a7067225 */ /* 0x000fc600078e000c */
[----:B------:R3:W-:Y:S01]  /*1b370*/  @!P1 STG.E.U8 desc[UR36][R162.64+0xf9], R164 ;  /* 0x0000f9a4a2009986 */ /* 0x0007e2000c101124 */
[----:B------:R-:W-:Y:S02]  /*1b380*/  ISETP.GE.AND P1, PT, R19, 0x181, PT ;  /* 0x000001811300780c */ /* 0x000fe40003f26270 */
[----:B------:R-:W-:-:S04]  /*1b390*/  IADD3 R14, P0, R6, R14, RZ ;  /* 0x0000000e060e7210 */ /* 0x000fc80007f1e0ff */
[----:B------:R-:W-:Y:S02]  /*1b3a0*/  IADD3.X R15, R15, R7, R169, P0, !PT ;  /* 0x000000070f0f7210 */ /* 0x000fe400007fe4a9 */
[----:B------:R-:W-:-:S13]  /*1b3b0*/  ISETP.LT.OR P0, PT, R0, 0x1, !P1 ;  /* 0x000000010000780c */ /* 0x000fda0004f01670 */
[----:B------:R-:W2:Y:S01]  /*1b3c0*/  @!P0 LDG.E.U8 R2, desc[UR36][R14.64] ;  /* 0x000000240e028981 */ /* 0x000ea2000c1e1100 */
[----:B------:R-:W-:Y:S01]  /*1b3d0*/  IMAD.U32 R7, RZ, RZ, UR11 ;  /* 0x0000000bff077e24 */ /* 0x000fe2000f8e00ff */
[----:B------:R-:W-:Y:S01]  /*1b3e0*/  ISETP.LT.OR P6, PT, R0, 0x2, !P1 ;  /* 0x000000020000780c */ /* 0x000fe20004fc1670 */
[----:B------:R-:W-:Y:S01]  /*1b3f0*/  IMAD.U32 R13, RZ, RZ, UR10 ;  /* 0x0000000aff0d7e24 */ /* 0x000fe2000f8e00ff */
[----:B------:R-:W-:Y:S01]  /*1b400*/  BSSY B1, `(.L_x_794) ;  /* 0x000000e000017945 */ /* 0x000fe20003800000 */
[----:B------:R-:W-:Y:S01]  /*1b410*/  IMAD R166, R7, 0x180, RZ ;  /* 0x0000018007a67824 */ /* 0x000fe200078e02ff */
[----:B--2---:R-:W-:-:S05]  /*1b420*/  @!P0 PRMT R6, R2, 0x8880, RZ ;  /* 0x0000888002068816 */ /* 0x004fca00000000ff */
[----:B------:R-:W-:Y:S02]  /*1b430*/  @!P0 IMAD.MOV.U32 R12, RZ, RZ, R6 ;  /* 0x000000ffff0c8224 */ /* 0x000fe400078e0006 */
[----:B------:R-:W-:-:S04]  /*1b440*/  IMAD.WIDE.U32 R6, R13, 0x180, R10 ;  /* 0x000001800d067825 */ /* 0x000fc800078e000a */
[----:B------:R-:W-:Y:S02]  /*1b450*/  @!P0 IMAD R3, R12, R17, RZ ;  /* 0x000000110c038224 */ /* 0x000fe400078e02ff */
[----:B------:R-:W-:Y:S02]  /*1b460*/  IMAD.IADD R13, R7, 0x1, R166 ;  /* 0x00000001070d7824 */ /* 0x000fe400078e02a6 */
[----:B---3--:R-:W-:Y:S02]  /*1b470*/  @!P0 IMAD R162, R165, R16, R3 ;  /* 0x00000010a5a28224 */ /* 0x008fe400078e0203 */
[----:B------:R-:W-:-:S05]  /*1b480*/  @!P0 IMAD.MOV.U32 R12, RZ, RZ, R6 ;  /* 0x000000ffff0c8224 */ /* 0x000fca00078e0006 */
[----:B------:R1:W-:Y:S01]  /*1b490*/  @!P0 STG.E.U8 desc[UR36][R12.64], R162 ;  /* 0x000000a20c008986 */ /* 0x0003e2000c101124 */
[----:B------:R-:W-:Y:S05]  /*1b4a0*/  @P6 BRA `(.L_x_795) ;  /* 0x00000000000c6947 */ /* 0x000fea0003800000 */
[----:B------:R-:W2:Y:S02]  /*1b4b0*/  LDG.E.U8 R2, desc[UR36][R14.64+0x1] ;  /* 0x000001240e027981 */ /* 0x000ea4000c1e1100 */
[----:B--2---:R-:W-:-:S05]  /*1b4c0*/  PRMT R3, R2, 0x8880, RZ ;  /* 0x0000888002037816 */ /* 0x004fca00000000ff */
[----:B------:R-:W-:-:S07]  /*1b4d0*/  IMAD R3, R3, R17, RZ ;  /* 0x0000001103037224 */ /* 0x000fce00078e02ff */
.L_x_795:
[----:B------:R-:W-:Y:S05]  /*1b4e0*/  BSYNC B1 ;  /* 0x0000000000017941 */ /* 0x000fea0003800000 */
.L_x_794:
[----:B-1----:R-:W2:Y:S01]  /*1b4f0*/  LDL.LU R162, [R1+0x604] ;  /* 0x0006040001a27983 */ /* 0x002ea20000300800 */
[----:B------:R-:W-:Y:S01]  /*1b500*/  ISETP.GE.AND P0, PT, R19, 0x189, PT ;  /* 0x000001891300780c */ /* 0x000fe20003f06270 */
[----:B------:R-:W-:Y:S01]  /*1b510*/  @!P6 IMAD.MOV.U32 R163, RZ, RZ, R13 ;  /* 0x000000ffffa3e224 */ /* 0x000fe200078e000d */
[----:B------:R-:W-:Y:S01]  /*1b520*/  LOP3.LUT R18, R18, 0xffffffdf, RZ, 0xc0, !PT ;  /* 0xffffffdf12127812 */ /* 0x000fe200078ec0ff */
[----:B------:R-:W-:Y:S01]  /*1b530*/  BSSY B1, `(.L_x_796) ;  /* 0x000000d000017945 */ /* 0x000fe20003800000 */
[----:B------:R-:W-:Y:S02]  /*1b540*/  ISETP.LT.OR P5, PT, R0, 0x1, !P0 ;  /* 0x000000010000780c */ /* 0x000fe400047a1670 */
[----:B------:R-:W-:-:S11]  /*1b550*/  @P1 LOP3.LUT R18, R18, 0x20, RZ, 0xfc, !PT ;  /* 0x0000002012121812 */ /* 0x000fd600078efcff */
[----:B------:R-:W-:-:S04]  /*1b560*/  @!P5 IADD3 R164, P1, R6, UR46, RZ ;  /* 0x0000002e06a4dc10 */ /* 0x000fc8000ff3e0ff */
[----:B------:R-:W-:Y:S02]  /*1b570*/  @!P5 IADD3.X R165, R13, UR45, RZ, P1, !PT ;  /* 0x0000002d0da5dc10 */ /* 0x000fe40008ffe4ff */
[----:B------:R-:W-:Y:S01]  /*1b580*/  LOP3.LUT P1, RZ, R18, 0x20, RZ, 0xc0, !PT ;  /* 0x0000002012ff7812 */ /* 0x000fe2000782c0ff */
[----:B--2---:R-:W-:Y:S02]  /*1b590*/  @!P6 IMAD R19, R162, R16, R3 ;  /* 0x00000010a213e224 */ /* 0x004fe400078e0203 */
[----:B------:R-:W-:-:S05]  /*1b5a0*/  @!P6 IMAD.MOV.U32 R162, RZ, RZ, R6 ;  /* 0x000000ffffa2e224 */ /* 0x000fca00078e0006 */
[----:B------:R1:W-:Y:S01]  /*1b5b0*/  @!P6 STG.E.U8 desc[UR36][R162.64+0x1], R19 ;  /* 0x00000113a200e986 */ /* 0x0003e2000c101124 */
[----:B------:R-:W-:Y:S05]  /*1b5c0*/  @P5 BRA `(.L_x_797) ;  /* 0x00000000000c5947 */ /* 0x000fea0003800000 */
[----:B------:R-:W2:Y:S02]  /*1b5d0*/  LDG.E.U8 R2, desc[UR36][R22.64] ;  /* 0x0000002416027981 */ /* 0x000ea4000c1e1100 */
[----:B--2---:R-:W-:-:S05]  /*1b5e0*/  PRMT R3, R2, 0x8880, RZ ;  /* 0x0000888002037816 */ /* 0x004fca00000000ff */
[----:B------:R-:W-:-:S07]  /*1b5f0*/  IMAD R3, R3, R17, RZ ;  /* 0x0000001103037224 */ /* 0x000fce00078e02ff */
.L_x_797:
[----:B------:R-:W-:Y:S05]  /*1b600*/  BSYNC B1 ;  /* 0x0000000000017941 */ /* 0x000fea0003800000 */
.L_x_796:
[----:B-1----:R-:W2:Y:S01]  /*1b610*/  LDL.LU R19, [R1+0x608] ;  /* 0x0006080001137983 */ /* 0x002ea20000300800 */
[----:B------:R-:W-:Y:S01]  /*1b620*/  ISETP.LT.OR P6, PT, R0, 0x2, !P0 ;  /* 0x000000020000780c */ /* 0x000fe200047c1670 */
[----:B------:R-:W-:Y:S01]  /*1b630*/  BSSY B1, `(.L_x_798) ;  /* 0x000000c000017945 */ /* 0x000fe20003800000 */
[----:B------:R-:W-:-:S04]  /*1b640*/  LOP3.LUT R18, R18, 0xffffffdf, RZ, 0xc0, !PT ;  /* 0xffffffdf12127812 */ /* 0x000fc800078ec0ff */
[----:B------:R-:W-:-:S07]  /*1b650*/  @P1 LOP3.LUT R18, R18, 0x20, RZ, 0xfc, !PT ;  /* 0x0000002012121812 */ /* 0x000fce00078efcff */
[----:B------:R-:W-:-:S04]  /*1b660*/  @!P6 IADD3 R162, P1, R6, UR46, RZ ;  /* 0x0000002e06a2ec10 */ /* 0x000fc8000ff3e0ff */
[----:B------:R-:W-:Y:S02]  /*1b670*/  @!P6 IADD3.X R163, R13, UR45, RZ, P1, !PT ;  /* 0x0000002d0da3ec10 */ /* 0x000fe40008ffe4ff */
[----:B------:R-:W-:Y:S01]  /*1b680*/  LOP3.LUT P1, RZ, R18, 0x20, RZ, 0xc0, !PT ;  /* 0x0000002012ff7812 */ /* 0x000fe2000782c0ff */
[----:B--2---:R-:W-:-:S05]  /*1b690*/  @!P5 IMAD R19, R19, R16, R3 ;  /* 0x000000101313d224 */ /* 0x004fca00078e0203 */
[----:B------:R1:W-:Y:S01]  /*1b6a0*/  @!P5 STG.E.U8 desc[UR36][R164.64], R19 ;  /* 0x00000013a400d986 */ /* 0x0003e2000c101124 */
[----:B------:R-:W-:Y:S06]  /*1b6b0*/  @P6 BRA `(.L_x_799) ;  /* 0x00000000000c6947 */ /* 0x000fec0003800000 */
[----:B------:R-:W2:Y:S02]  /*1b6c0*/  LDG.E.U8 R2, desc[UR36][R22.64+0x1] ;  /* 0x0000012416027981 */ /* 0x000ea4000c1e1100 */
[----:B--2---:R-:W-:-:S05]  /*1b6d0*/  PRMT R3, R2, 0x8880, RZ ;  /* 0x0000888002037816 */ /* 0x004fca00000000ff */
[----:B------:R-:W-:-:S07]  /*1b6e0*/  IMAD R3, R3, R17, RZ ;  /* 0x0000001103037224 */ /* 0x000fce00078e02ff */
.L_x_799:
[----:B------:R-:W-:Y:S05]  /*1b6f0*/  BSYNC B1 ;  /* 0x0000000000017941 */ /* 0x000fea0003800000 */
.L_x_798:
        /* <DEDUP_REMOVED lines=9> */
.L_x_801:
[----:B------:R-:W-:Y:S05]  /*1b790*/  BSYNC B1 ;  /* 0x0000000000017941 */ /* 0x000fea0003800000 */
.L_x_800:
[----:B-1----:R-:W2:Y:S01]  /*1b7a0*/  LDL.LU R19, [R1+0x610] ;  /* 0x0006100001137983 */ /* 0x002ea20000300800 */
[----:B------:R-:W-:Y:S01]  /*1b7b0*/  @!P5 IMAD.MOV.U32 R162, RZ, RZ, R6 ;  /* 0x000000ffffa2d224 */ /* 0x000fe200078e0006 */
[----:B------:R-:W-:Y:S01]  /*1b7c0*/  ISETP.LT.OR P6, PT, R0, 0xa, !P1 ;  /* 0x0000000a0000780c */ /* 0x000fe20004fc1670 */
[----:B------:R-:W-:Y:S01]  /*1b7d0*/  @!P5 IMAD.MOV.U32 R163, RZ, RZ, R13 ;  /* 0x000000ffffa3d224 */ /* 0x000fe200078e000d */
[----:B------:R-:W-:Y:S01]  /*1b7e0*/  BSSY B1, `(.L_x_802) ;  /* 0x0000007000017945 */ /* 0x000fe20003800000 */
[----:B--2---:R-:W-:-:S05]  /*1b7f0*/  @!P5 IMAD R19, R19, R16, R3 ;  /* 0x000000101313d224 */ /* 0x004fca00078e0203 */
[----:B------:R1:W-:Y:S05]  /*1b800*/  @!P5 STG.E.U8 desc[UR36][R162.64+0x8], R19 ;  /* 0x00000813a200d986 */ /* 0x0003ea000c101124 */
[----:B------:R-:W-:Y:S05]  /*1b810*/  @P6 BRA `(.L_x_803) ;  /* 0x00000000000c6947 */ /* 0x000fea0003800000 */
[----:B------:R-:W2:Y:S02]  /*1b820*/  LDG.E.U8 R2, desc[UR36][R14.64+0x9] ;  /* 0x000009240e027981 */ /* 0x000ea4000c1e1100 */
[----:B--2---:R-:W-:-:S05]  /*1b830*/  PRMT R3, R2, 0x8880, RZ ;  /* 0x0000888002037816 */ /* 0x004fca00000000ff */
[----:B------:R-:W-:-:S07]  /*1b840*/  IMAD R3, R3, R17, RZ ;  /* 0x0000001103037224 */ /* 0x000fce00078e02ff */
.L_x_803:
[----:B------:R-:W-:Y:S05]  /*1b850*/  BSYNC B1 ;  /* 0x0000000000017941 */ /* 0x000fea0003800000 */
.L_x_802:
[----:B-1----:R-:W2:Y:S01]  /*1b860*/  LDL.LU R19, [R1+0x614] ;  /* 0x0006140001137983 */ /* 0x002ea20000300800 */
[----:B------:R-:W-:Y:S01]  /*1b870*/  @!P6 IMAD.MOV.U32 R162, RZ, RZ, R6 ;  /* 0x000000ffffa2e224 */ /* 0x000fe200078e0006 */
[----:B------:R-:W-:Y:S01]  /*1b880*/  ISETP.LT.OR P5, PT, R0, 0x9, !P0 ;  /* 0x000000090000780c */ /* 0x000fe200047a1670 */
[----:B------:R-:W-:Y:S01]  /*1b890*/  @!P6 IMAD.MOV.U32 R163, RZ, RZ, R13 ;  /* 0x000000ffffa3e224 */ /* 0x000fe200078e000d */
[----:B------:R-:W-:Y:S01]  /*1b8a0*/  LOP3.LUT R18, R18, 0xffffffdf, RZ, 0xc0, !PT ;  /* 0xffffffdf12127812 */ /* 0x000fe200078ec0ff */
[----:B------:R-:W-:Y:S03]  /*1b8b0*/  BSSY B1, `(.L_x_804) ;  /* 0x000000b000017945 */ /* 0x000fe60003800000 */
        /* <DEDUP_REMOVED lines=10> */
.L_x_805:
[----:B------:R-:W-:Y:S05]  /*1b960*/  BSYNC B1 ;  /* 0x0000000000017941 */ /* 0x000fea0003800000 */
.L_x_804:
        /* <DEDUP_REMOVED lines=14> */
.L_x_807:
[----:B------:R-:W-:Y:S05]  /*1ba50*/  BSYNC B1 ;  /* 0x0000000000017941 */ /* 0x000fea0003800000 */
.L_x_806:
        /* <DEDUP_REMOVED lines=9> */
.L_x_809:
[----:B------:R-:W-:Y:S05]  /*1baf0*/  BSYNC B1 ;  /* 0x0000000000017941 */ /* 0x000fea0003800000 */
.L_x_808:
        /* <DEDUP_REMOVED lines=11> */
.L_x_811:
[----:B------:R-:W-:Y:S05]  /*1bbb0*/  BSYNC B1 ;  /* 0x0000000000017941 */ /* 0x000fea0003800000 */
.L_x_810:
        /* <DEDUP_REMOVED lines=16> */
.L_x_813:
[----:B------:R-:W-:Y:S05]  /*1bcc0*/  BSYNC B1 ;  /* 0x0000000000017941 */ /* 0x000fea0003800000 */
.L_x_812:
        /* <DEDUP_REMOVED lines=14> */
.L_x_815:
[----:B------:R-:W-:Y:S05]  /*1bdb0*/  BSYNC B1 ;  /* 0x0000000000017941 */ /* 0x000fea0003800000 */
.L_x_814:
        /* <DEDUP_REMOVED lines=9> */
.L_x_817:
[----:B------:R-:W-:Y:S05]  /*1be50*/  BSYNC B1 ;  /* 0x0000000000017941 */ /* 0x000fea0003800000 */
.L_x_816:
        /* <DEDUP_REMOVED lines=11> */
.L_x_819:
[----:B------:R-:W-:Y:S05]  /*1bf10*/  BSYNC B1 ;  /* 0x0000000000017941 */ /* 0x000fea0003800000 */
.L_x_818:
        /* <DEDUP_REMOVED lines=16> */
.L_x_821:
[----:B------:R-:W-:Y:S05]  /*1c020*/  BSYNC B1 ;  /* 0x0000000000017941 */ /* 0x000fea0003800000 */
.L_x_820:
        /* <DEDUP_REMOVED lines=14> */
.L_x_823:
[----:B------:R-:W-:Y:S05]  /*1c110*/  BSYNC B1 ;  /* 0x0000000000017941 */ /* 0x000fea0003800000 */
.L_x_822:
        /* <DEDUP_REMOVED lines=9> */
.L_x_825:
[----:B------:R-:W-:Y:S05]  /*1c1b0*/  BSYNC B1 ;  /* 0x0000000000017941 */ /* 0x000fea0003800000 */
.L_x_824:
        /* <DEDUP_REMOVED lines=11> */
.L_x_827:
[----:B------:R-:W-:Y:S05]  /*1c270*/  BSYNC B1 ;  /* 0x0000000000017941 */ /* 0x000fea0003800000 */
.L_x_826:
        /* <DEDUP_REMOVED lines=16> */
.L_x_829:
[----:B------:R-:W-:Y:S05]  /*1c380*/  BSYNC B1 ;  /* 0x0000000000017941 */ /* 0x000fea0003800000 */
.L_x_828:
        /* <DEDUP_REMOVED lines=14> */
.L_x_831:
[----:B------:R-:W-:Y:S05]  /*1c470*/  BSYNC B1 ;  /* 0x0000000000017941 */ /* 0x000fea0003800000 */
.L_x_830:
        /* <DEDUP_REMOVED lines=9> */
.L_x_833:
[----:B------:R-:W-:Y:S05]  /*1c510*/  BSYNC B1 ;  /* 0x0000000000017941 */ /* 0x000fea0003800000 */
.L_x_832:
        /* <DEDUP_REMOVED lines=11> */
.L_x_835:
[----:B------:R-:W-:Y:S05]  /*1c5d0*/  BSYNC B1 ;  /* 0x0000000000017941 */ /* 0x000fea0003800000 */
.L_x_834:
        /* <DEDUP_REMOVED lines=16> */
.L_x_837:
[----:B------:R-:W-:Y:S05]  /*1c6e0*/  BSYNC B1 ;  /* 0x0000000000017941 */ /* 0x000fea0003800000 */
.L_x_836:
        /* <DEDUP_REMOVED lines=14> */
.L_x_839:
[----:B------:R-:W-:Y:S05]  /*1c7d0*/  BSYNC B1 ;  /* 0x0000000000017941 */ /* 0x000fea0003800000 */
.L_x_838:
        /* <DEDUP_REMOVED lines=9> */
.L_x_841:
[----:B------:R-:W-:Y:S05]  /*1c870*/  BSYNC B1 ;  /* 0x0000000000017941 */ /* 0x000fea0003800000 */
.L_x_840:
        /* <DEDUP_REMOVED lines=11> */
.L_x_843:
[----:B------:R-:W-:Y:S05]  /*1c930*/  BSYNC B1 ;  /* 0x0000000000017941 */ /* 0x000fea0003800000 */
.L_x_842:
        /* <DEDUP_REMOVED lines=16> */
.L_x_845:
[----:B------:R-:W-:Y:S05]  /*1ca40*/  BSYNC B1 ;  /* 0x0000000000017941 */ /* 0x000fea0003800000 */
.L_x_844:
        /* <DEDUP_REMOVED lines=14> */
.L_x_847:
[----:B------:R-:W-:Y:S05]  /*1cb30*/  BSYNC B1 ;  /* 0x0000000000017941 */ /* 0x000fea0003800000 */
.L_x_846:
        /* <DEDUP_REMOVED lines=9> */
.L_x_849:
[----:B------:R-:W-:Y:S05]  /*1cbd0*/  BSYNC B1 ;  /* 0x0000000000017941 */ /* 0x000fea0003800000 */
.L_x_848:
        /* <DEDUP_REMOVED lines=11> */
.L_x_851:
[----:B------:R-:W-:Y:S05]  /*1cc90*/  BSYNC B1 ;  /* 0x0000000000017941 */ /* 0x000fea0003800000 */
.L_x_850:
        /* <DEDUP_REMOVED lines=16> */
.L_x_853:
[----:B------:R-:W-:Y:S05]  /*1cda0*/  BSYNC B1 ;  /* 0x0000000000017941 */ /* 0x000fea0003800000 */
.L_x_852:
        /* <DEDUP_REMOVED lines=14> */
.L_x_855:
[----:B------:R-:W-:Y:S05]  /*1ce90*/  BSYNC B1 ;  /* 0x0000000000017941 */ /* 0x000fea0003800000 */
.L_x_854:
        /* <DEDUP_REMOVED lines=9> */
.L_x_857:
[----:B------:R-:W-:Y:S05]  /*1cf30*/  BSYNC B1 ;  /* 0x0000000000017941 */ /* 0x000fea0003800000 */
.L_x_856:
        /* <DEDUP_REMOVED lines=11> */
.L_x_859:
[----:B------:R-:W-:Y:S05]  /*1cff0*/  BSYNC B1 ;  /* 0x0000000000017941 */ /* 0x000fea0003800000 */
.L_x_858:
        /* <DEDUP_REMOVED lines=16> */
.L_x_861:
[----:B------:R-:W-:Y:S05]  /*1d100*/  BSYNC B1 ;  /* 0x0000000000017941 */ /* 0x000fea0003800000 */
.L_x_860:
        /* <DEDUP_REMOVED lines=14> */
.L_x_863:
[----:B------:R-:W-:Y:S05]  /*1d1f0*/  BSYNC B1 ;  /* 0x0000000000017941 */ /* 0x000fea0003800000 */
.L_x_862:
        /* <DEDUP_REMOVED lines=9> */
.L_x_865:
[----:B------:R-:W-:Y:S05]  /*1d290*/  BSYNC B1 ;  /* 0x0000000000017941 */ /* 0x000fea0003800000 */
.L_x_864:
        /* <DEDUP_REMOVED lines=11> */
.L_x_867:
[----:B------:R-:W-:Y:S05]  /*1d350*/  BSYNC B1 ;  /* 0x0000000000017941 */ /* 0x000fea0003800000 */
.L_x_866:
        /* <DEDUP_REMOVED lines=16> */
.L_x_869:
[----:B------:R-:W-:Y:S05]  /*1d460*/  BSYNC B1 ;  /* 0x0000000000017941 */ /* 0x000fea0003800000 */
.L_x_868:
        /* <DEDUP_REMOVED lines=14> */
.L_x_871:
[----:B------:R-:W-:Y:S05]  /*1d550*/  BSYNC B1 ;  /* 0x0000000000017941 */ /* 0x000fea0003800000 */
.L_x_870:
        /* <DEDUP_REMOVED lines=9> */
.L_x_873:
[----:B------:R-:W-:Y:S05]  /*1d5f0*/  BSYNC B1 ;  /* 0x0000000000017941 */ /* 0x000fea0003800000 */
.L_x_872:
        /* <DEDUP_REMOVED lines=11> */
.L_x_875:
[----:B------:R-:W-:Y:S05]  /*1d6b0*/  BSYNC B1 ;  /* 0x0000000000017941 */ /* 0x000fea0003800000 */
.L_x_874:
        /* <DEDUP_REMOVED lines=16> */
.L_x_877:
[----:B------:R-:W-:Y:S05]  /*1d7c0*/  BSYNC B1 ;  /* 0x0000000000017941 */ /* 0x000fea0003800000 */
.L_x_876:
        /* <DEDUP_REMOVED lines=14> */
.L_x_879:
[----:B------:R-:W-:Y:S05]  /*1d8b0*/  BSYNC B1 ;  /* 0x0000000000017941 */ /* 0x000fea0003800000 */
.L_x_878:
        /* <DEDUP_REMOVED lines=9> */
.L_x_881:
[----:B------:R-:W-:Y:S05]  /*1d950*/  BSYNC B1 ;  /* 0x0000000000017941 */ /* 0x000fea0003800000 */
.L_x_880:
        /* <DEDUP_REMOVED lines=11> */
.L_x_883:
[----:B------:R-:W-:Y:S05]  /*1da10*/  BSYNC B1 ;  /* 0x0000000000017941 */ /* 0x000fea0003800000 */
.L_x_882:
        /* <DEDUP_REMOVED lines=16> */
.L_x_885:
[----:B------:R-:W-:Y:S05]  /*1db20*/  BSYNC B1 ;  /* 0x0000000000017941 */ /* 0x000fea0003800000 */
.L_x_884:
        /* <DEDUP_REMOVED lines=14> */
.L_x_887:
[----:B------:R-:W-:Y:S05]  /*1dc10*/  BSYNC B1 ;  /* 0x0000000000017941 */ /* 0x000fea0003800000 */
.L_x_886:
        /* <DEDUP_REMOVED lines=9> */
.L_x_889:
[----:B------:R-:W-:Y:S05]  /*1dcb0*/  BSYNC B1 ;  /* 0x0000000000017941 */ /* 0x000fea0003800000 */
.L_x_888:
        /* <DEDUP_REMOVED lines=11> */
.L_x_891:
[----:B------:R-:W-:Y:S05]  /*1dd70*/  BSYNC B1 ;  /* 0x0000000000017941 */ /* 0x000fea0003800000 */
.L_x_890:
        /* <DEDUP_REMOVED lines=16> */
.L_x_893:
[----:B------:R-:W-:Y:S05]  /*1de80*/  BSYNC B1 ;  /* 0x0000000000017941 */ /* 0x000fea0003800000 */
.L_x_892:
        /* <DEDUP_REMOVED lines=14> */
.L_x_895:
[----:B------:R-:W-:Y:S05]  /*1df70*/  BSYNC B1 ;  /* 0x0000000000017941 */ /* 0x000fea0003800000 */
.L_x_894:
        /* <DEDUP_REMOVED lines=9> */
.L_x_897:
[----:B------:R-:W-:Y:S05]  /*1e010*/  BSYNC B1 ;  /* 0x0000000000017941 */ /* 0x000fea0003800000 */
.L_x_896:
        /* <DEDUP_REMOVED lines=11> */
.L_x_899:
[----:B------:R-:W-:Y:S05]  /*1e0d0*/  BSYNC B1 ;  /* 0x0000000000017941 */ /* 0x000fea0003800000 */
.L_x_898:
        /* <DEDUP_REMOVED lines=16> */
.L_x_901:
[----:B------:R-:W-:Y:S05]  /*1e1e0*/  BSYNC B1 ;  /* 0x0000000000017941 */ /* 0x000fea0003800000 */
.L_x_900:
        /* <DEDUP_REMOVED lines=14> */
.L_x_903:
[----:B------:R-:W-:Y:S05]  /*1e2d0*/  BSYNC B1 ;  /* 0x0000000000017941 */ /* 0x000fea0003800000 */
.L_x_902:
        /* <DEDUP_REMOVED lines=9> */
.L_x_905:
[----:B------:R-:W-:Y:S05]  /*1e370*/  BSYNC B1 ;  /* 0x0000000000017941 */ /* 0x000fea0003800000 */
.L_x_904:
        /* <DEDUP_REMOVED lines=11> */
.L_x_907:
[----:B------:R-:W-:Y:S05]  /*1e430*/  BSYNC B1 ;  /* 0x0000000000017941 */ /* 0x000fea0003800000 */
.L_x_906:
        /* <DEDUP_REMOVED lines=16> */
.L_x_909:
[----:B------:R-:W-:Y:S05]  /*1e540*/  BSYNC B1 ;  /* 0x0000000000017941 */ /* 0x000fea0003800000 */
.L_x_908:
        /* <DEDUP_REMOVED lines=14> */
.L_x_911:
[----:B------:R-:W-:Y:S05]  /*1e630*/  BSYNC B1 ;  /* 0x0000000000017941 */ /* 0x000fea0003800000 */
.L_x_910:
        /* <DEDUP_REMOVED lines=9> */
.L_x_913:
[----:B------:R-:W-:Y:S05]  /*1e6d0*/  BSYNC B1 ;  /* 0x0000000000017941 */ /* 0x000fea0003800000 */
.L_x_912:
        /* <DEDUP_REMOVED lines=11> */
.L_x_915:
[----:B------:R-:W-:Y:S05]  /*1e790*/  BSYNC B1 ;  /* 0x0000000000017941 */ /* 0x000fea0003800000 */
.L_x_914:
        /* <DEDUP_REMOVED lines=16> */
.L_x_917:
[----:B------:R-:W-:Y:S05]  /*1e8a0*/  BSYNC B1 ;  /* 0x0000000000017941 */ /* 0x000fea0003800000 */
.L_x_916:
        /* <DEDUP_REMOVED lines=14> */
.L_x_919:
[----:B------:R-:W-:Y:S05]  /*1e990*/  BSYNC B1 ;  /* 0x0000000000017941 */ /* 0x000fea0003800000 */
.L_x_918:
        /* <DEDUP_REMOVED lines=9> */
.L_x_921:
[----:B------:R-:W-:Y:S05]  /*1ea30*/  BSYNC B1 ;  /* 0x0000000000017941 */ /* 0x000fea0003800000 */
.L_x_920:
        /* <DEDUP_REMOVED lines=11> */
.L_x_923:
[----:B------:R-:W-:Y:S05]  /*1eaf0*/  BSYNC B1 ;  /* 0x0000000000017941 */ /* 0x000fea0003800000 */
.L_x_922:
        /* <DEDUP_REMOVED lines=16> */
.L_x_925:
[----:B------:R-:W-:Y:S05]  /*1ec00*/  BSYNC B1 ;  /* 0x0000000000017941 */ /* 0x000fea0003800000 */
.L_x_924:
        /* <DEDUP_REMOVED lines=14> */
.L_x_927:
[----:B------:R-:W-:Y:S05]  /*1ecf0*/  BSYNC B1 ;  /* 0x0000000000017941 */ /* 0x000fea0003800000 */
.L_x_926:
        /* <DEDUP_REMOVED lines=9> */
.L_x_929:
[----:B------:R-:W-:Y:S05]  /*1ed90*/  BSYNC B1 ;  /* 0x0000000000017941 */ /* 0x000fea0003800000 */
.L_x_928:
        /* <DEDUP_REMOVED lines=11> */
.L_x_931:
[----:B------:R-:W-:Y:S05]  /*1ee50*/  BSYNC B1 ;  /* 0x0000000000017941 */ /* 0x000fea0003800000 */
.L_x_930:
        /* <DEDUP_REMOVED lines=16> */
.L_x_933:
[----:B------:R-:W-:Y:S05]  /*1ef60*/  BSYNC B1 ;  /* 0x0000000000017941 */ /* 0x000fea0003800000 */
.L_x_932:
        /* <DEDUP_REMOVED lines=14> */
.L_x_935:
[----:B------:R-:W-:Y:S05]  /*1f050*/  BSYNC B1 ;  /* 0x0000000000017941 */ /* 0x000fea0003800000 */
.L_x_934:
        /* <DEDUP_REMOVED lines=9> */
.L_x_937:
[----:B------:R-:W-:Y:S05]  /*1f0f0*/  BSYNC B1 ;  /* 0x0000000000017941 */ /* 0x000fea0003800000 */
.L_x_936:
        /* <DEDUP_REMOVED lines=11> */
.L_x_939:
[----:B------:R-:W-:Y:S05]  /*1f1b0*/  BSYNC B1 ;  /* 0x0000000000017941 */ /* 0x000fea0003800000 */
.L_x_938:
        /* <DEDUP_REMOVED lines=16> */
.L_x_941:
[----:B------:R-:W-:Y:S05]  /*1f2c0*/  BSYNC B1 ;  /* 0x0000000000017941 */ /* 0x000fea0003800000 */
.L_x_940:
        /* <DEDUP_REMOVED lines=14> */
.L_x_943:
[----:B------:R-:W-:Y:S05]  /*1f3b0*/  BSYNC B1 ;  /* 0x0000000000017941 */ /* 0x000fea0003800000 */
.L_x_942:
        /* <DEDUP_REMOVED lines=9> */
.L_x_945:
[----:B------:R-:W-:Y:S05]  /*1f450*/  BSYNC B1 ;  /* 0x0000000000017941 */ /* 0x000fea0003800000 */
.L_x_944:
        /* <DEDUP_REMOVED lines=11> */
.L_x_947:
[----:B------:R-:W-:Y:S05]  /*1f510*/  BSYNC B1 ;  /* 0x0000000000017941 */ /* 0x000fea0003800000 */
.L_x_946:
        /* <DEDUP_REMOVED lines=16> */
.L_x_949:
[----:B------:R-:W-:Y:S05]  /*1f620*/  BSYNC B1 ;  /* 0x0000000000017941 */ /* 0x000fea0003800000 */
.L_x_948:
        /* <DEDUP_REMOVED lines=14> */
.L_x_951:
[----:B------:R-:W-:Y:S05]  /*1f710*/  BSYNC B1 ;  /* 0x0000000000017941 */ /* 0x000fea0003800000 */
.L_x_950:
        /* <DEDUP_REMOVED lines=9> */
.L_x_953:
[----:B------:R-:W-:Y:S05]  /*1f7b0*/  BSYNC B1 ;  /* 0x0000000000017941 */ /* 0x000fea0003800000 */
.L_x_952:
        /* <DEDUP_REMOVED lines=11> */
.L_x_955:
[----:B------:R-:W-:Y:S05]  /*1f870*/  BSYNC B1 ;  /* 0x0000000000017941 */ /* 0x000fea0003800000 */
.L_x_954:
        /* <DEDUP_REMOVED lines=16> */
.L_x_957:
[----:B------:R-:W-:Y:S05]  /*1f980*/  BSYNC B1 ;  /* 0x0000000000017941 */ /* 0x000fea0003800000 */
.L_x_956:
        /* <DEDUP_REMOVED lines=14> */
.L_x_959:
[----:B------:R-:W-:Y:S05]  /*1fa70*/  BSYNC B1 ;  /* 0x0000000000017941 */ /* 0x000fea0003800000 */
.L_x_958:
        /* <DEDUP_REMOVED lines=9> */
.L_x_961:
[----:B------:R-:W-:Y:S05]  /*1fb10*/  BSYNC B1 ;  /* 0x0000000000017941 */ /* 0x000fea0003800000 */
.L_x_960:
        /* <DEDUP_REMOVED lines=11> */
.L_x_963:
[----:B------:R-:W-:Y:S05]  /*1fbd0*/  BSYNC B1 ;  /* 0x0000000000017941 */ /* 0x000fea0003800000 */
.L_x_962:
        /* <DEDUP_REMOVED lines=16> */
.L_x_965:
[----:B------:R-:W-:Y:S05]  /*1fce0*/  BSYNC B1 ;  /* 0x0000000000017941 */ /* 0x000fea0003800000 */
.L_x_964:
        /* <DEDUP_REMOVED lines=14> */
.L_x_967:
[----:B------:R-:W-:Y:S05]  /*1fdd0*/  BSYNC B1 ;  /* 0x0000000000017941 */ /* 0x000fea0003800000 */
.L_x_966:
        /* <DEDUP_REMOVED lines=9> */
.L_x_969:
[----:B------:R-:W-:Y:S05]  /*1fe70*/  BSYNC B1 ;  /* 0x0000000000017941 */ /* 0x000fea0003800000 */
.L_x_968:
        /* <DEDUP_REMOVED lines=11> */
.L_x_971:
[----:B------:R-:W-:Y:S05]  /*1ff30*/  BSYNC B1 ;  /* 0x0000000000017941 */ /* 0x000fea0003800000 */
.L_x_970:
        /* <DEDUP_REMOVED lines=16> */
.L_x_973:
[----:B------:R-:W-:Y:S05]  /*20040*/  BSYNC B1 ;  /* 0x0000000000017941 */ /* 0x000fea0003800000 */
.L_x_972:
        /* <DEDUP_REMOVED lines=14> */
.L_x_975:
[----:B------:R-:W-:Y:S05]  /*20130*/  BSYNC B1 ;  /* 0x0000000000017941 */ /* 0x000fea0003800000 */
.L_x_974:
        /* <DEDUP_REMOVED lines=9> */
.L_x_977:
[----:B------:R-:W-:Y:S05]  /*201d0*/  BSYNC B1 ;  /* 0x0000000000017941 */ /* 0x000fea0003800000 */
.L_x_976:
        /* <DEDUP_REMOVED lines=11> */
.L_x_979:
[----:B------:R-:W-:Y:S05]  /*20290*/  BSYNC B1 ;  /* 0x0000000000017941 */ /* 0x000fea0003800000 */
.L_x_978:
        /* <DEDUP_REMOVED lines=16> */
.L_x_981:
[----:B------:R-:W-:Y:S05]  /*203a0*/  BSYNC B1 ;  /* 0x0000000000017941 */ /* 0x000fea0003800000 */
.L_x_980:
        /* <DEDUP_REMOVED lines=14> */
.L_x_983:
[----:B------:R-:W-:Y:S05]  /*20490*/  BSYNC B1 ;  /* 0x0000000000017941 */ /* 0x000fea0003800000 */
.L_x_982:
        /* <DEDUP_REMOVED lines=9> */
.L_x_985:
[----:B------:R-:W-:Y:S05]  /*20530*/  BSYNC B1 ;  /* 0x0000000000017941 */ /* 0x000fea0003800000 */
.L_x_984:
        /* <DEDUP_REMOVED lines=11> */
.L_x_987:
[----:B------:R-:W-:Y:S05]  /*205f0*/  BSYNC B1 ;  /* 0x0000000000017941 */ /* 0x000fea0003800000 */
.L_x_986:
        /* <DEDUP_REMOVED lines=16> */
.L_x_989:
[----:B------:R-:W-:Y:S05]  /*20700*/  BSYNC B1 ;  /* 0x0000000000017941 */ /* 0x000fea0003800000 */
.L_x_988:
        /* <DEDUP_REMOVED lines=14> */
.L_x_991:
[----:B------:R-:W-:Y:S05]  /*207f0*/  BSYNC B1 ;  /* 0x0000000000017941 */ /* 0x000fea0003800000 */
.L_x_990:
        /* <DEDUP_REMOVED lines=9> */
.L_x_993:
[----:B------:R-:W-:Y:S05]  /*20890*/  BSYNC B1 ;  /* 0x0000000000017941 */ /* 0x000fea0003800000 */
.L_x_992:
        /* <DEDUP_REMOVED lines=11> */
.L_x_995:
[----:B------:R-:W-:Y:S05]  /*20950*/  BSYNC B1 ;  /* 0x0000000000017941 */ /* 0x000fea0003800000 */
.L_x_994:
        /* <DEDUP_REMOVED lines=16> */
.L_x_997:
[----:B------:R-:W-:Y:S05]  /*20a60*/  BSYNC B1 ;  /* 0x0000000000017941 */ /* 0x000fea0003800000 */
.L_x_996:
        /* <DEDUP_REMOVED lines=14> */
.L_x_999:
[----:B------:R-:W-:Y:S05]  /*20b50*/  BSYNC B1 ;  /* 0x0000000000017941 */ /* 0x000fea0003800000 */
.L_x_998:
        /* <DEDUP_REMOVED lines=9> */
.L_x_1001:
[----:B------:R-:W-:Y:S05]  /*20bf0*/  BSYNC B1 ;  /* 0x0000000000017941 */ /* 0x000fea0003800000 */
.L_x_1000:
        /* <DEDUP_REMOVED lines=11> */
.L_x_1003:
[----:B------:R-:W-:Y:S05]  /*20cb0*/  BSYNC B1 ;  /* 0x0000000000017941 */ /* 0x000fea0003800000 */
.L_x_1002:
        /* <DEDUP_REMOVED lines=16> */
.L_x_1005:
[----:B------:R-:W-:Y:S05]  /*20dc0*/  BSYNC B1 ;  /* 0x0000000000017941 */ /* 0x000fea0003800000 */
.L_x_1004:
        /* <DEDUP_REMOVED lines=14> */
.L_x_1007:
[----:B------:R-:W-:Y:S05]  /*20eb0*/  BSYNC B1 ;  /* 0x0000000000017941 */ /* 0x000fea0003800000 */
.L_x_1006:
        /* <DEDUP_REMOVED lines=9> */
.L_x_1009:
[----:B------:R-:W-:Y:S05]  /*20f50*/  BSYNC B1 ;  /* 0x0000000000017941 */ /* 0x000fea0003800000 */
.L_x_1008:
        /* <DEDUP_REMOVED lines=11> */
.L_x_1011:
[----:B------:R-:W-:Y:S05]  /*21010*/  BSYNC B1 ;  /* 0x0000000000017941 */ /* 0x000fea0003800000 */
.L_x_1010:
        /* <DEDUP_REMOVED lines=16> */
.L_x_1013:
[----:B------:R-:W-:Y:S05]  /*21120*/  BSYNC B1 ;  /* 0x0000000000017941 */ /* 0x000fea0003800000 */
.L_x_1012:
        /* <DEDUP_REMOVED lines=14> */
.L_x_1015:
[----:B------:R-:W-:Y:S05]  /*21210*/  BSYNC B1 ;  /* 0x0000000000017941 */ /* 0x000fea0003800000 */
.L_x_1014:
        /* <DEDUP_REMOVED lines=9> */
.L_x_1017:
[----:B------:R-:W-:Y:S05]  /*212b0*/  BSYNC B1 ;  /* 0x0000000000017941 */ /* 0x000fea0003800000 */
.L_x_1016:
        /* <DEDUP_REMOVED lines=11> */
.L_x_1019:
[----:B------:R-:W-:Y:S05]  /*21370*/  BSYNC B1 ;  /* 0x0000000000017941 */ /* 0x000fea0003800000 */
.L_x_1018:
        /* <DEDUP_REMOVED lines=16> */
.L_x_1021:
[----:B------:R-:W-:Y:S05]  /*21480*/  BSYNC B1 ;  /* 0x0000000000017941 */ /* 0x000fea0003800000 */
.L_x_1020:
        /* <DEDUP_REMOVED lines=14> */
.L_x_1023:
[----:B------:R-:W-:Y:S05]  /*21570*/  BSYNC B1 ;  /* 0x0000000000017941 */ /* 0x000fea0003800000 */
.L_x_1022:
        /* <DEDUP_REMOVED lines=9> */
.L_x_1025:
[----:B------:R-:W-:Y:S05]  /*21610*/  BSYNC B1 ;  /* 0x0000000000017941 */ /* 0x000fea0003800000 */
.L_x_1024:
        /* <DEDUP_REMOVED lines=11> */
.L_x_1027:
[----:B------:R-:W-:Y:S05]  /*216d0*/  BSYNC B1 ;  /* 0x0000000000017941 */ /* 0x000fea0003800000 */
.L_x_1026:
        /* <DEDUP_REMOVED lines=16> */
.L_x_1029:
[----:B------:R-:W-:Y:S05]  /*217e0*/  BSYNC B1 ;  /* 0x0000000000017941 */ /* 0x000fea0003800000 */
.L_x_1028:
        /* <DEDUP_REMOVED lines=14> */
.L_x_1031:
[----:B------:R-:W-:Y:S05]  /*218d0*/  BSYNC B1 ;  /* 0x0000000000017941 */ /* 0x000fea0003800000 */
.L_x_1030:
        /* <DEDUP_REMOVED lines=9> */
.L_x_1033:
[----:B------:R-:W-:Y:S05]  /*21970*/  BSYNC B1 ;  /* 0x0000000000017941 */ /* 0x000fea0003800000 */
.L_x_1032:
        /* <DEDUP_REMOVED lines=11> */
.L_x_1035:
[----:B------:R-:W-:Y:S05]  /*21a30*/  BSYNC B1 ;  /* 0x0000000000017941 */ /* 0x000fea0003800000 */
.L_x_1034:
        /* <DEDUP_REMOVED lines=16> */
.L_x_1037:
[----:B------:R-:W-:Y:S05]  /*21b40*/  BSYNC B1 ;  /* 0x0000000000017941 */ /* 0x000fea0003800000 */
.L_x_1036:
        /* <DEDUP_REMOVED lines=14> */
.L_x_1039:
[----:B------:R-:W-:Y:S05]  /*21c30*/  BSYNC B1 ;  /* 0x0000000000017941 */ /* 0x000fea0003800000 */
.L_x_1038:
        /* <DEDUP_REMOVED lines=9> */
.L_x_1041:
[----:B------:R-:W-:Y:S05]  /*21cd0*/  BSYNC B1 ;  /* 0x0000000000017941 */ /* 0x000fea0003800000 */
.L_x_1040:
        /* <DEDUP_REMOVED lines=11> */
.L_x_1043:
[----:B------:R-:W-:Y:S05]  /*21d90*/  BSYNC B1 ;  /* 0x0000000000017941 */ /* 0x000fea0003800000 */
.L_x_1042:
        /* <DEDUP_REMOVED lines=16> */
.L_x_1045:
[----:B------:R-:W-:Y:S05]  /*21ea0*/  BSYNC B1 ;  /* 0x0000000000017941 */ /* 0x000fea0003800000 */
.L_x_1044:
        /* <DEDUP_REMOVED lines=14> */
.L_x_1047:
[----:B------:R-:W-:Y:S05]  /*21f90*/  BSYNC B1 ;  /* 0x0000000000017941 */ /* 0x000fea0003800000 */
.L_x_1046:
[----:B-1----:R-:W2:Y:S01]  /*21fa0*/  LDL.LU R19, [R1+0x7fc] ;  /* 0x0007fc0001137983 */ /* 0x002ea20000300800 */
[----:B------:R-:W-:Y:S01]  /*21fb0*/  BSSY B1, `(.L_x_1048) ;  /* 0x0000009000017945 */ /* 0x000fe20003800000 */
[----:B--2---:R-:W-:-:S05]  /*21fc0*/  @!P6 IMAD R19, R19, R16, R3 ;  /* 0x000000101313e224 */ /* 0x004fca00078e0203 */
[----:B------:R1:W-:Y:S01]  /*21fd0*/  @!P6 STG.E.U8 desc[UR36][R12.64+0xf9], R19 ;  /* 0x0000f9130c00e986 */ /* 0x0003e2000c101124 */
[----:B------:R-:W-:-:S04]  /*21fe0*/  LOP3.LUT P6, RZ, R18, 0x2, RZ, 0xc0, !PT ;  /* 0x0000000212ff7812 */ /* 0x000fc800078cc0ff */
[----:B------:R-:W-:-:S13]  /*21ff0*/  ISETP.LT.OR P5, PT, R0, 0x101, !P6 ;  /* 0x000001010000780c */ /* 0x000fda00077a1670 */
[----:B-1----:R-:W-:Y:S05]  /*22000*/  @P5 BRA `(.L_x_1049) ;  /* 0x00000000000c5947 */ /* 0x002fea0003800000 */
[----:B------:R-:W2:Y:S02]  /*22010*/  LDG.E.U8 R2, desc[UR36][R160.64+0x100] ;  /* 0x00010024a0027981 */ /* 0x000ea4000c1e1100 */
[----:B--2---:R-:W-:-:S05]  /*22020*/  PRMT R3, R2, 0x8880, RZ ;  /* 0x0000888002037816 */ /* 0x004fca00000000ff */
[----:B------:R-:W-:-:S07]  /*22030*/  IMAD R3, R3, R17, RZ ;  /* 0x0000001103037224 */ /* 0x000fce00078e02ff */
.L_x_1049:
[----:B------:R-:W-:Y:S05]  /*22040*/  BSYNC B1 ;  /* 0x0000000000017941 */ /* 0x000fea0003800000 */
.L_x_1048:
[----:B------:R-:W2:Y:S01]  /*22050*/  LDL.LU R12, [R1+0x400] ;  /* 0x00040000010c7983 */ /* 0x000ea20000300800 */
        /* <DEDUP_REMOVED lines=8> */
.L_x_1051:
[----:B------:R-:W-:Y:S05]  /*220e0*/  BSYNC B1 ;  /* 0x0000000000017941 */ /* 0x000fea0003800000 */
.L_x_1050:
[----:B-1----:R-:W2:Y:S01]  /*220f0*/  LDL.LU R12, [R1+0x404] ;  /* 0x00040400010c7983 */ /* 0x002ea20000300800 */
[C---:B------:R-:W-:Y:S01]  /*22100*/  LOP3.LUT P5, RZ, R18.reuse, 0x8, RZ, 0xc0, !PT ;  /* 0x0000000812ff7812 */ /* 0x040fe200078ac0ff */
[----:B------:R-:W-:Y:S01]  /*22110*/  BSSY B1, `(.L_x_1052) ;  /* 0x000000d000017945 */ /* 0x000fe20003800000 */
[----:B------:R-:W-:Y:S02]  /*22120*/  LOP3.LUT R18, R18, 0xffffffdf, RZ, 0xc0, !PT ;  /* 0xffffffdf12127812 */ /* 0x000fe400078ec0ff */
[----:B------:R-:W-:Y:S02]  /*22130*/  ISETP.LT.OR P5, PT, R0, 0x101, !P5 ;  /* 0x000001010000780c */ /* 0x000fe40006fa1670 */
[----:B------:R-:W-:-:S11]  /*22140*/  @P0 LOP3.LUT R18, R18, 0x20, RZ, 0xfc, !PT ;  /* 0x0000002012120812 */ /* 0x000fd600078efcff */
        /* <DEDUP_REMOVED lines=9> */
.L_x_1053:
[----:B------:R-:W-:Y:S05]  /*221e0*/  BSYNC B1 ;  /* 0x0000000000017941 */ /* 0x000fea0003800000 */
.L_x_1052:
[----:B------:R-:W2:Y:S01]  /*221f0*/  LDL.LU R19, [R1+0x408] ;  /* 0x0004080001137983 */ /* 0x000ea20000300800 */
[C---:B------:R-:W-:Y:S01]  /*22200*/  LOP3.LUT P6, RZ, R18.reuse, 0x8, RZ, 0xc0, !PT ;  /* 0x0000000812ff7812 */ /* 0x040fe200078cc0ff */
[----:B------:R-:W-:Y:S01]  /*22210*/  BSSY B1, `(.L_x_1054) ;  /* 0x000000d000017945 */ /* 0x000fe20003800000 */
[----:B------:R-:W-:Y:S02]  /*22220*/  LOP3.LUT R18, R18, 0xffffffdf, RZ, 0xc0, !PT ;  /* 0xffffffdf12127812 */ /* 0x000fe400078ec0ff */
[----:B------:R-:W-:Y:S02]  /*22230*/  ISETP.LT.OR P6, PT, R0, 0x102, !P6 ;  /* 0x000001020000780c */ /* 0x000fe400077c1670 */
[----:B------:R-:W-:-:S11]  /*22240*/  @P0 LOP3.LUT R18, R18, 0x20, RZ, 0xfc, !PT ;  /* 0x0000002012120812 */ /* 0x000fd600078efcff */
[----:B-1----:R-:W-:-:S04]  /*22250*/  @!P6 IADD3 R12, P0, R10, UR46, RZ ;  /* 0x0000002e0a0cec10 */ /* 0x002fc8000ff1e0ff */
        /* <DEDUP_REMOVED lines=8> */
.L_x_1055:
[----:B------:R-:W-:Y:S05]  /*222e0*/  BSYNC B1 ;  /* 0x0000000000017941 */ /* 0x000fea0003800000 */
.L_x_1054:
        /* <DEDUP_REMOVED lines=10> */
.L_x_1057:
[----:B------:R-:W-:Y:S05]  /*22390*/  BSYNC B1 ;  /* 0x0000000000017941 */ /* 0x000fea0003800000 */
.L_x_1056:
        /* <DEDUP_REMOVED lines=9> */
.L_x_1059:
[----:B------:R-:W-:Y:S05]  /*22430*/  BSYNC B1 ;  /* 0x0000000000017941 */ /* 0x000fea0003800000 */
.L_x_1058:
        /* <DEDUP_REMOVED lines=15> */
.L_x_1061:
[----:B------:R-:W-:Y:S05]  /*22530*/  BSYNC B1 ;  /* 0x0000000000017941 */ /* 0x000fea0003800000 */
.L_x_1060:
        /* <DEDUP_REMOVED lines=15> */
.L_x_1063:
[----:B------:R-:W-:Y:S05]  /*22630*/  BSYNC B1 ;  /* 0x0000000000017941 */ /* 0x000fea0003800000 */
.L_x_1062:
        /* <DEDUP_REMOVED lines=10> */
.L_x_1065:
[----:B------:R-:W-:Y:S05]  /*226e0*/  BSYNC B1 ;  /* 0x0000000000017941 */ /* 0x000fea0003800000 */
.L_x_1064:
        /* <DEDUP_REMOVED lines=9> */
.L_x_1067:
[----:B------:R-:W-:Y:S05]  /*22780*/  BSYNC B1 ;  /* 0x0000000000017941 */ /* 0x000fea0003800000 */
.L_x_1066:
        /* <DEDUP_REMOVED lines=15> */
.L_x_1069:
[----:B------:R-:W-:Y:S05]  /*22880*/  BSYNC B1 ;  /* 0x0000000000017941 */ /* 0x000fea0003800000 */
.L_x_1068:
        /* <DEDUP_REMOVED lines=15> */
.L_x_1071:
[----:B------:R-:W-:Y:S05]  /*22980*/  BSYNC B1 ;  /* 0x0000000000017941 */ /* 0x000fea0003800000 */
.L_x_1070:
        /* <DEDUP_REMOVED lines=10> */
.L_x_1073:
[----:B------:R-:W-:Y:S05]  /*22a30*/  BSYNC B1 ;  /* 0x0000000000017941 */ /* 0x000fea0003800000 */
.L_x_1072:
        /* <DEDUP_REMOVED lines=9> */
.L_x_1075:
[----:B------:R-:W-:Y:S05]  /*22ad0*/  BSYNC B1 ;  /* 0x0000000000017941 */ /* 0x000fea0003800000 */
.L_x_1074:
        /* <DEDUP_REMOVED lines=15> */
.L_x_1077:
[----:B------:R-:W-:Y:S05]  /*22bd0*/  BSYNC B1 ;  /* 0x0000000000017941 */ /* 0x000fea0003800000 */
.L_x_1076:
        /* <DEDUP_REMOVED lines=15> */
.L_x_1079:
[----:B------:R-:W-:Y:S05]  /*22cd0*/  BSYNC B1 ;  /* 0x0000000000017941 */ /* 0x000fea0003800000 */
.L_x_1078:
        /* <DEDUP_REMOVED lines=10> */
.L_x_1081:
[----:B------:R-:W-:Y:S05]  /*22d80*/  BSYNC B1 ;  /* 0x0000000000017941 */ /* 0x000fea0003800000 */
.L_x_1080:
        /* <DEDUP_REMOVED lines=9> */
.L_x_1083:
[----:B------:R-:W-:Y:S05]  /*22e20*/  BSYNC B1 ;  /* 0x0000000000017941 */ /* 0x000fea0003800000 */
.L_x_1082:
        /* <DEDUP_REMOVED lines=15> */
.L_x_1085:
[----:B------:R-:W-:Y:S05]  /*22f20*/  BSYNC B1 ;  /* 0x0000000000017941 */ /* 0x000fea0003800000 */
.L_x_1084:
        /* <DEDUP_REMOVED lines=15> */
.L_x_1087:
[----:B------:R-:W-:Y:S05]  /*23020*/  BSYNC B1 ;  /* 0x0000000000017941 */ /* 0x000fea0003800000 */
.L_x_1086:
        /* <DEDUP_REMOVED lines=10> */
.L_x_1089:
[----:B------:R-:W-:Y:S05]  /*230d0*/  BSYNC B1 ;  /* 0x0000000000017941 */ /* 0x000fea0003800000 */
.L_x_1088:
        /* <DEDUP_REMOVED lines=9> */
.L_x_1091:
[----:B------:R-:W-:Y:S05]  /*23170*/  BSYNC B1 ;  /* 0x0000000000017941 */ /* 0x000fea0003800000 */
.L_x_1090:
        /* <DEDUP_REMOVED lines=15> */
.L_x_1093:
[----:B------:R-:W-:Y:S05]  /*23270*/  BSYNC B1 ;  /* 0x0000000000017941 */ /* 0x000fea0003800000 */
.L_x_1092:
        /* <DEDUP_REMOVED lines=15> */
.L_x_1095:
[----:B------:R-:W-:Y:S05]  /*23370*/  BSYNC B1 ;  /* 0x0000000000017941 */ /* 0x000fea0003800000 */
.L_x_1094:
        /* <DEDUP_REMOVED lines=10> */
.L_x_1097:
[----:B------:R-:W-:Y:S05]  /*23420*/  BSYNC B1 ;  /* 0x0000000000017941 */ /* 0x000fea0003800000 */
.L_x_1096:
        /* <DEDUP_REMOVED lines=9> */
.L_x_1099:
[----:B------:R-:W-:Y:S05]  /*234c0*/  BSYNC B1 ;  /* 0x0000000000017941 */ /* 0x000fea0003800000 */
.L_x_1098:
        /* <DEDUP_REMOVED lines=15> */
.L_x_1101:
[----:B------:R-:W-:Y:S05]  /*235c0*/  BSYNC B1 ;  /* 0x0000000000017941 */ /* 0x000fea0003800000 */
.L_x_1100:
        /* <DEDUP_REMOVED lines=15> */
.L_x_1103:
[----:B------:R-:W-:Y:S05]  /*236c0*/  BSYNC B1 ;  /* 0x0000000000017941 */ /* 0x000fea0003800000 */
.L_x_1102:
        /* <DEDUP_REMOVED lines=10> */
.L_x_1105:
[----:B------:R-:W-:Y:S05]  /*23770*/  BSYNC B1 ;  /* 0x0000000000017941 */ /* 0x000fea0003800000 */
.L_x_1104:
        /* <DEDUP_REMOVED lines=9> */
.L_x_1107:
[----:B------:R-:W-:Y:S05]  /*23810*/  BSYNC B1 ;  /* 0x0000000000017941 */ /* 0x000fea0003800000 */
.L_x_1106:
        /* <DEDUP_REMOVED lines=15> */
.L_x_1109:
[----:B------:R-:W-:Y:S05]  /*23910*/  BSYNC B1 ;  /* 0x0000000000017941 */ /* 0x000fea0003800000 */
.L_x_1108:
        /* <DEDUP_REMOVED lines=15> */
.L_x_1111:
[----:B------:R-:W-:Y:S05]  /*23a10*/  BSYNC B1 ;  /* 0x0000000000017941 */ /* 0x000fea0003800000 */
.L_x_1110:
        /* <DEDUP_REMOVED lines=10> */
.L_x_1113:
[----:B------:R-:W-:Y:S05]  /*23ac0*/  BSYNC B1 ;  /* 0x0000000000017941 */ /* 0x000fea0003800000 */
.L_x_1112:
        /* <DEDUP_REMOVED lines=9> */
.L_x_1115:
[----:B------:R-:W-:Y:S05]  /*23b60*/  BSYNC B1 ;  /* 0x0000000000017941 */ /* 0x000fea0003800000 */
.L_x_1114:
        /* <DEDUP_REMOVED lines=15> */
.L_x_1117:
[----:B------:R-:W-:Y:S05]  /*23c60*/  BSYNC B1 ;  /* 0x0000000000017941 */ /* 0x000fea0003800000 */
.L_x_1116:
        /* <DEDUP_REMOVED lines=15> */
.L_x_1119:
[----:B------:R-:W-:Y:S05]  /*23d60*/  BSYNC B1 ;  /* 0x0000000000017941 */ /* 0x000fea0003800000 */
.L_x_1118:
        /* <DEDUP_REMOVED lines=10> */
.L_x_1121:
[----:B------:R-:W-:Y:S05]  /*23e10*/  BSYNC B1 ;  /* 0x0000000000017941 */ /* 0x000fea0003800000 */
.L_x_1120:
        /* <DEDUP_REMOVED lines=9> */
.L_x_1123:
[----:B------:R-:W-:Y:S05]  /*23eb0*/  BSYNC B1 ;  /* 0x0000000000017941 */ /* 0x000fea0003800000 */
.L_x_1122:
        /* <DEDUP_REMOVED lines=15> */
.L_x_1125:
[----:B------:R-:W-:Y:S05]  /*23fb0*/  BSYNC B1 ;  /* 0x0000000000017941 */ /* 0x000fea0003800000 */
.L_x_1124:
        /* <DEDUP_REMOVED lines=15> */
.L_x_1127:
[----:B------:R-:W-:Y:S05]  /*240b0*/  BSYNC B1 ;  /* 0x0000000000017941 */ /* 0x000fea0003800000 */
.L_x_1126:
        /* <DEDUP_REMOVED lines=10> */
.L_x_1129:
[----:B------:R-:W-:Y:S05]  /*24160*/  BSYNC B1 ;  /* 0x0000000000017941 */ /* 0x000fea0003800000 */
.L_x_1128:
        /* <DEDUP_REMOVED lines=9> */
.L_x_1131:
[----:B------:R-:W-:Y:S05]  /*24200*/  BSYNC B1 ;  /* 0x0000000000017941 */ /* 0x000fea0003800000 */
.L_x_1130:
        /* <DEDUP_REMOVED lines=15> */
.L_x_1133:
[----:B------:R-:W-:Y:S05]  /*24300*/  BSYNC B1 ;  /* 0x0000000000017941 */ /* 0x000fea0003800000 */
.L_x_1132:
        /* <DEDUP_REMOVED lines=15> */
.L_x_1135:
[----:B------:R-:W-:Y:S05]  /*24400*/  BSYNC B1 ;  /* 0x0000000000017941 */ /* 0x000fea0003800000 */
.L_x_1134:
        /* <DEDUP_REMOVED lines=10> */
.L_x_1137:
[----:B------:R-:W-:Y:S05]  /*244b0*/  BSYNC B1 ;  /* 0x0000000000017941 */ /* 0x000fea0003800000 */
.L_x_1136:
        /* <DEDUP_REMOVED lines=9> */
.L_x_1139:
[----:B------:R-:W-:Y:S05]  /*24550*/  BSYNC B1 ;  /* 0x0000000000017941 */ /* 0x000fea0003800000 */
.L_x_1138:
        /* <DEDUP_REMOVED lines=15> */
.L_x_1141:
[----:B------:R-:W-:Y:S05]  /*24650*/  BSYNC B1 ;  /* 0x0000000000017941 */ /* 0x000fea0003800000 */
.L_x_1140:
        /* <DEDUP_REMOVED lines=15> */
.L_x_1143:
[----:B------:R-:W-:Y:S05]  /*24750*/  BSYNC B1 ;  /* 0x0000000000017941 */ /* 0x000fea0003800000 */
.L_x_1142:
        /* <DEDUP_REMOVED lines=10> */
.L_x_1145:
[----:B------:R-:W-:Y:S05]  /*24800*/  BSYNC B1 ;  /* 0x0000000000017941 */ /* 0x000fea0003800000 */
.L_x_1144:
        /* <DEDUP_REMOVED lines=9> */
.L_x_1147:
[----:B------:R-:W-:Y:S05]  /*248a0*/  BSYNC B1 ;  /* 0x0000000000017941 */ /* 0x000fea0003800000 */
.L_x_1146:
        /* <DEDUP_REMOVED lines=15> */
.L_x_1149:
[----:B------:R-:W-:Y:S05]  /*249a0*/  BSYNC B1 ;  /* 0x0000000000017941 */ /* 0x000fea0003800000 */
.L_x_1148:
        /* <DEDUP_REMOVED lines=15> */
.L_x_1151:
[----:B------:R-:W-:Y:S05]  /*24aa0*/  BSYNC B1 ;  /* 0x0000000000017941 */ /* 0x000fea0003800000 */
.L_x_1150:
        /* <DEDUP_REMOVED lines=10> */
.L_x_1153:
[----:B------:R-:W-:Y:S05]  /*24b50*/  BSYNC B1 ;  /* 0x0000000000017941 */ /* 0x000fea0003800000 */
.L_x_1152:
        /* <DEDUP_REMOVED lines=9> */
.L_x_1155:
[----:B------:R-:W-:Y:S05]  /*24bf0*/  BSYNC B1 ;  /* 0x0000000000017941 */ /* 0x000fea0003800000 */
.L_x_1154:
        /* <DEDUP_REMOVED lines=15> */
.L_x_1157:
[----:B------:R-:W-:Y:S05]  /*24cf0*/  BSYNC B1 ;  /* 0x0000000000017941 */ /* 0x000fea0003800000 */
.L_x_1156:
        /* <DEDUP_REMOVED lines=15> */
.L_x_1159:
[----:B------:R-:W-:Y:S05]  /*24df0*/  BSYNC B1 ;  /* 0x0000000000017941 */ /* 0x000fea0003800000 */
.L_x_1158:
        /* <DEDUP_REMOVED lines=10> */
.L_x_1161:
[----:B------:R-:W-:Y:S05]  /*24ea0*/  BSYNC B1 ;  /* 0x0000000000017941 */ /* 0x000fea0003800000 */
.L_x_1160:
        /* <DEDUP_REMOVED lines=9> */
.L_x_1163:
[----:B------:R-:W-:Y:S05]  /*24f40*/  BSYNC B1 ;  /* 0x0000000000017941 */ /* 0x000fea0003800000 */
.L_x_1162:
        /* <DEDUP_REMOVED lines=15> */
.L_x_1165:
[----:B------:R-:W-:Y:S05]  /*25040*/  BSYNC B1 ;  /* 0x0000000000017941 */ /* 0x000fea0003800000 */
.L_x_1164:
        /* <DEDUP_REMOVED lines=15> */
.L_x_1167:
[----:B------:R-:W-:Y:S05]  /*25140*/  BSYNC B1 ;  /* 0x0000000000017941 */ /* 0x000fea0003800000 */
.L_x_1166:
        /* <DEDUP_REMOVED lines=10> */
.L_x_1169:
[----:B------:R-:W-:Y:S05]  /*251f0*/  BSYNC B1 ;  /* 0x0000000000017941 */ /* 0x000fea0003800000 */
.L_x_1168:
        /* <DEDUP_REMOVED lines=9> */
.L_x_1171:
[----:B------:R-:W-:Y:S05]  /*25290*/  BSYNC B1 ;  /* 0x0000000000017941 */ /* 0x000fea0003800000 */
.L_x_1170:
        /* <DEDUP_REMOVED lines=15> */
.L_x_1173:
[----:B------:R-:W-:Y:S05]  /*25390*/  BSYNC B1 ;  /* 0x0000000000017941 */ /* 0x000fea0003800000 */
.L_x_1172:
        /* <DEDUP_REMOVED lines=15> */
.L_x_1175:
[----:B------:R-:W-:Y:S05]  /*25490*/  BSYNC B1 ;  /* 0x0000000000017941 */ /* 0x000fea0003800000 */
.L_x_1174:
        /* <DEDUP_REMOVED lines=10> */
.L_x_1177:
[----:B------:R-:W-:Y:S05]  /*25540*/  BSYNC B1 ;  /* 0x0000000000017941 */ /* 0x000fea0003800000 */
.L_x_1176:
        /* <DEDUP_REMOVED lines=9> */
.L_x_1179:
[----:B------:R-:W-:Y:S05]  /*255e0*/  BSYNC B1 ;  /* 0x0000000000017941 */ /* 0x000fea0003800000 */
.L_x_1178:
        /* <DEDUP_REMOVED lines=15> */
.L_x_1181:
[----:B------:R-:W-:Y:S05]  /*256e0*/  BSYNC B1 ;  /* 0x0000000000017941 */ /* 0x000fea0003800000 */
.L_x_1180:
        /* <DEDUP_REMOVED lines=15> */
.L_x_1183:
[----:B------:R-:W-:Y:S05]  /*257e0*/  BSYNC B1 ;  /* 0x0000000000017941 */ /* 0x000fea0003800000 */
.L_x_1182:
        /* <DEDUP_REMOVED lines=10> */
.L_x_1185:
[----:B------:R-:W-:Y:S05]  /*25890*/  BSYNC B1 ;  /* 0x0000000000017941 */ /* 0x000fea0003800000 */
.L_x_1184:
        /* <DEDUP_REMOVED lines=9> */
.L_x_1187:
[----:B------:R-:W-:Y:S05]  /*25930*/  BSYNC B1 ;  /* 0x0000000000017941 */ /* 0x000fea0003800000 */
.L_x_1186:
        /* <DEDUP_REMOVED lines=15> */
.L_x_1189:
[----:B------:R-:W-:Y:S05]  /*25a30*/  BSYNC B1 ;  /* 0x0000000000017941 */ /* 0x000fea0003800000 */
.L_x_1188:
        /* <DEDUP_REMOVED lines=15> */
.L_x_1191:
[----:B------:R-:W-:Y:S05]  /*25b30*/  BSYNC B1 ;  /* 0x0000000000017941 */ /* 0x000fea0003800000 */
.L_x_1190:
        /* <DEDUP_REMOVED lines=10> */
.L_x_1193:
[----:B------:R-:W-:Y:S05]  /*25be0*/  BSYNC B1 ;  /* 0x0000000000017941 */ /* 0x000fea0003800000 */
.L_x_1192:
        /* <DEDUP_REMOVED lines=9> */
.L_x_1195:
[----:B------:R-:W-:Y:S05]  /*25c80*/  BSYNC B1 ;  /* 0x0000000000017941 */ /* 0x000fea0003800000 */
.L_x_1194:
        /* <DEDUP_REMOVED lines=15> */
.L_x_1197:
[----:B------:R-:W-:Y:S05]  /*25d80*/  BSYNC B1 ;  /* 0x0000000000017941 */ /* 0x000fea0003800000 */
.L_x_1196:
        /* <DEDUP_REMOVED lines=15> */
.L_x_1199:
[----:B------:R-:W-:Y:S05]  /*25e80*/  BSYNC B1 ;  /* 0x0000000000017941 */ /* 0x000fea0003800000 */
.L_x_1198:
        /* <DEDUP_REMOVED lines=10> */
.L_x_1201:
[----:B------:R-:W-:Y:S05]  /*25f30*/  BSYNC B1 ;  /* 0x0000000000017941 */ /* 0x000fea0003800000 */
.L_x_1200:
        /* <DEDUP_REMOVED lines=9> */
.L_x_1203:
[----:B------:R-:W-:Y:S05]  /*25fd0*/  BSYNC B1 ;  /* 0x0000000000017941 */ /* 0x000fea0003800000 */
.L_x_1202:
        /* <DEDUP_REMOVED lines=15> */
.L_x_1205:
[----:B------:R-:W-:Y:S05]  /*260d0*/  BSYNC B1 ;  /* 0x0000000000017941 */ /* 0x000fea0003800000 */
.L_x_1204:
        /* <DEDUP_REMOVED lines=15> */
.L_x_1207:
[----:B------:R-:W-:Y:S05]  /*261d0*/  BSYNC B1 ;  /* 0x0000000000017941 */ /* 0x000fea0003800000 */
.L_x_1206:
        /* <DEDUP_REMOVED lines=10> */
.L_x_1209:
[----:B------:R-:W-:Y:S05]  /*26280*/  BSYNC B1 ;  /* 0x0000000000017941 */ /* 0x000fea0003800000 */
.L_x_1208:
        /* <DEDUP_REMOVED lines=9> */
.L_x_1211:
[----:B------:R-:W-:Y:S05]  /*26320*/  BSYNC B1 ;  /* 0x0000000000017941 */ /* 0x000fea0003800000 */
.L_x_1210:
        /* <DEDUP_REMOVED lines=15> */
.L_x_1213:
[----:B------:R-:W-:Y:S05]  /*26420*/  BSYNC B1 ;  /* 0x0000000000017941 */ /* 0x000fea0003800000 */
.L_x_1212:
        /* <DEDUP_REMOVED lines=15> */
.L_x_1215:
[----:B------:R-:W-:Y:S05]  /*26520*/  BSYNC B1 ;  /* 0x0000000000017941 */ /* 0x000fea0003800000 */
.L_x_1214:
        /* <DEDUP_REMOVED lines=10> */
.L_x_1217:
[----:B------:R-:W-:Y:S05]  /*265d0*/  BSYNC B1 ;  /* 0x0000000000017941 */ /* 0x000fea0003800000 */
.L_x_1216:
        /* <DEDUP_REMOVED lines=9> */
.L_x_1219:
[----:B------:R-:W-:Y:S05]  /*26670*/  BSYNC B1 ;  /* 0x0000000000017941 */ /* 0x000fea0003800000 */
.L_x_1218:
        /* <DEDUP_REMOVED lines=15> */
.L_x_1221:
[----:B------:R-:W-:Y:S05]  /*26770*/  BSYNC B1 ;  /* 0x0000000000017941 */ /* 0x000fea0003800000 */
.L_x_1220:
        /* <DEDUP_REMOVED lines=15> */
.L_x_1223:
[----:B------:R-:W-:Y:S05]  /*26870*/  BSYNC B1 ;  /* 0x0000000000017941 */ /* 0x000fea0003800000 */
.L_x_1222:
        /* <DEDUP_REMOVED lines=10> */
.L_x_1225:
[----:B------:R-:W-:Y:S05]  /*26920*/  BSYNC B1 ;  /* 0x0000000000017941 */ /* 0x000fea0003800000 */
.L_x_1224:
        /* <DEDUP_REMOVED lines=9> */
.L_x_1227:
[----:B------:R-:W-:Y:S05]  /*269c0*/  BSYNC B1 ;  /* 0x0000000000017941 */ /* 0x000fea0003800000 */
.L_x_1226:
        /* <DEDUP_REMOVED lines=15> */
.L_x_1229:
[----:B------:R-:W-:Y:S05]  /*26ac0*/  BSYNC B1 ;  /* 0x0000000000017941 */ /* 0x000fea0003800000 */
.L_x_1228:
        /* <DEDUP_REMOVED lines=15> */
.L_x_1231:
[----:B------:R-:W-:Y:S05]  /*26bc0*/  BSYNC B1 ;  /* 0x0000000000017941 */ /* 0x000fea0003800000 */
.L_x_1230:
        /* <DEDUP_REMOVED lines=10> */
.L_x_1233:
[----:B------:R-:W-:Y:S05]  /*26c70*/  BSYNC B1 ;  /* 0x0000000000017941 */ /* 0x000fea0003800000 */
.L_x_1232:
        /* <DEDUP_REMOVED lines=9> */
.L_x_1235:
[----:B------:R-:W-:Y:S05]  /*26d10*/  BSYNC B1 ;  /* 0x0000000000017941 */ /* 0x000fea0003800000 */
.L_x_1234:
        /* <DEDUP_REMOVED lines=15> */
.L_x_1237:
[----:B------:R-:W-:Y:S05]  /*26e10*/  BSYNC B1 ;  /* 0x0000000000017941 */ /* 0x000fea0003800000 */
.L_x_1236:
        /* <DEDUP_REMOVED lines=15> */
.L_x_1239:
[----:B------:R-:W-:Y:S05]  /*26f10*/  BSYNC B1 ;  /* 0x0000000000017941 */ /* 0x000fea0003800000 */
.L_x_1238:
        /* <DEDUP_REMOVED lines=10> */
.L_x_1241:
[----:B------:R-:W-:Y:S05]  /*26fc0*/  BSYNC B1 ;  /* 0x0000000000017941 */ /* 0x000fea0003800000 */
.L_x_1240:
        /* <DEDUP_REMOVED lines=9> */
.L_x_1243:
[----:B------:R-:W-:Y:S05]  /*27060*/  BSYNC B1 ;  /* 0x0000000000017941 */ /* 0x000fea0003800000 */
.L_x_1242:
        /* <DEDUP_REMOVED lines=15> */
.L_x_1245:
[----:B------:R-:W-:Y:S05]  /*27160*/  BSYNC B1 ;  /* 0x0000000000017941 */ /* 0x000fea0003800000 */
.L_x_1244:
        /* <DEDUP_REMOVED lines=15> */
.L_x_1247:
[----:B------:R-:W-:Y:S05]  /*27260*/  BSYNC B1 ;  /* 0x0000000000017941 */ /* 0x000fea0003800000 */
.L_x_1246:
        /* <DEDUP_REMOVED lines=10> */
.L_x_1249:
[----:B------:R-:W-:Y:S05]  /*27310*/  BSYNC B1 ;  /* 0x0000000000017941 */ /* 0x000fea0003800000 */
.L_x_1248:
        /* <DEDUP_REMOVED lines=9> */
.L_x_1251:
[----:B------:R-:W-:Y:S05]  /*273b0*/  BSYNC B1 ;  /* 0x0000000000017941 */ /* 0x000fea0003800000 */
.L_x_1250:
        /* <DEDUP_REMOVED lines=15> */
.L_x_1253:
[----:B------:R-:W-:Y:S05]  /*274b0*/  BSYNC B1 ;  /* 0x0000000000017941 */ /* 0x000fea0003800000 */
.L_x_1252:
        /* <DEDUP_REMOVED lines=15> */
.L_x_1255:
[----:B------:R-:W-:Y:S05]  /*275b0*/  BSYNC B1 ;  /* 0x0000000000017941 */ /* 0x000fea0003800000 */
.L_x_1254:
        /* <DEDUP_REMOVED lines=10> */
.L_x_1257:
[----:B------:R-:W-:Y:S05]  /*27660*/  BSYNC B1 ;  /* 0x0000000000017941 */ /* 0x000fea0003800000 */
.L_x_1256:
        /* <DEDUP_REMOVED lines=9> */
.L_x_1259:
[----:B------:R-:W-:Y:S05]  /*27700*/  BSYNC B1 ;  /* 0x0000000000017941 */ /* 0x000fea0003800000 */
.L_x_1258:
        /* <DEDUP_REMOVED lines=15> */
.L_x_1261:
[----:B------:R-:W-:Y:S05]  /*27800*/  BSYNC B1 ;  /* 0x0000000000017941 */ /* 0x000fea0003800000 */
.L_x_1260:
        /* <DEDUP_REMOVED lines=15> */
.L_x_1263:
[----:B------:R-:W-:Y:S05]  /*27900*/  BSYNC B1 ;  /* 0x0000000000017941 */ /* 0x000fea0003800000 */
.L_x_1262:
        /* <DEDUP_REMOVED lines=10> */
.L_x_1265:
[----:B------:R-:W-:Y:S05]  /*279b0*/  BSYNC B1 ;  /* 0x0000000000017941 */ /* 0x000fea0003800000 */
.L_x_1264:
        /* <DEDUP_REMOVED lines=9> */
.L_x_1267:
[----:B------:R-:W-:Y:S05]  /*27a50*/  BSYNC B1 ;  /* 0x0000000000017941 */ /* 0x000fea0003800000 */
.L_x_1266:
        /* <DEDUP_REMOVED lines=15> */
.L_x_1269:
[----:B------:R-:W-:Y:S05]  /*27b50*/  BSYNC B1 ;  /* 0x0000000000017941 */ /* 0x000fea0003800000 */
.L_x_1268:
        /* <DEDUP_REMOVED lines=15> */
.L_x_1271:
[----:B------:R-:W-:Y:S05]  /*27c50*/  BSYNC B1 ;  /* 0x0000000000017941 */ /* 0x000fea0003800000 */
.L_x_1270:
        /* <DEDUP_REMOVED lines=10> */
.L_x_1273:
[----:B------:R-:W-:Y:S05]  /*27d00*/  BSYNC B1 ;  /* 0x0000000000017941 */ /* 0x000fea0003800000 */
.L_x_1272:
        /* <DEDUP_REMOVED lines=9> */
.L_x_1275:
[----:B------:R-:W-:Y:S05]  /*27da0*/  BSYNC B1 ;  /* 0x0000000000017941 */ /* 0x000fea0003800000 */
.L_x_1274:
        /* <DEDUP_REMOVED lines=15> */
.L_x_1277:
[----:B------:R-:W-:Y:S05]  /*27ea0*/  BSYNC B1 ;  /* 0x0000000000017941 */ /* 0x000fea0003800000 */
.L_x_1276:
        /* <DEDUP_REMOVED lines=15> */
.L_x_1279:
[----:B------:R-:W-:Y:S05]  /*27fa0*/  BSYNC B1 ;  /* 0x0000000000017941 */ /* 0x000fea0003800000 */
.L_x_1278:
        /* <DEDUP_REMOVED lines=10> */
.L_x_1281:
[----:B------:R-:W-:Y:S05]  /*28050*/  BSYNC B1 ;  /* 0x0000000000017941 */ /* 0x000fea0003800000 */
.L_x_1280:
        /* <DEDUP_REMOVED lines=9> */
.L_x_1283:
[----:B------:R-:W-:Y:S05]  /*280f0*/  BSYNC B1 ;  /* 0x0000000000017941 */ /* 0x000fea0003800000 */
.L_x_1282:
        /* <DEDUP_REMOVED lines=15> */
.L_x_1285:
[----:B------:R-:W-:Y:S05]  /*281f0*/  BSYNC B1 ;  /* 0x0000000000017941 */ /* 0x000fea0003800000 */
.L_x_1284:
        /* <DEDUP_REMOVED lines=15> */
.L_x_1287:
[----:B------:R-:W-:Y:S05]  /*282f0*/  BSYNC B1 ;  /* 0x0000000000017941 */ /* 0x000fea0003800000 */
.L_x_1286:
        /* <DEDUP_REMOVED lines=10> */
.L_x_1289:
[----:B------:R-:W-:Y:S05]  /*283a0*/  BSYNC B1 ;  /* 0x0000000000017941 */ /* 0x000fea0003800000 */
.L_x_1288:
        /* <DEDUP_REMOVED lines=9> */
.L_x_1291:
[----:B------:R-:W-:Y:S05]  /*28440*/  BSYNC B1 ;  /* 0x0000000000017941 */ /* 0x000fea0003800000 */
.L_x_1290:
        /* <DEDUP_REMOVED lines=15> */
.L_x_1293:
[----:B------:R-:W-:Y:S05]  /*28540*/  BSYNC B1 ;  /* 0x0000000000017941 */ /* 0x000fea0003800000 */
.L_x_1292:
        /* <DEDUP_REMOVED lines=15> */
.L_x_1295:
[----:B------:R-:W-:Y:S05]  /*28640*/  BSYNC B1 ;  /* 0x0000000000017941 */ /* 0x000fea0003800000 */
.L_x_1294:
        /* <DEDUP_REMOVED lines=10> */
.L_x_1297:
[----:B------:R-:W-:Y:S05]  /*286f0*/  BSYNC B1 ;  /* 0x0000000000017941 */ /* 0x000fea0003800000 */
.L_x_1296:
        /* <DEDUP_REMOVED lines=9> */
.L_x_1299:
[----:B------:R-:W-:Y:S05]  /*28790*/  BSYNC B1 ;  /* 0x0000000000017941 */ /* 0x000fea0003800000 */
.L_x_1298:
[----:B------:R-:W2:Y:S01]  /*287a0*/  LDL.LU R19, [R1+0x5f4] ;  /* 0x0005f40001137983 */ /* 0x000ea20000300800 */
[----:B------:R-:W-:Y:S01]  /*287b0*/  LOP3.LUT R18, R18, 0xffffffbf, RZ, 0xc0, !PT ;  /* 0xffffffbf12127812 */ /* 0x000fe200078ec0ff */
[----:B------:R-:W-:Y:S03]  /*287c0*/  BSSY B1, `(.L_x_1300) ;  /* 0x0000016000017945 */ /* 0x000fe60003800000 */
[----:B------:R-:W-:-:S04]  /*287d0*/  @P1 LOP3.LUT R18, R18, 0x40, RZ, 0xfc, !PT ;  /* 0x0000004012121812 */ /* 0x000fc800078efcff */
[----:B------:R-:W-:-:S04]  /*287e0*/  LOP3.LUT R18, R18, 0xffffffdf, RZ, 0xc0, !PT ;  /* 0xffffffdf12127812 */ /* 0x000fc800078ec0ff */
[----:B------:R-:W-:-:S04]  /*287f0*/  @P0 LOP3.LUT R18, R18, 0x20, RZ, 0xfc, !PT ;  /* 0x0000002012120812 */ /* 0x000fc800078efcff */
[C---:B------:R-:W-:Y:S02]  /*28800*/  LOP3.LUT P0, RZ, R18.reuse, 0x8, RZ, 0xc0, !PT ;  /* 0x0000000812ff7812 */ /* 0x040fe4000780c0ff */
[----:B------:R-:W-:Y:S02]  /*28810*/  LOP3.LUT R18, R18, 0xfffffffe, RZ, 0xc0, !PT ;  /* 0xfffffffe12127812 */ /* 0x000fe400078ec0ff */
[----:B------:R-:W-:-:S13]  /*28820*/  ISETP.LT.OR P1, PT, R0, 0x1f9, !P0 ;  /* 0x000001f90000780c */ /* 0x000fda0004721670 */
[----:B0-----:R-:W-:Y:S02]  /*28830*/  @!P1 IADD3 R160, P5, R10, UR46, RZ ;  /* 0x0000002e0aa09c10 */ /* 0x001fe4000ffbe0ff */
[----:B------:R-:W-:Y:S02]  /*28840*/  @P1 LOP3.LUT R18, R18, 0x1, RZ, 0xfc, !PT ;  /* 0x0000000112121812 */ /* 0x000fe400078efcff */
[----:B------:R-:W-:Y:S02]  /*28850*/  @!P1 IADD3.X R161, R11, UR45, RZ, P5, !PT ;  /* 0x0000002d0ba19c10 */ /* 0x000fe4000affe4ff */
[----:B------:R-:W-:Y:S02]  /*28860*/  ISETP.LT.OR P5, PT, R0, 0x1fa, !P0 ;  /* 0x000001fa0000780c */ /* 0x000fe400047a1670 */
[----:B------:R-:W-:-:S11]  /*28870*/  LOP3.LUT P1, RZ, R18, 0x40, RZ, 0xc0, !PT ;  /* 0x0000004012ff7812 */ /* 0x000fd6000782c0ff */
[----:B-1----:R-:W-:-:S04]  /*28880*/  @!P5 IADD3 R12, P0, R10, UR46, RZ ;  /* 0x0000002e0a0cdc10 */ /* 0x002fc8000ff1e0ff */
[----:B------:R-:W-:Y:S02]  /*28890*/  @!P5 IADD3.X R13, R11, UR45, RZ, P0, !PT ;  /* 0x0000002d0b0ddc10 */ /* 0x000fe400087fe4ff */
[----:B------:R-:W-:Y:S01]  /*288a0*/  LOP3.LUT P0, RZ, R18, 0x20, RZ, 0xc0, !PT ;  /* 0x0000002012ff7812 */ /* 0x000fe2000780c0ff */
[----:B--2---:R-:W-:-:S05]  /*288b0*/  @!P6 IMAD R19, R19, R16, R3 ;  /* 0x000000101313e224 */ /* 0x004fca00078e0203 */
[----:B------:R0:W-:Y:S01]  /*288c0*/  @!P6 STG.E.U8 desc[UR36][R10.64+0x1f9], R19 ;  /* 0x0001f9130a00e986 */ /* 0x0001e2000c101124 */
[----:B------:R-:W-:-:S13]  /*288d0*/  LOP3.LUT P6, RZ, R18, 0x1, RZ, 0xc0, !PT ;  /* 0x0000000112ff7812 */ /* 0x000fda00078cc0ff */
[----:B0-----:R-:W-:Y:S05]  /*288e0*/  @P6 BRA `(.L_x_1301) ;  /* 0x00000000000c6947 */ /* 0x001fea0003800000 */
[----:B------:R-:W2:Y:S02]  /*288f0*/  LDG.E.U8 R2, desc[UR36][R158.64+0x1f8] ;  /* 0x0001f8249e027981 */ /* 0x000ea4000c1e1100 */
[----:B--2---:R-:W-:-:S05]  /*28900*/  PRMT R3, R2, 0x8880, RZ ;  /* 0x0000888002037816 */ /* 0x004fca00000000ff */
[----:B------:R-:W-:-:S07]  /*28910*/  IMAD R3, R3, R17, RZ ;  /* 0x0000001103037224 */ /* 0x000fce00078e02ff */
.L_x_1301:
[----:B------:R-:W-:Y:S05]  /*28920*/  BSYNC B1 ;  /* 0x0000000000017941 */ /* 0x000fea0003800000 */
.L_x_1300:
        /* <DEDUP_REMOVED lines=8> */
.L_x_1303:
[----:B------:R-:W-:Y:S05]  /*289b0*/  BSYNC B1 ;  /* 0x0000000000017941 */ /* 0x000fea0003800000 */
.L_x_1302:
[----:B0-----:R-:W2:Y:S01]  /*289c0*/  LDL.LU R10, [R1+0x5fc] ;  /* 0x0005fc00010a7983 */ /* 0x001ea20000300800 */
[----:B------:R-:W-:Y:S01]  /*289d0*/  LOP3.LUT P6, RZ, R18, 0x4, RZ, 0xc0, !PT ;  /* 0x0000000412ff7812 */ /* 0x000fe200078cc0ff */
[----:B------:R-:W-:Y:S01]  /*289e0*/  BSSY B1, `(.L_x_1304) ;  /* 0x0000008000017945 */ /* 0x000fe20003800000 */
[----:B--2---:R-:W-:-:S05]  /*289f0*/  @!P5 IMAD R10, R10, R16, R3 ;  /* 0x000000100a0ad224 */ /* 0x004fca00078e0203 */
[----:B------:R0:W-:Y:S01]  /*28a00*/  @!P5 STG.E.U8 desc[UR36][R12.64+0x1f9], R10 ;  /* 0x0001f90a0c00d986 */ /* 0x0001e2000c101124 */
[----:B------:R-:W-:-:S13]  /*28a10*/  ISETP.LT.OR P5, PT, R0, 0x101, !P6 ;  /* 0x000001010000780c */ /* 0x000fda00077a1670 */
[----:B0-----:R-:W-:Y:S05]  /*28a20*/  @P5 BRA `(.L_x_1305) ;  /* 0x00000000000c5947 */ /* 0x001fea0003800000 */
[----:B------:R-:W2:Y:S02]  /*28a30*/  LDG.E.U8 R2, desc[UR36][R156.64+0x100] ;  /* 0x000100249c027981 */ /* 0x000ea4000c1e1100 */
[----:B--2---:R-:W-:-:S05]  /*28a40*/  PRMT R3, R2, 0x8880, RZ ;  /* 0x0000888002037816 */ /* 0x004fca00000000ff */
[----:B------:R-:W-:-:S07]  /*28a50*/  IMAD R3, R3, R17, RZ ;  /* 0x0000001103037224 */ /* 0x000fce00078e02ff */
.L_x_1305:
[----:B------:R-:W-:Y:S05]  /*28a60*/  BSYNC B1 ;  /* 0x0000000000017941 */ /* 0x000fea0003800000 */
.L_x_1304:
[----:B------:R-:W2:Y:S01]  /*28a70*/  LDL.LU R10, [R1+0x200] ;  /* 0x00020000010a7983 */ /* 0x000ea20000300800 */
[----:B------:R-:W-:Y:S01]  /*28a80*/  ISETP.LT.OR P6, PT, R0, 0x102, !P6 ;  /* 0x000001020000780c */ /* 0x000fe200077c1670 */
[----:B------:R-:W-:Y:S01]  /*28a90*/  BSSY B1, `(.L_x_1306) ;  /* 0x0000009000017945 */ /* 0x000fe20003800000 */
[----:B------:R-:W-:-:S11]  /*28aa0*/  LOP3.LUT R18, R18, 0xfffffffe, RZ, 0xc0, !PT ;  /* 0xfffffffe12127812 */ /* 0x000fd600078ec0ff */
[----:B------:R-:W-:Y:S01]  /*28ab0*/  @P6 LOP3.LUT R18, R18, 0x1, RZ, 0xfc, !PT ;  /* 0x0000000112126812 */ /* 0x000fe200078efcff */
[----:B--2---:R-:W-:-:S05]  /*28ac0*/  @!P5 IMAD R10, R10, R16, R3 ;  /* 0x000000100a0ad224 */ /* 0x004fca00078e0203 */
[----:B------:R0:W-:Y:S01]  /*28ad0*/  @!P5 STG.E.U8 desc[UR36][R8.64+0x100], R10 ;  /* 0x0001000a0800d986 */ /* 0x0001e2000c101124 */
[----:B------:R-:W-:Y:S05]  /*28ae0*/  @P6 BRA `(.L_x_1307) ;  /* 0x00000000000c6947 */ /* 0x000fea0003800000 */
[----:B------:R-:W2:Y:S02]  /*28af0*/  LDG.E.U8 R2, desc[UR36][R156.64+0x101] ;  /* 0x000101249c027981 */ /* 0x000ea4000c1e1100 */
[----:B--2---:R-:W-:-:S05]  /*28b00*/  PRMT R3, R2, 0x8880, RZ ;  /* 0x0000888002037816 */ /* 0x004fca00000000ff */
[----:B------:R-:W-:-:S07]  /*28b10*/  IMAD R3, R3, R17, RZ ;  /* 0x0000001103037224 */ /* 0x000fce00078e02ff */
.L_x_1307:
[----:B------:R-:W-:Y:S05]  /*28b20*/  BSYNC B1 ;  /* 0x0000000000017941 */ /* 0x000fea0003800000 */
.L_x_1306:
[----:B------:R-:W2:Y:S01]  /*28b30*/  LDL.LU R19, [R1+0x204] ;  /* 0x0002040001137983 */ /* 0x000ea20000300800 */
[----:B------:R-:W-:Y:S02]  /*28b40*/  LOP3.LUT R18, R18, 0xffffff7f, RZ, 0xc0, !PT ;  /* 0xffffff7f12127812 */ /* 0x000fe400078ec0ff */
[----:B------:R-:W-:Y:S01]  /*28b50*/  ISETP.LT.OR P5, PT, R0, 0x101, !P4 ;  /* 0x000001010000780c */ /* 0x000fe200067a1670 */
[----:B------:R-:W3:Y:S01]  /*28b60*/  LDL.LU R161, [R1+0x214] ;  /* 0x0002140001a17983 */ /* 0x000ee20000300800 */
[----:B------:R-:W-:-:S03]  /*28b70*/  @P2 LOP3.LUT R18, R18, 0x80, RZ, 0xfc, !PT ;  /* 0x0000008012122812 */ /* 0x000fc600078efcff */
[----:B------:R-:W4:Y:S01]  /*28b80*/  LDL.LU R160, [R1+0x218] ;  /* 0x0002180001a07983 */ /* 0x000f220000300800 */
[----:B------:R-:W-:-:S03]  /*28b90*/  LOP3.LUT P2, RZ, R18, 0x1, RZ, 0xc0, !PT ;  /* 0x0000000112ff7812 */ /* 0x000fc6000784c0ff */
[----:B------:R-:W5:Y:S04]  /*28ba0*/  LDL.LU R235, [R1+0x2dc] ;  /* 0x0002dc0001eb7983 */ /* 0x000f680000300800 */
        /* <DEDUP_REMOVED lines=70> */
[----:B------:R-:W5:Y:S01]  /*29010*/  LDL.LU R163, [R1+0x3f8] ;  /* 0x0003f80001a37983 */ /* 0x000f620000300800 */
[----:B--2---:R-:W-:-:S03]  /*29020*/  @!P2 IMAD R19, R19, R16, R3 ;  /* 0x000000101313a224 */ /* 0x004fc600078e0203 */
[----:B------:R-:W2:Y:S01]  /*29030*/  LDL.LU R162, [R1+0x3fc] ;  /* 0x0003fc0001a27983 */ /* 0x000ea20000300800 */
[----:B0-----:R-:W-:Y:S02]  /*29040*/  @!P5 IADD3 R10, P6, R8, UR46, RZ ;  /* 0x0000002e080adc10 */ /* 0x001fe4000ffde0ff */
[----:B------:R-:W-:Y:S01]  /*29050*/  LOP3.LUT R18, R18, 0xffffffbf, RZ, 0xc0, !PT ;  /* 0xffffffbf12127812 */ /* 0x000fe200078ec0ff */
[----:B------:R0:W-:Y:S01]  /*29060*/  @!P2 STG.E.U8 desc[UR36][R8.64+0x101], R19 ;  /* 0x000101130800a986 */ /* 0x0001e2000c101124 */
[----:B------:R-:W-:Y:S02]  /*29070*/  @!P5 IADD3.X R11, R9, UR45, RZ, P6, !PT ;  /* 0x0000002d090bdc10 */ /* 0x000fe4000b7fe4ff */
[----:B------:R-:W-:Y:S01]  /*29080*/  ISETP.LT.OR P6, PT, R0, 0x102, !P4 ;  /* 0x000001020000780c */ /* 0x000fe200067c1670 */
[----:B------:R-:W0:Y:S01]  /*29090*/  @!P5 LDG.E.U8 R2, desc[UR36][R154.64+0x100] ;  /* 0x000100249a02d981 */ /* 0x000e22000c1e1100 */
[----:B------:R-:W-:-:S04]  /*290a0*/  @P1 LOP3.LUT R18, R18, 0x40, RZ, 0xfc, !PT ;  /* 0x0000004012121812 */ /* 0x000fc800078efcff */
[----:B------:R-:W-:-:S04]  /*290b0*/  LOP3.LUT R18, R18, 0xffffffdf, RZ, 0xc0, !PT ;  /* 0xffffffdf12127812 */ /* 0x000fc800078ec0ff */
[----:B------:R-:W-:-:S03]  /*290c0*/  @P0 LOP3.LUT R18, R18, 0x20, RZ, 0xfc, !PT ;  /* 0x0000002012120812 */ /* 0x000fc600078efcff */
[----:B------:R-:W-:Y:S02]  /*290d0*/  @!P6 IADD3 R12, P1, R8, UR46, RZ ;  /* 0x0000002e080cec10 */ /* 0x000fe4000ff3e0ff */
[----:B------:R-:W-:Y:S02]  /*290e0*/  LOP3.LUT P0, RZ, R18, 0x4, RZ, 0xc0, !PT ;  /* 0x0000000412ff7812 */ /* 0x000fe4000780c0ff */
[----:B------:R-:W-:Y:S02]  /*290f0*/  @!P6 IADD3.X R13, R9, UR45, RZ, P1, !PT ;  /* 0x0000002d090dec10 */ /* 0x000fe40008ffe4ff */
[----:B------:R-:W-:-:S13]  /*29100*/  ISETP.LT.OR P1, PT, R0, 0x109, !P4 ;  /* 0x000001090000780c */ /* 0x000fda0006721670 */
[----:B------:R-:W-:-:S04]  /*29110*/  @!P1 IADD3 R158, P2, R8, UR46, RZ ;  /* 0x0000002e089e9c10 */ /* 0x000fc8000ff5e0ff */
[----:B------:R-:W-:Y:S02]  /*29120*/  @!P1 IADD3.X R159, R9, UR45, RZ, P2, !PT ;  /* 0x0000002d099f9c10 */ /* 0x000fe400097fe4ff */
[----:B0-----:R-:W-:-:S05]  /*29130*/  @!P5 PRMT R19, R2, 0x8880, RZ ;  /* 0x000088800213d816 */ /* 0x001fca00000000ff */
[----:B------:R-:W-:Y:S02]  /*29140*/  @!P5 IMAD R3, R19, R17, RZ ;  /* 0x000000111303d224 */ /* 0x000fe400078e02ff */
[----:B------:R-:W3:Y:S02]  /*29150*/  LDL.LU R19, [R1+0x208] ;  /* 0x0002080001137983 */ /* 0x000ee40000300800 */
[----:B---3--:R-:W-:-:S05]  /*29160*/  @!P5 IMAD R19, R19, R16, R3 ;  /* 0x000000101313d224 */ /* 0x008fca00078e0203 */
[----:B------:R0:W-:Y:S04]  /*29170*/  @!P5 STG.E.U8 desc[UR36][R10.64+0x100], R19 ;  /* 0x000100130a00d986 */ /* 0x0001e8000c101124 */
[----:B------:R-:W0:Y:S02]  /*29180*/  @!P6 LDG.E.U8 R2, desc[UR36][R154.64+0x101] ;  /* 0x000101249a02e981 */ /* 0x000e24000c1e1100 */
[----:B0-----:R-:W-:-:S05]  /*29190*/  @!P6 PRMT R19, R2, 0x8880, RZ ;  /* 0x000088800213e816 */ /* 0x001fca00000000ff */
[----:B------:R-:W-:Y:S02]  /*291a0*/  @!P6 IMAD R3, R19, R17, RZ ;  /* 0x000000111303e224 */ /* 0x000fe400078e02ff */
[----:B------:R-:W3:Y:S02]  /*291b0*/  LDL.LU R19, [R1+0x20c] ;  /* 0x00020c0001137983 */ /* 0x000ee40000300800 */
[----:B---3--:R-:W-:-:S05]  /*291c0*/  @!P6 IMAD R19, R19, R16, R3 ;  /* 0x000000101313e224 */ /* 0x008fca00078e0203 */
[----:B------:R0:W-:Y:S01]  /*291d0*/  @!P6 STG.E.U8 desc[UR36][R12.64+0x101], R19 ;  /* 0x000101130c00e986 */ /* 0x0001e2000c101124 */
[----:B------:R-:W-:-:S03]  /*291e0*/  ISETP.LT.OR P6, PT, R0, 0x109, !P0 ;  /* 0x000001090000780c */ /* 0x000fc600047c1670 */
[----:B0-----:R-:W3:Y:S10]  /*291f0*/  LDL.LU R13, [R1+0x210] ;  /* 0x00021000010d7983 */ /* 0x001ef40000300800 */
[----:B------:R-:W4:Y:S02]  /*29200*/  @!P6 LDG.E.U8 R2, desc[UR36][R156.64+0x108] ;  /* 0x000108249c02e981 */ /* 0x000f24000c1e1100 */
[----:B----4-:R-:W-:-:S05]  /*29210*/  @!P6 PRMT R12, R2, 0x8880, RZ ;  /* 0x00008880020ce816 */ /* 0x010fca00000000ff */
[----:B------:R-:W-:-:S04]  /*29220*/  @!P6 IMAD R3, R12, R17, RZ ;  /* 0x000000110c03e224 */ /* 0x000fc800078e02ff */
[----:B---3--:R-:W-:-:S05]  /*29230*/  @!P6 IMAD R12, R13, R16, R3 ;  /* 0x000000100d0ce224 */ /* 0x008fca00078e0203 */
[----:B------:R0:W-:Y:S01]  /*29240*/  @!P6 STG.E.U8 desc[UR36][R8.64+0x108], R12 ;  /* 0x0001080c0800e986 */ /* 0x0001e2000c101124 */
[----:B------:R-:W-:-:S13]  /*29250*/  ISETP.LT.OR P6, PT, R0, 0x10a, !P0 ;  /* 0x0000010a0000780c */ /* 0x000fda00047c1670 */
[----:B------:R-:W0:Y:S02]  /*29260*/  @!P6 LDG.E.U8 R2, desc[UR36][R156.64+0x109] ;  /* 0x000109249c02e981 */ /* 0x000e24000c1e1100 */
[----:B0-----:R-:W-:-:S05]  /*29270*/  @!P6 PRMT R12, R2, 0x8880, RZ ;  /* 0x00008880020ce816 */ /* 0x001fca00000000ff */
[----:B------:R-:W-:-:S04]  /*29280*/  @!P6 IMAD R3, R12, R17, RZ ;  /* 0x000000110c03e224 */ /* 0x000fc800078e02ff */
[----:B------:R-:W-:-:S05]  /*29290*/  @!P6 IMAD R12, R161, R16, R3 ;  /* 0x00000010a10ce224 */ /* 0x000fca00078e0203 */
[----:B------:R-:W-:Y:S04]  /*292a0*/  @!P6 STG.E.U8 desc[UR36][R8.64+0x109], R12 ;  /* 0x0001090c0800e986 */ /* 0x000fe8000c101124 */
[----:B------:R-:W3:Y:S01]  /*292b0*/  @!P1 LDG.E.U8 R2, desc[UR36][R154.64+0x108] ;  /* 0x000108249a029981 */ /* 0x000ee2000c1e1100 */
[----:B------:R-:W-:Y:S02]  /*292c0*/  ISETP.LT.OR P5, PT, R0, 0x10a, !P4 ;  /* 0x0000010a0000780c */ /* 0x000fe400067a1670 */
[----:B---3--:R-:W-:-:S05]  /*292d0*/  @!P1 PRMT R19, R2, 0x8880, RZ ;  /* 0x0000888002139816 */ /* 0x008fca00000000ff */
[----:B------:R-:W-:-:S04]  /*292e0*/  @!P1 IMAD R3, R19, R17, RZ ;  /* 0x0000001113039224 */ /* 0x000fc800078e02ff */
[----:B------:R-:W-:-:S05]  /*292f0*/  @!P1 IMAD R19, R160, R16, R3 ;  /* 0x00000010a0139224 */ /* 0x000fca00078e0203 */
[----:B------:R0:W-:Y:S04]  /*29300*/  @!P1 STG.E.U8 desc[UR36][R158.64+0x108], R19 ;  /* 0x000108139e009986 */ /* 0x0001e8000c101124 */
[----:B------:R-:W3:Y:S04]  /*29310*/  @!P5 LDG.E.U8 R2, desc[UR36][R154.64+0x109] ;  /* 0x000109249a02d981 */ /* 0x000ee8000c1e1100 */
[----:B0-----:R-:W4:Y:S04]  /*29320*/  LDL.LU R158, [R1+0x224] ;  /* 0x00022400019e7983 */ /* 0x001f280000300800 */
[----:B------:R-:W5:Y:S01]  /*29330*/  LDL.LU R159, [R1+0x228] ;  /* 0x00022800019f7983 */ /* 0x000f620000300800 */
[----:B---3--:R-:W-:-:S05]  /*29340*/  @!P5 PRMT R19, R2, 0x8880, RZ ;  /* 0x000088800213d816 */ /* 0x008fca00000000ff */
[----:B------:R-:W-:Y:S02]  /*29350*/  @!P5 IMAD R3, R19, R17, RZ ;  /* 0x000000111303d224 */ /* 0x000fe400078e02ff */
[----:B------:R-:W3:Y:S01]  /*29360*/  LDL.LU R19, [R1+0x21c] ;  /* 0x00021c0001137983 */ /* 0x000ee20000300800 */
[----:B------:R-:W-:-:S04]  /*29370*/  @!P5 IADD3 R10, P2, R8, UR46, RZ ;  /* 0x0000002e080adc10 */ /* 0x000fc8000ff5e0ff */
[----:B------:R-:W-:Y:S01]  /*29380*/  @!P5 IADD3.X R11, R9, UR45, RZ, P2, !PT ;  /* 0x0000002d090bdc10 */ /* 0x000fe200097fe4ff */
[----:B---3--:R-:W-:-:S05]  /*29390*/  @!P5 IMAD R19, R19, R16, R3 ;  /* 0x000000101313d224 */ /* 0x008fca00078e0203 */
[----:B------:R0:W-:Y:S01]  /*293a0*/  @!P5 STG.E.U8 desc[UR36][R10.64+0x109], R19 ;  /* 0x000109130a00d986 */ /* 0x0001e2000c101124 */
[----:B------:R-:W-:-:S03]  /*293b0*/  ISETP.LT.OR P5, PT, R0, 0x111, !P0 ;  /* 0x000001110000780c */ /* 0x000fc600047a1670 */
[----:B0-----:R-:W3:Y:S10]  /*293c0*/  LDL.LU R11, [R1+0x220] ;  /* 0x00022000010b7983 */ /* 0x001ef40000300800 */
[----:B------:R-:W2:Y:S02]  /*293d0*/  @!P5 LDG.E.U8 R2, desc[UR36][R156.64+0x110] ;  /* 0x000110249c02d981 */ /* 0x000ea4000c1e1100 */
[----:B--2---:R-:W-:-:S05]  /*293e0*/  @!P5 PRMT R10, R2, 0x8880, RZ ;  /* 0x00008880020ad816 */ /* 0x004fca00000000ff */
[----:B------:R-:W-:-:S04]  /*293f0*/  @!P5 IMAD R3, R10, R17, RZ ;  /* 0x000000110a03d224 */ /* 0x000fc800078e02ff */
[----:B---3--:R-:W-:-:S05]  /*29400*/  @!P5 IMAD R10, R11, R16, R3 ;  /* 0x000000100b0ad224 */ /* 0x008fca00078e0203 */
[----:B------:R0:W-:Y:S01]  /*29410*/  @!P5 STG.E.U8 desc[UR36][R8.64+0x110], R10 ;  /* 0x0001100a0800d986 */ /* 0x0001e2000c101124 */
[----:B------:R-:W-:-:S13]  /*29420*/  ISETP.LT.OR P5, PT, R0, 0x112, !P0 ;  /* 0x000001120000780c */ /* 0x000fda00047a1670 */
[----:B------:R-:W0:Y:S01]  /*29430*/  @!P5 LDG.E.U8 R2, desc[UR36][R156.64+0x111] ;  /* 0x000111249c02d981 */ /* 0x000e22000c1e1100 */
[----:B------:R-:W-:Y:S02]  /*29440*/  ISETP.LT.OR P6, PT, R0, 0x111, !P4 ;  /* 0x000001110000780c */ /* 0x000fe400067c1670 */
[----:B0-----:R-:W-:-:S05]  /*29450*/  @!P5 PRMT R10, R2, 0x8880, RZ ;  /* 0x00008880020ad816 */ /* 0x001fca00000000ff */
[----:B------:R-:W-:-:S04]  /*29460*/  @!P5 IMAD R3, R10, R17, RZ ;  /* 0x000000110a03d224 */ /* 0x000fc800078e02ff */
[----:B----4-:R-:W-:-:S05]  /*29470*/  @!P5 IMAD R10, R158, R16, R3 ;  /* 0x000000109e0ad224 */ /* 0x010fca00078e0203 */
[----:B------:R-:W-:Y:S04]  /*29480*/  @!P5 STG.E.U8 desc[UR36][R8.64+0x111], R10 ;  /* 0x0001110a0800d986 */ /* 0x000fe8000c101124 */
[----:B------:R-:W2:Y:S01]  /*29490*/  @!P6 LDG.E.U8 R2, desc[UR36][R154.64+0x110] ;  /* 0x000110249a02e981 */ /* 0x000ea2000c1e1100 */
[----:B------:R-:W-:Y:S02]  /*294a0*/  ISETP.LT.OR P1, PT, R0, 0x112, !P4 ;  /* 0x000001120000780c */ /* 0x000fe40006721670 */
[----:B------:R-:W-:-:S04]  /*294b0*/  @!P6 IADD3 R12, P2, R8, UR46, RZ ;  /* 0x0000002e080cec10 */ /* 0x000fc8000ff5e0ff */
[----:B------:R-:W-:Y:S02]  /*294c0*/  @!P6 IADD3.X R13, R9, UR45, RZ, P2, !PT ;  /* 0x0000002d090dec10 */ /* 0x000fe400097fe4ff */
[----:B--2---:R-:W-:-:S05]  /*294d0*/  @!P6 PRMT R19, R2, 0x8880, RZ ;  /* 0x000088800213e816 */ /* 0x004fca00000000ff */
[----:B------:R-:W-:-:S04]  /*294e0*/  @!P6 IMAD R3, R19, R17, RZ ;  /* 0x000000111303e224 */ /* 0x000fc800078e02ff */
[----:B-----5:R-:W-:-:S05]  /*294f0*/  @!P6 IMAD R19, R159, R16, R3 ;  /* 0x000000109f13e224 */ /* 0x020fca00078e0203 */
[----:B------:R0:W-:Y:S04]  /*29500*/  @!P6 STG.E.U8 desc[UR36][R12.64+0x110], R19 ;  /* 0x000110130c00e986 */ /* 0x0001e8000c101124 */
[----:B------:R-:W2:Y:S04]  /*29510*/  @!P1 LDG.E.U8 R2, desc[UR36][R154.64+0x111] ;  /* 0x000111249a029981 */ /* 0x000ea8000c1e1100 */
[----:B0-----:R-:W3:Y:S04]  /*29520*/  LDL.LU R19, [R1+0x230] ;  /* 0x0002300001137983 */ /* 0x001ee80000300800 */
[----:B------:R-:W4:Y:S01]  /*29530*/  LDL.LU R13, [R1+0x234] ;  /* 0x00023400010d7983 */ /* 0x000f220000300800 */
[----:B------:R-:W-:-:S02]  /*29540*/  ISETP.LT.OR P5, PT, R0, 0x119, !P4 ;  /* 0x000001190000780c */ /* 0x000fc400067a1670 */
[----:B------:R-:W-:-:S04]  /*29550*/  @!P1 IADD3 R160, P2, R8, UR46, RZ ;  /* 0x0000002e08a09c10 */ /* 0x000fc8000ff5e0ff */
[----:B------:R-:W-:Y:S02]  /*29560*/  @!P1 IADD3.X R161, R9, UR45, RZ, P2, !PT ;  /* 0x0000002d09a19c10 */ /* 0x000fe400097fe4ff */
[----:B--2---:R-:W-:-:S05]  /*29570*/  @!P1 PRMT R12, R2, 0x8880, RZ ;  /* 0x00008880020c9816 */ /* 0x004fca00000000ff */
[----:B------:R-:W-:Y:S02]  /*29580*/  @!P1 IMAD R3, R12, R17, RZ ;  /* 0x000000110c039224 */ /* 0x000fe400078e02ff */
[----:B------:R-:W2:Y:S01]  /*29590*/  LDL.LU R12, [R1+0x22c] ;  /* 0x00022c00010c7983 */ /* 0x000ea20000300800 */
[----:B------:R-:W-:-:S04]  /*295a0*/  @!P5 IADD3 R10, P2, R8, UR46, RZ ;  /* 0x0000002e080adc10 */ /* 0x000fc8000ff5e0ff */
[----:B------:R-:W-:Y:S02]  /*295b0*/  @!P5 IADD3.X R11, R9, UR45, RZ, P2, !PT ;  /* 0x0000002d090bdc10 */ /* 0x000fe400097fe4ff */
[----:B------:R-:W-:-:S13]  /*295c0*/  ISETP.LT.OR P2, PT, R0, 0x11a, !P4 ;  /* 0x0000011a0000780c */ /* 0x000fda0006741670 */
[----:B------:R-:W-:-:S04]  /*295d0*/  @!P2 IADD3 R158, P6, R8, UR46, RZ ;  /* 0x0000002e089eac10 */ /* 0x000fc8000ffde0ff */
[----:B------:R-:W-:Y:S02]  /*295e0*/  @!P2 IADD3.X R159, R9, UR45, RZ, P6, !PT ;  /* 0x0000002d099fac10 */ /* 0x000fe4000b7fe4ff */
[----:B------:R-:W-:Y:S01]  /*295f0*/  ISETP.LT.OR P6, PT, R0, 0x119, !P0 ;  /* 0x000001190000780c */ /* 0x000fe200047c1670 */
[----:B--2---:R-:W-:-:S05]  /*29600*/  @!P1 IMAD R12, R12, R16, R3 ;  /* 0x000000100c0c9224 */ /* 0x004fca00078e0203 */
[----:B------:R0:W-:Y:S07]  /*29610*/  @!P1 STG.E.U8 desc[UR36][R160.64+0x111], R12 ;  /* 0x0001110ca0009986 */ /* 0x0001ee000c101124 */
[----:B------:R-:W2:Y:S04]  /*29620*/  @!P6 LDG.E.U8 R2, desc[UR36][R156.64+0x118] ;  /* 0x000118249c02e981 */ /* 0x000ea8000c1e1100 */
[----:B0-----:R-:W5:Y:S01]  /*29630*/  LDL.LU R161, [R1+0x238] ;  /* 0x0002380001a17983 */ /* 0x001f620000300800 */
[----:B--2---:R-:W-:-:S05]  /*29640*/  @!P6 PRMT R12, R2, 0x8880, RZ ;  /* 0x00008880020ce816 */ /* 0x004fca00000000ff */
[----:B------:R-:W-:-:S04]  /*29650*/  @!P6 IMAD R3, R12, R17, RZ ;  /* 0x000000110c03e224 */ /* 0x000fc800078e02ff */
[----:B---3--:R-:W-:-:S05]  /*29660*/  @!P6 IMAD R12, R19, R16, R3 ;  /* 0x00000010130ce224 */ /* 0x008fca00078e0203 */
[----:B------:R0:W-:Y:S01]  /*29670*/  @!P6 STG.E.U8 desc[UR36][R8.64+0x118], R12 ;  /* 0x0001180c0800e986 */ /* 0x0001e2000c101124 */
[----:B------:R-:W-:-:S13]  /*29680*/  ISETP.LT.OR P6, PT, R0, 0x11a, !P0 ;  /* 0x0000011a0000780c */ /* 0x000fda00047c1670 */
[----:B------:R-:W0:Y:S02]  /*29690*/  @!P6 LDG.E.U8 R2, desc[UR36][R156.64+0x119] ;  /* 0x000119249c02e981 */ /* 0x000e24000c1e1100 */
[----:B0-----:R-:W-:-:S05]  /*296a0*/  @!P6 PRMT R12, R2, 0x8880, RZ ;  /* 0x00008880020ce816 */ /* 0x001fca00000000ff */
[----:B------:R-:W-:-:S04]  /*296b0*/  @!P6 IMAD R3, R12, R17, RZ ;  /* 0x000000110c03e224 */ /* 0x000fc800078e02ff */
[----:B----4-:R-:W-:-:S05]  /*296c0*/  @!P6 IMAD R12, R13, R16, R3 ;  /* 0x000000100d0ce224 */ /* 0x010fca00078e0203 */
[----:B------:R-:W-:Y:S04]  /*296d0*/  @!P6 STG.E.U8 desc[UR36][R8.64+0x119], R12 ;  /* 0x0001190c0800e986 */ /* 0x000fe8000c101124 */
[----:B------:R-:W2:Y:S02]  /*296e0*/  @!P5 LDG.E.U8 R2, desc[UR36][R154.64+0x118] ;  /* 0x000118249a02d981 */ /* 0x000ea4000c1e1100 */
        /* <DEDUP_REMOVED lines=8> */
[----:B------:R-:W-:Y:S02]  /*29770*/  ISETP.LT.OR P5, PT, R0, 0x122, !P4 ;  /* 0x000001220000780c */ /* 0x000fe400067a1670 */
[----:B--2---:R-:W-:-:S05]  /*29780*/  @!P2 PRMT R10, R2, 0x8880, RZ ;  /* 0x00008880020aa816 */ /* 0x004fca00000000ff */
[----:B------:R-:W-:Y:S02]  /*29790*/  @!P2 IMAD R3, R10, R17, RZ ;  /* 0x000000110a03a224 */ /* 0x000fe400078e02ff */
[----:B------:R-:W2:Y:S02]  /*297a0*/  LDL.LU R10, [R1+0x23c] ;  /* 0x00023c00010a7983 */ /* 0x000ea40000300800 */
[----:B------:R-:W-:-:S04]  /*297b0*/  @!P1 IADD3 R12, P6, R8, UR46, RZ ;  /* 0x0000002e080c9c10 */ /* 0x000fc8000ffde0ff */
[----:B------:R-:W-:Y:S02]  /*297c0*/  @!P1 IADD3.X R13, R9, UR45, RZ, P6, !PT ;  /* 0x0000002d090d9c10 */ /* 0x000fe4000b7fe4ff */
        /* <DEDUP_REMOVED lines=25> */
[----:B--2---:R-:W-:-:S05]  /*29960*/  @!P5 PRMT R12, R2, 0x8880, RZ ;  /* 0x00008880020cd816 */ /* 0x004fca00000000ff */
[----:B------:R-:W-:Y:S02]  /*29970*/  @!P5 IMAD R3, R12, R17, RZ ;  /* 0x000000110c03d224 */ /* 0x000fe400078e02ff */
[----:B------:R-:W2:Y:S02]  /*29980*/  LDL.LU R12, [R1+0x24c] ;  /* 0x00024c00010c7983 */ /* 0x000ea40000300800 */
[----:B--2---:R-:W-:-:S05]  /*29990*/  @!P5 IMAD R12, R12, R16, R3 ;  /* 0x000000100c0cd224 */ /* 0x004fca00078e0203 */
[----:B------:R0:W-:Y:S01]  /*299a0*/  @!P5 STG.E.U8 desc[UR36][R160.64+0x121], R12 ;  /* 0x0001210ca000d986 */ /* 0x0001e2000c101124 */
[C---:B------:R-:W-:Y:S02]  /*299b0*/  ISETP.LT.OR P5, PT, R0.reuse, 0x129, !P0 ;  /* 0x000001290000780c */ /* 0x040fe400047a1670 */
[----:B------:R-:W-:Y:S01]  /*299c0*/  ISETP.LT.OR P6, PT, R0, 0x129, !P4 ;  /* 0x000001290000780c */ /* 0x000fe200067c1670 */
[----:B0-----:R-:W2:Y:S10]  /*299d0*/  LDL.LU R161, [R1+0x258] ;  /* 0x0002580001a17983 */ /* 0x001eb40000300800 */
[----:B------:R-:W5:Y:S02]  /*299e0*/  @!P5 LDG.E.U8 R2, desc[UR36][R156.64+0x128] ;  /* 0x000128249c02d981 */ /* 0x000f64000c1e1100 */
[----:B-----5:R-:W-:-:S05]  /*299f0*/  @!P5 PRMT R12, R2, 0x8880, RZ ;  /* 0x00008880020cd816 */ /* 0x020fca00000000ff */
        /* <DEDUP_REMOVED lines=9> */
[----:B------:R-:W3:Y:S01]  /*29a90*/  @!P6 LDG.E.U8 R2, desc[UR36][R154.64+0x128] ;  /* 0x000128249a02e981 */ /* 0x000ee2000c1e1100 */
[----:B------:R-:W-:Y:S02]  /*29aa0*/  ISETP.LT.OR P1, PT, R0, 0x12a, !P4 ;  /* 0x0000012a0000780c */ /* 0x000fe40006721670 */
[----:B------:R-:W-:-:S04]  /*29ab0*/  @!P6 IADD3 R10, P2, R8, UR46, RZ ;  /* 0x0000002e080aec10 */ /* 0x000fc8000ff5e0ff */
[----:B------:R-:W-:Y:S02]  /*29ac0*/  @!P6 IADD3.X R11, R9, UR45, RZ, P2, !PT ;  /* 0x0000002d090bec10 */ /* 0x000fe400097fe4ff */
[----:B---3--:R-:W-:-:S05]  /*29ad0*/  @!P6 PRMT R19, R2, 0x8880, RZ ;  /* 0x000088800213e816 */ /* 0x008fca00000000ff */
[----:B------:R-:W-:-:S04]  /*29ae0*/  @!P6 IMAD R3, R19, R17, RZ ;  /* 0x000000111303e224 */ /* 0x000fc800078e02ff */
[----:B--2---:R-:W-:-:S05]  /*29af0*/  @!P6 IMAD R19, R161, R16, R3 ;  /* 0x00000010a113e224 */ /* 0x004fca00078e0203 */
        /* <DEDUP_REMOVED lines=259> */
[----:B------:R-:W0:Y:S02]  /*2ab30*/  @!P5 LDG.E.U8 R2, desc[UR36][R154.64+0x169] ;  /* 0x000169249a02d981 */ /* 0x000e24000c1e1100 */
[----:B0-----:R-:W-:-:S05]  /*2ab40*/  @!P5 PRMT R10, R2, 0x8880, RZ ;  /* 0x00008880020ad816 */ /* 0x001fca00000000ff */
[----:B------:R-:W-:-:S04]  /*2ab50*/  @!P5 IMAD R3, R10, R17, RZ ;  /* 0x000000110a03d224 */ /* 0x000fc800078e02ff */
[----:B------:R-:W-:-:S05]  /*2ab60*/  @!P5 IMAD R10, R235, R16, R3 ;  /* 0x00000010eb0ad224 */ /* 0x000fca00078e0203 */
[----:B------:R0:W-:Y:S01]  /*2ab70*/  @!P5 STG.E.U8 desc[UR36][R158.64+0x169], R10 ;  /* 0x0001690a9e00d986 */ /* 0x0001e2000c101124 */
[----:B------:R-:W-:-:S13]  /*2ab80*/  ISETP.LT.OR P5, PT, R0, 0x171, !P0 ;  /* 0x000001710000780c */ /* 0x000fda00047a1670 */
[----:B------:R-:W0:Y:S02]  /*2ab90*/  @!P5 LDG.E.U8 R2, desc[UR36][R156.64+0x170] ;  /* 0x000170249c02d981 */ /* 0x000e24000c1e1100 */
[----:B0-----:R-:W-:-:S05]  /*2aba0*/  @!P5 PRMT R10, R2, 0x8880, RZ ;  /* 0x00008880020ad816 */ /* 0x001fca00000000ff */
[----:B------:R-:W-:-:S04]  /*2abb0*/  @!P5 IMAD R3, R10, R17, RZ ;  /* 0x000000110a03d224 */ /* 0x000fc800078e02ff */
[----:B------:R-:W-:-:S05]  /*2abc0*/  @!P5 IMAD R10, R234, R16, R3 ;  /* 0x00000010ea0ad224 */ /* 0x000fca00078e0203 */
[----:B------:R0:W-:Y:S01]  /*2abd0*/  @!P5 STG.E.U8 desc[UR36][R8.64+0x170], R10 ;  /* 0x0001700a0800d986 */ /* 0x0001e2000c101124 */
[----:B------:R-:W-:-:S13]  /*2abe0*/  ISETP.LT.OR P5, PT, R0, 0x172, !P0 ;  /* 0x000001720000780c */ /* 0x000fda00047a1670 */
[----:B------:R-:W0:Y:S01]  /*2abf0*/  @!P5 LDG.E.U8 R2, desc[UR36][R156.64+0x171] ;  /* 0x000171249c02d981 */ /* 0x000e22000c1e1100 */
[----:B------:R-:W-:Y:S02]  /*2ac00*/  ISETP.LT.OR P6, PT, R0, 0x171, !P4 ;  /* 0x000001710000780c */ /* 0x000fe400067c1670 */
[----:B0-----:R-:W-:-:S05]  /*2ac10*/  @!P5 PRMT R10, R2, 0x8880, RZ ;  /* 0x00008880020ad816 */ /* 0x001fca00000000ff */
[----:B------:R-:W-:-:S04]  /*2ac20*/  @!P5 IMAD R3, R10, R17, RZ ;  /* 0x000000110a03d224 */ /* 0x000fc800078e02ff */
[----:B------:R-:W-:-:S05]  /*2ac30*/  @!P5 IMAD R10, R233, R16, R3 ;  /* 0x00000010e90ad224 */ /* 0x000fca00078e0203 */
[----:B------:R0:W-:Y:S04]  /*2ac40*/  @!P5 STG.E.U8 desc[UR36][R8.64+0x171], R10 ;  /* 0x0001710a0800d986 */ /* 0x0001e8000c101124 */
[----:B------:R-:W2:Y:S01]  /*2ac50*/  @!P6 LDG.E.U8 R2, desc[UR36][R154.64+0x170] ;  /* 0x000170249a02e981 */ /* 0x000ea2000c1e1100 */
[----:B------:R-:W-:Y:S02]  /*2ac60*/  ISETP.LT.OR P1, PT, R0, 0x172, !P4 ;  /* 0x000001720000780c */ /* 0x000fe40006721670 */
[----:B------:R-:W-:-:S04]  /*2ac70*/  @!P6 IADD3 R12, P2, R8, UR46, RZ ;  /* 0x0000002e080cec10 */ /* 0x000fc8000ff5e0ff */
[----:B------:R-:W-:Y:S02]  /*2ac80*/  @!P6 IADD3.X R13, R9, UR45, RZ, P2, !PT ;  /* 0x0000002d090dec10 */ /* 0x000fe400097fe4ff */
[----:B------:R-:W-:Y:S02]  /*2ac90*/  ISETP.LT.OR P5, PT, R0, 0x179, !P4 ;  /* 0x000001790000780c */ /* 0x000fe400067a1670 */
[----:B--2---:R-:W-:-:S05]  /*2aca0*/  @!P6 PRMT R19, R2, 0x8880, RZ ;  /* 0x000088800213e816 */ /* 0x004fca00000000ff */
[----:B------:R-:W-:-:S04]  /*2acb0*/  @!P6 IMAD R3, R19, R17, RZ ;  /* 0x000000111303e224 */ /* 0x000fc800078e02ff */
[----:B------:R-:W-:-:S05]  /*2acc0*/  @!P6 IMAD R19, R232, R16, R3 ;  /* 0x00000010e813e224 */ /* 0x000fca00078e0203 */
[----:B------:R1:W-:Y:S04]  /*2acd0*/  @!P6 STG.E.U8 desc[UR36][R12.64+0x170], R19 ;  /* 0x000170130c00e986 */ /* 0x0003e8000c101124 */
[----:B------:R-:W1:Y:S01]  /*2ace0*/  @!P1 LDG.E.U8 R2, desc[UR36][R154.64+0x171] ;  /* 0x000171249a029981 */ /* 0x000e62000c1e1100 */
[----:B------:R-:W-:-:S04]  /*2acf0*/  @!P1 IADD3 R160, P2, R8, UR46, RZ ;  /* 0x0000002e08a09c10 */ /* 0x000fc8000ff5e0ff */
[----:B------:R-:W-:Y:S02]  /*2ad00*/  @!P1 IADD3.X R161, R9, UR45, RZ, P2, !PT ;  /* 0x0000002d09a19c10 */ /* 0x000fe400097fe4ff */
[----:B0-----:R-:W-:-:S04]  /*2ad10*/  @!P5 IADD3 R10, P2, R8, UR46, RZ ;  /* 0x0000002e080adc10 */ /* 0x001fc8000ff5e0ff */
[----:B------:R-:W-:Y:S02]  /*2ad20*/  @!P5 IADD3.X R11, R9, UR45, RZ, P2, !PT ;  /* 0x0000002d090bdc10 */ /* 0x000fe400097fe4ff */
[----:B------:R-:W-:-:S13]  /*2ad30*/  ISETP.LT.OR P2, PT, R0, 0x17a, !P4 ;  /* 0x0000017a0000780c */ /* 0x000fda0006741670 */
[----:B------:R-:W-:-:S04]  /*2ad40*/  @!P2 IADD3 R158, P6, R8, UR46, RZ ;  /* 0x0000002e089eac10 */ /* 0x000fc8000ffde0ff */
[----:B------:R-:W-:Y:S02]  /*2ad50*/  @!P2 IADD3.X R159, R9, UR45, RZ, P6, !PT ;  /* 0x0000002d099fac10 */ /* 0x000fe4000b7fe4ff */
[----:B------:R-:W-:Y:S02]  /*2ad60*/  ISETP.LT.OR P6, PT, R0, 0x179, !P0 ;  /* 0x000001790000780c */ /* 0x000fe400047c1670 */
[----:B-1----:R-:W-:-:S05]  /*2ad70*/  @!P1 PRMT R12, R2, 0x8880, RZ ;  /* 0x00008880020c9816 */ /* 0x002fca00000000ff */
[----:B------:R-:W-:-:S04]  /*2ad80*/  @!P1 IMAD R3, R12, R17, RZ ;  /* 0x000000110c039224 */ /* 0x000fc800078e02ff */
[----:B------:R-:W-:-:S05]  /*2ad90*/  @!P1 IMAD R12, R231, R16, R3 ;  /* 0x00000010e70c9224 */ /* 0x000fca00078e0203 */
        /* <DEDUP_REMOVED lines=11> */
[----:B------:R0:W-:Y:S04]  /*2ae50*/  @!P6 STG.E.U8 desc[UR36][R8.64+0x179], R12 ;  /* 0x0001790c0800e986 */ /* 0x0001e8000c101124 */
[----:B------:R-:W2:Y:S01]  /*2ae60*/  @!P5 LDG.E.U8 R2, desc[UR36][R154.64+0x178] ;  /* 0x000178249a02d981 */ /* 0x000ea2000c1e1100 */
[----:B------:R-:W-:Y:S02]  /*2ae70*/  ISETP.LT.OR P1, PT, R0, 0x181, !P4 ;  /* 0x000001810000780c */ /* 0x000fe40006721670 */
[----:B--2---:R-:W-:-:S05]  /*2ae80*/  @!P5 PRMT R19, R2, 0x8880, RZ ;  /* 0x000088800213d816 */ /* 0x004fca00000000ff */
[----:B------:R-:W-:-:S04]  /*2ae90*/  @!P5 IMAD R3, R19, R17, RZ ;  /* 0x000000111303d224 */ /* 0x000fc800078e02ff */
[----:B------:R-:W-:-:S05]  /*2aea0*/  @!P5 IMAD R19, R228, R16, R3 ;  /* 0x00000010e413d224 */ /* 0x000fca00078e0203 */
[----:B------:R1:W-:Y:S04]  /*2aeb0*/  @!P5 STG.E.U8 desc[UR36][R10.64+0x178], R19 ;  /* 0x000178130a00d986 */ /* 0x0003e8000c101124 */
[----:B------:R-:W1:Y:S01]  /*2aec0*/  @!P2 LDG.E.U8 R2, desc[UR36][R154.64+0x179] ;  /* 0x000179249a02a981 */ /* 0x000e62000c1e1100 */
[----:B------:R-:W-:Y:S02]  /*2aed0*/  ISETP.LT.OR P5, PT, R0, 0x182, !P4 ;  /* 0x000001820000780c */ /* 0x000fe400067a1670 */
[----:B0-----:R-:W-:-:S04]  /*2aee0*/  @!P1 IADD3 R12, P6, R8, UR46, RZ ;  /* 0x0000002e080c9c10 */ /* 0x001fc8000ffde0ff */
[----:B------:R-:W-:-:S07]  /*2aef0*/  @!P1 IADD3.X R13, R9, UR45, RZ, P6, !PT ;  /* 0x0000002d090d9c10 */ /* 0x000fce000b7fe4ff */
        /* <DEDUP_REMOVED lines=17> */
[----:B------:R-:W-:Y:S04]  /*2b010*/  @!P6 STG.E.U8 desc[UR36][R8.64+0x181], R10 ;  /* 0x0001810a0800e986 */ /* 0x000fe8000c101124 */
[----:B------:R-:W2:Y:S02]  /*2b020*/  @!P1 LDG.E.U8 R2, desc[UR36][R154.64+0x180] ;  /* 0x000180249a029981 */ /* 0x000ea4000c1e1100 */
[----:B--2---:R-:W-:-:S05]  /*2b030*/  @!P1 PRMT R19, R2, 0x8880, RZ ;  /* 0x0000888002139816 */ /* 0x004fca00000000ff */
        /* <DEDUP_REMOVED lines=356> */
[----:B------:R-:W-:Y:S04]  /*2c680*/  @!P6 STG.E.U8 desc[UR36][R8.64+0x1e9], R12 ;  /* 0x0001e90c0800e986 */ /* 0x000fe8000c101124 */
[----:B------:R-:W2:Y:S01]  /*2c690*/  @!P5 LDG.E.U8 R2, desc[UR36][R154.64+0x1e8] ;  /* 0x0001e8249a02d981 */ /* 0x000ea2000c1e1100 */
[----:B------:R-:W-:Y:S02]  /*2c6a0*/  ISETP.LT.OR P1, PT, R0, 0x1ea, !P4 ;  /* 0x000001ea0000780c */ /* 0x000fe40006721670 */
[----:B------:R-:W-:-:S04]  /*2c6b0*/  @!P5 IADD3 R10, P2, R8, UR46, RZ ;  /* 0x0000002e080adc10 */ /* 0x000fc8000ff5e0ff */
[----:B------:R-:W-:Y:S02]  /*2c6c0*/  @!P5 IADD3.X R11, R9, UR45, RZ, P2, !PT ;  /* 0x0000002d090bdc10 */ /* 0x000fe400097fe4ff */
[----:B--2---:R-:W-:-:S05]  /*2c6d0*/  @!P5 PRMT R19, R2, 0x8880, RZ ;  /* 0x000088800213d816 */ /* 0x004fca00000000ff */
[----:B------:R-:W-:-:S04]  /*2c6e0*/  @!P5 IMAD R3, R19, R17, RZ ;  /* 0x000000111303d224 */ /* 0x000fc800078e02ff */
[----:B------:R-:W-:-:S05]  /*2c6f0*/  @!P5 IMAD R19, R172, R16, R3 ;  /* 0x00000010ac13d224 */ /* 0x000fca00078e0203 */
[----:B------:R0:W-:Y:S04]  /*2c700*/  @!P5 STG.E.U8 desc[UR36][R10.64+0x1e8], R19 ;  /* 0x0001e8130a00d986 */ /* 0x0001e8000c101124 */
[----:B------:R-:W0:Y:S01]  /*2c710*/  @!P1 LDG.E.U8 R2, desc[UR36][R154.64+0x1e9] ;  /* 0x0001e9249a029981 */ /* 0x000e22000c1e1100 */
[----:B------:R-:W-:-:S04]  /*2c720*/  @!P1 IADD3 R158, P2, R8, UR46, RZ ;  /* 0x0000002e089e9c10 */ /* 0x000fc8000ff5e0ff */
[----:B------:R-:W-:Y:S02]  /*2c730*/  @!P1 IADD3.X R159, R9, UR45, RZ, P2, !PT ;  /* 0x0000002d099f9c10 */ /* 0x000fe400097fe4ff */
        /* <DEDUP_REMOVED lines=17> */
[----:B------:R-:W0:Y:S01]  /*2c850*/  @!P6 LDG.E.U8 R2, desc[UR36][R154.64+0x1f0] ;  /* 0x0001f0249a02e981 */ /* 0x000e22000c1e1100 */
[----:B------:R-:W-:Y:S02]  /*2c860*/  ISETP.LT.OR P5, PT, R0, 0x1f2, !P4 ;  /* 0x000001f20000780c */ /* 0x000fe400067a1670 */
[----:B------:R-:W-:-:S04]  /*2c870*/  @!P6 IADD3 R12, P2, R8, UR46, RZ ;  /* 0x0000002e080cec10 */ /* 0x000fc8000ff5e0ff */
[----:B------:R-:W-:Y:S02]  /*2c880*/  @!P6 IADD3.X R13, R9, UR45, RZ, P2, !PT ;  /* 0x0000002d090dec10 */ /* 0x000fe400097fe4ff */
[----:B0-----:R-:W-:-:S05]  /*2c890*/  @!P6 PRMT R19, R2, 0x8880, RZ ;  /* 0x000088800213e816 */ /* 0x001fca00000000ff */
        /* <DEDUP_REMOVED lines=26> */
[----:B------:R-:W-:Y:S01]  /*2ca40*/  @!P5 IMAD.MOV.U32 R11, RZ, RZ, R10 ;  /* 0x000000ffff0bd224 */ /* 0x000fe200078e000a */
[----:B------:R-:W-:-:S03]  /*2ca50*/  @!P5 IADD3 R10, P6, R8, UR46, RZ ;  /* 0x0000002e080adc10 */ /* 0x000fc6000ffde0ff */
[----:B------:R-:W-:Y:S01]  /*2ca60*/  @!P5 IMAD R3, R11, R17, RZ ;  /* 0x000000110b03d224 */ /* 0x000fe200078e02ff */
[----:B------:R-:W-:-:S03]  /*2ca70*/  @!P5 IADD3.X R11, R9, UR45, RZ, P6, !PT ;  /* 0x0000002d090bdc10 */ /* 0x000fc6000b7fe4ff */
[----:B------:R-:W-:-:S05]  /*2ca80*/  @!P5 IMAD R12, R163, R16, R3 ;  /* 0x00000010a30cd224 */ /* 0x000fca00078e0203 */
[----:B------:R0:W-:Y:S04]  /*2ca90*/  @!P5 STG.E.U8 desc[UR36][R10.64+0x1f8], R12 ;  /* 0x0001f80c0a00d986 */ /* 0x0001e8000c101124 */
[----:B------:R-:W2:Y:S01]  /*2caa0*/  @!P4 LDG.E.U8 R2, desc[UR36][R154.64+0x1f9] ;  /* 0x0001f9249a02c981 */ /* 0x000ea2000c1e1100 */
[----:B------:R-:W-:Y:S02]  /*2cab0*/  ISETP.LT.OR P5, PT, R0, 0x101, !P3 ;  /* 0x000001010000780c */ /* 0x000fe40005fa1670 */
[----:B------:R-:W-:-:S04]  /*2cac0*/  @!P4 IADD3 R8, P6, R8, UR46, RZ ;  /* 0x0000002e0808cc10 */ /* 0x000fc8000ffde0ff */
[----:B------:R-:W-:Y:S01]  /*2cad0*/  @!P4 IADD3.X R9, R9, UR45, RZ, P6, !PT ;  /* 0x0000002d0909cc10 */ /* 0x000fe2000b7fe4ff */
[----:B0-----:R-:W3:Y:S04]  /*2cae0*/  LDL.LU R12, [R1+0xac] ;  /* 0x0000ac00010c7983 */ /* 0x001ee80000300800 */
[----:B------:R-:W4:Y:S04]  /*2caf0*/  LDL.LU R11, [R1+0xb0] ;  /* 0x0000b000010b7983 */ /* 0x000f280000300800 */
        /* <DEDUP_REMOVED lines=71> */
[----:B--2---:R-:W-:-:S03]  /*2cf70*/  @!P4 PRMT R10, R2, 0x8880, RZ ;  /* 0x00008880020ac816 */ /* 0x004fc600000000ff */
[----:B------:R-:W2:Y:S02]  /*2cf80*/  LDL.LU R174, [R1+0x1d0] ;  /* 0x0001d00001ae7983 */ /* 0x000ea40000300800 */
[----:B------:R-:W-:Y:S02]  /*2cf90*/  @!P4 IMAD R3, R10, R17, RZ ;  /* 0x000000110a03c224 */ /* 0x000fe400078e02ff */
[----:B------:R-:W2:Y:S02]  /*2cfa0*/  LDL.LU R173, [R1+0x1d4] ;  /* 0x0001d40001ad7983 */ /* 0x000ea40000300800 */
[----:B------:R-:W-:Y:S02]  /*2cfb0*/  @!P4 IMAD R10, R162, R16, R3 ;  /* 0x00000010a20ac224 */ /* 0x000fe400078e0203 */
[----:B------:R-:W2:Y:S04]  /*2cfc0*/  LDL.LU R172, [R1+0x1d8] ;  /* 0x0001d80001ac7983 */ /* 0x000ea80000300800 */
[----:B------:R0:W-:Y:S04]  /*2cfd0*/  @!P4 STG.E.U8 desc[UR36][R8.64+0x1f9], R10 ;  /* 0x0001f90a0800c986 */ /* 0x0001e8000c101124 */
[----:B------:R-:W3:Y:S04]  /*2cfe0*/  @!P5 LDG.E.U8 R2, desc[UR36][R20.64+0x100] ;  /* 0x000100241402d981 */ /* 0x000ee8000c1e1100 */
[----:B------:R-:W2:Y:S04]  /*2cff0*/  LDL.LU R171, [R1+0x1dc] ;  /* 0x0001dc0001ab7983 */ /* 0x000ea80000300800 */
        /* <DEDUP_REMOVED lines=8> */
[----:B0-----:R-:W4:Y:S04]  /*2d080*/  LDL.LU R9, [R1+0x4] ;  /* 0x0000040001097983 */ /* 0x001f280000300800 */
[----:B------:R-:W5:Y:S01]  /*2d090*/  LDL.LU R10, [R1+0x8] ;  /* 0x00000800010a7983 */ /* 0x000f620000300800 */
[----:B---3--:R-:W-:-:S05]  /*2d0a0*/  @!P5 PRMT R8, R2, 0x8880, RZ ;  /* 0x000088800208d816 */ /* 0x008fca00000000ff */
[----:B------:R-:W-:Y:S02]  /*2d0b0*/  @!P5 IMAD R3, R8, R17, RZ ;  /* 0x000000110803d224 */ /* 0x000fe400078e02ff */
[----:B------:R-:W3:Y:S01]  /*2d0c0*/  LDL.LU R8, [R1] ;  /* 0x0000000001087983 */ /* 0x000ee20000300800 */
[----:B------:R-:W-:Y:S01]  /*2d0d0*/  ISETP.LT.OR P4, PT, R0, 0x102, !P3 ;  /* 0x000001020000780c */ /* 0x000fe20005f81670 */
[----:B---3--:R-:W-:-:S05]  /*2d0e0*/  @!P5 IMAD R8, R8, R16, R3 ;  /* 0x000000100808d224 */ /* 0x008fca00078e0203 */
[----:B------:R0:W-:Y:S07]  /*2d0f0*/  @!P5 STG.E.U8 desc[UR36][R4.64+0x100], R8 ;  /* 0x000100080400d986 */ /* 0x0001ee000c101124 */
[----:B------:R-:W0:Y:S01]  /*2d100*/  @!P4 LDG.E.U8 R2, desc[UR36][R20.64+0x101] ;  /* 0x000101241402c981 */ /* 0x000e22000c1e1100 */
[----:B------:R-:W-:-:S04]  /*2d110*/  LOP3.LUT P2, RZ, R18, 0x80, RZ, 0xc0, !PT ;  /* 0x0000008012ff7812 */ /* 0x000fc8000784c0ff */
[----:B------:R-:W-:Y:S02]  /*2d120*/  ISETP.LT.OR P5, PT, R0, 0x101, !P2 ;  /* 0x000001010000780c */ /* 0x000fe400057a1670 */
[----:B0-----:R-:W-:-:S05]  /*2d130*/  @!P4 PRMT R8, R2, 0x8880, RZ ;  /* 0x000088800208c816 */ /* 0x001fca00000000ff */
[----:B------:R-:W-:-:S04]  /*2d140*/  @!P4 IMAD R3, R8, R17, RZ ;  /* 0x000000110803c224 */ /* 0x000fc800078e02ff */
[----:B----4-:R-:W-:-:S05]  /*2d150*/  @!P4 IMAD R8, R9, R16, R3 ;  /* 0x000000100908c224 */ /* 0x010fca00078e0203 */
        /* <DEDUP_REMOVED lines=8> */
[----:B-----5:R-:W-:-:S05]  /*2d1e0*/  @!P5 IMAD R10, R10, R16, R3 ;  /* 0x000000100a0ad224 */ /* 0x020fca00078e0203 */
[----:B------:R0:W-:Y:S04]  /*2d1f0*/  @!P5 STG.E.U8 desc[UR36][R8.64+0x100], R10 ;  /* 0x0001000a0800d986 */ /* 0x0001e8000c101124 */
[----:B------:R-:W3:Y:S04]  /*2d200*/  @!P4 LDG.E.U8 R2, desc[UR36][R152.64+0x101] ;  /* 0x000101249802c981 */ /* 0x000ee8000c1e1100 */
[----:B0-----:R-:W4:Y:S01]  /*2d210*/  LDL.LU R10, [R1+0xc] ;  /* 0x00000c00010a7983 */ /* 0x001f220000300800 */
[----:B------:R-:W-:Y:S02]  /*2d220*/  ISETP.LT.OR P5, PT, R0, 0x109, !P3 ;  /* 0x000001090000780c */ /* 0x000fe40005fa1670 */
[----:B---3--:R-:W-:-:S05]  /*2d230*/  @!P4 PRMT R8, R2, 0x8880, RZ ;  /* 0x000088800208c816 */ /* 0x008fca00000000ff */
[----:B------:R-:W-:Y:S01]  /*2d240*/  @!P4 IMAD.MOV.U32 R9, RZ, RZ, R8 ;  /* 0x000000ffff09c224 */ /* 0x000fe200078e0008 */
[----:B------:R-:W-:-:S03]  /*2d250*/  @!P4 IADD3 R8, P6, R4, UR46, RZ ;  /* 0x0000002e0408cc10 */ /* 0x000fc6000ffde0ff */
[----:B------:R-:W-:Y:S01]  /*2d260*/  @!P4 IMAD R3, R9, R17, RZ ;  /* 0x000000110903c224 */ /* 0x000fe200078e02ff */
[----:B------:R-:W-:-:S03]  /*2d270*/  @!P4 IADD3.X R9, R5, UR45, RZ, P6, !PT ;  /* 0x0000002d0509cc10 */ /* 0x000fc6000b7fe4ff */
[----:B----4-:R-:W-:-:S05]  /*2d280*/  @!P4 IMAD R10, R10, R16, R3 ;  /* 0x000000100a0ac224 */ /* 0x010fca00078e0203 */
[----:B------:R0:W-:Y:S04]  /*2d290*/  @!P4 STG.E.U8 desc[UR36][R8.64+0x101], R10 ;  /* 0x0001010a0800c986 */ /* 0x0001e8000c101124 */
[----:B------:R-:W3:Y:S04]  /*2d2a0*/  @!P5 LDG.E.U8 R2, desc[UR36][R20.64+0x108] ;  /* 0x000108241402d981 */ /* 0x000ee8000c1e1100 */
[----:B0-----:R-:W4:Y:S04]  /*2d2b0*/  LDL.LU R9, [R1+0x14] ;  /* 0x0000140001097983 */ /* 0x001f280000300800 */
[----:B------:R-:W5:Y:S01]  /*2d2c0*/  LDL.LU R10, [R1+0x18] ;  /* 0x00001800010a7983 */ /* 0x000f620000300800 */
[----:B---3--:R-:W-:-:S05]  /*2d2d0*/  @!P5 PRMT R8, R2, 0x8880, RZ ;  /* 0x000088800208d816 */ /* 0x008fca00000000ff */
[----:B------:R-:W-:Y:S02]  /*2d2e0*/  @!P5 IMAD R3, R8, R17, RZ ;  /* 0x000000110803d224 */ /* 0x000fe400078e02ff */
[----:B------:R-:W3:Y:S01]  /*2d2f0*/  LDL.LU R8, [R1+0x10] ;  /* 0x0000100001087983 */ /* 0x000ee20000300800 */
[----:B------:R-:W-:Y:S01]  /*2d300*/  ISETP.LT.OR P4, PT, R0, 0x10a, !P3 ;  /* 0x0000010a0000780c */ /* 0x000fe20005f81670 */
[----:B---3--:R-:W-:-:S05]  /*2d310*/  @!P5 IMAD R8, R8, R16, R3 ;  /* 0x000000100808d224 */ /* 0x008fca00078e0203 */
[----:B------:R0:W-:Y:S07]  /*2d320*/  @!P5 STG.E.U8 desc[UR36][R4.64+0x108], R8 ;  /* 0x000108080400d986 */ /* 0x0001ee000c101124 */
[----:B------:R-:W0:Y:S01]  /*2d330*/  @!P4 LDG.E.U8 R2, desc[UR36][R20.64+0x109] ;  /* 0x000109241402c981 */ /* 0x000e22000c1e1100 */
        /* <DEDUP_REMOVED lines=311> */
[----:B------:R-:W3:Y:S01]  /*2e6b0*/  @!P5 LDG.E.U8 R2, desc[UR36][R152.64+0x150] ;  /* 0x000150249802d981 */ /* 0x000ee2000c1e1100 */
[----:B------:R-:W-:Y:S02]  /*2e6c0*/  ISETP.LT.OR P4, PT, R0, 0x152, !P2 ;  /* 0x000001520000780c */ /* 0x000fe40005781670 */
[----:B0-----:R-:W-:Y:S02]  /*2e6d0*/  @!P5 IADD3 R8, P6, R4, UR46, RZ ;  /* 0x0000002e0408dc10 */ /* 0x001fe4000ffde0ff */
[----:B---3--:R-:W-:-:S05]  /*2e6e0*/  @!P5 PRMT R9, R2, 0x8880, RZ ;  /* 0x000088800209d816 */ /* 0x008fca00000000ff */
[----:B------:R-:W-:Y:S01]  /*2e6f0*/  @!P5 IMAD R3, R9, R17, RZ ;  /* 0x000000110903d224 */ /* 0x000fe200078e02ff */
[----:B------:R-:W-:-:S03]  /*2e700*/  @!P5 IADD3.X R9, R5, UR45, RZ, P6, !PT ;  /* 0x0000002d0509dc10 */ /* 0x000fc6000b7fe4ff */
[----:B-----5:R-:W-:-:S05]  /*2e710*/  @!P5 IMAD R10, R10, R16, R3 ;  /* 0x000000100a0ad224 */ /* 0x020fca00078e0203 */
[----:B------:R0:W-:Y:S04]  /*2e720*/  @!P5 STG.E.U8 desc[UR36][R8.64+0x150], R10 ;  /* 0x0001500a0800d986 */ /* 0x0001e8000c101124 */
[----:B------:R-:W3:Y:S01]  /*2e730*/  @!P4 LDG.E.U8 R2, desc[UR36][R152.64+0x151] ;  /* 0x000151249802c981 */ /* 0x000ee2000c1e1100 */
[----:B------:R-:W-:Y:S02]  /*2e740*/  ISETP.LT.OR P5, PT, R0, 0x159, !P3 ;  /* 0x000001590000780c */ /* 0x000fe40005fa1670 */
[----:B0-----:R-:W-:Y:S02]  /*2e750*/  @!P4 IADD3 R8, P6, R4, UR46, RZ ;  /* 0x0000002e0408cc10 */ /* 0x001fe4000ffde0ff */
[----:B---3--:R-:W-:-:S05]  /*2e760*/  @!P4 PRMT R9, R2, 0x8880, RZ ;  /* 0x000088800209c816 */ /* 0x008fca00000000ff */
[----:B------:R-:W-:Y:S01]  /*2e770*/  @!P4 IMAD R3, R9, R17, RZ ;  /* 0x000000110903c224 */ /* 0x000fe200078e02ff */
[----:B------:R-:W-:-:S03]  /*2e780*/  @!P4 IADD3.X R9, R5, UR45, RZ, P6, !PT ;  /* 0x0000002d0509cc10 */ /* 0x000fc6000b7fe4ff */
[----:B------:R-:W-:-:S05]  /*2e790*/  @!P4 IMAD R10, R12, R16, R3 ;  /* 0x000000100c0ac224 */ /* 0x000fca00078e0203 */
[----:B------:R0:W-:Y:S04]  /*2e7a0*/  @!P4 STG.E.U8 desc[UR36][R8.64+0x151], R10 ;  /* 0x0001510a0800c986 */ /* 0x0001e8000c101124 */
[----:B------:R-:W3:Y:S01]  /*2e7b0*/  @!P5 LDG.E.U8 R2, desc[UR36][R20.64+0x158] ;  /* 0x000158241402d981 */ /* 0x000ee2000c1e1100 */
[----:B------:R-:W-:Y:S02]  /*2e7c0*/  ISETP.LT.OR P4, PT, R0, 0x15a, !P3 ;  /* 0x0000015a0000780c */ /* 0x000fe40005f81670 */
[----:B---3--:R-:W-:-:S05]  /*2e7d0*/  @!P5 PRMT R12, R2, 0x8880, RZ ;  /* 0x00008880020cd816 */ /* 0x008fca00000000ff */
[----:B------:R-:W-:-:S04]  /*2e7e0*/  @!P5 IMAD R3, R12, R17, RZ ;  /* 0x000000110c03d224 */ /* 0x000fc800078e02ff */
[----:B------:R-:W-:-:S05]  /*2e7f0*/  @!P5 IMAD R11, R11, R16, R3 ;  /* 0x000000100b0bd224 */ /* 0x000fca00078e0203 */
[----:B------:R1:W-:Y:S04]  /*2e800*/  @!P5 STG.E.U8 desc[UR36][R4.64+0x158], R11 ;  /* 0x0001580b0400d986 */ /* 0x0003e8000c101124 */
[----:B------:R-:W3:Y:S01]  /*2e810*/  @!P4 LDG.E.U8 R2, desc[UR36][R20.64+0x159] ;  /* 0x000159241402c981 */ /* 0x000ee2000c1e1100 */
[----:B------:R-:W-:Y:S02]  /*2e820*/  ISETP.LT.OR P5, PT, R0, 0x159, !P2 ;  /* 0x000001590000780c */ /* 0x000fe400057a1670 */
[----:B---3--:R-:W-:-:S05]  /*2e830*/  @!P4 PRMT R12, R2, 0x8880, RZ ;  /* 0x00008880020cc816 */ /* 0x008fca00000000ff */
[----:B------:R-:W-:-:S04]  /*2e840*/  @!P4 IMAD R3, R12, R17, RZ ;  /* 0x000000110c03c224 */ /* 0x000fc800078e02ff */
[----:B------:R-:W-:-:S05]  /*2e850*/  @!P4 IMAD R13, R13, R16, R3 ;  /* 0x000000100d0dc224 */ /* 0x000fca00078e0203 */
[----:B------:R-:W-:Y:S04]  /*2e860*/  @!P4 STG.E.U8 desc[UR36][R4.64+0x159], R13 ;  /* 0x0001590d0400c986 */ /* 0x000fe8000c101124 */
[----:B------:R-:W3:Y:S01]  /*2e870*/  @!P5 LDG.E.U8 R2, desc[UR36][R152.64+0x158] ;  /* 0x000158249802d981 */ /* 0x000ee2000c1e1100 */
[----:B------:R-:W-:Y:S02]  /*2e880*/  ISETP.LT.OR P4, PT, R0, 0x15a, !P2 ;  /* 0x0000015a0000780c */ /* 0x000fe40005781670 */
[----:B0-----:R-:W-:-:S04]  /*2e890*/  @!P5 IADD3 R8, P6, R4, UR46, RZ ;  /* 0x0000002e0408dc10 */ /* 0x001fc8000ffde0ff */
[----:B------:R-:W-:Y:S02]  /*2e8a0*/  @!P5 IADD3.X R9, R5, UR45, RZ, P6, !PT ;  /* 0x0000002d0509dc10 */ /* 0x000fe4000b7fe4ff */
[----:B---3--:R-:W-:-:S05]  /*2e8b0*/  @!P5 PRMT R10, R2, 0x8880, RZ ;  /* 0x00008880020ad816 */ /* 0x008fca00000000ff */
[----:B------:R-:W-:-:S04]  /*2e8c0*/  @!P5 IMAD R3, R10, R17, RZ ;  /* 0x000000110a03d224 */ /* 0x000fc800078e02ff */
[----:B-1----:R-:W-:-:S05]  /*2e8d0*/  @!P5 IMAD R11, R154, R16, R3 ;  /* 0x000000109a0bd224 */ /* 0x002fca00078e0203 */
[----:B------:R0:W-:Y:S04]  /*2e8e0*/  @!P5 STG.E.U8 desc[UR36][R8.64+0x158], R11 ;  /* 0x0001580b0800d986 */ /* 0x0001e8000c101124 */
[----:B------:R-:W3:Y:S01]  /*2e8f0*/  @!P4 LDG.E.U8 R2, desc[UR36][R152.64+0x159] ;  /* 0x000159249802c981 */ /* 0x000ee2000c1e1100 */
[----:B------:R-:W-:Y:S02]  /*2e900*/  ISETP.LT.OR P5, PT, R0, 0x161, !P3 ;  /* 0x000001610000780c */ /* 0x000fe40005fa1670 */
[----:B0-----:R-:W-:-:S04]  /*2e910*/  @!P4 IADD3 R8, P6, R4, UR46, RZ ;  /* 0x0000002e0408cc10 */ /* 0x001fc8000ffde0ff */
[----:B------:R-:W-:Y:S02]  /*2e920*/  @!P4 IADD3.X R9, R5, UR45, RZ, P6, !PT ;  /* 0x0000002d0509cc10 */ /* 0x000fe4000b7fe4ff */
        /* <DEDUP_REMOVED lines=14> */
[----:B0-----:R-:W-:-:S05]  /*2ea10*/  @!P4 IMAD R13, R157, R16, R3 ;  /* 0x000000109d0dc224 */ /* 0x001fca00078e0203 */
[----:B------:R-:W-:Y:S04]  /*2ea20*/  @!P4 STG.E.U8 desc[UR36][R4.64+0x161], R13 ;  /* 0x0001610d0400c986 */ /* 0x000fe8000c101124 */
[----:B------:R-:W3:Y:S01]  /*2ea30*/  @!P5 LDG.E.U8 R2, desc[UR36][R152.64+0x160] ;  /* 0x000160249802d981 */ /* 0x000ee2000c1e1100 */
[----:B------:R-:W-:Y:S02]  /*2ea40*/  ISETP.LT.OR P4, PT, R0, 0x162, !P2 ;  /* 0x000001620000780c */ /* 0x000fe40005781670 */
[----:B------:R-:W-:-:S04]  /*2ea50*/  @!P5 IADD3 R8, P6, R4, UR46, RZ ;  /* 0x0000002e0408dc10 */ /* 0x000fc8000ffde0ff */
        /* <DEDUP_REMOVED lines=52> */
[----:B------:R0:W-:Y:S04]  /*2eda0*/  @!P4 STG.E.U8 desc[UR36][R4.64+0x171], R13 ;  /* 0x0001710d0400c986 */ /* 0x0001e8000c101124 */
[----:B------:R-:W3:Y:S01]  /*2edb0*/  @!P5 LDG.E.U8 R2, desc[UR36][R152.64+0x170] ;  /* 0x000170249802d981 */ /* 0x000ee2000c1e1100 */
[----:B------:R-:W-:Y:S02]  /*2edc0*/  ISETP.LT.OR P4, PT, R0, 0x172, !P2 ;  /* 0x000001720000780c */ /* 0x000fe40005781670 */
[----:B------:R-:W-:-:S04]  /*2edd0*/  @!P5 IADD3 R8, P6, R4, UR46, RZ ;  /* 0x0000002e0408dc10 */ /* 0x000fc8000ffde0ff */
[----:B------:R-:W-:Y:S02]  /*2ede0*/  @!P5 IADD3.X R9, R5, UR45, RZ, P6, !PT ;  /* 0x0000002d0509dc10 */ /* 0x000fe4000b7fe4ff */
[----:B---3--:R-:W-:-:S05]  /*2edf0*/  @!P5 PRMT R10, R2, 0x8880, RZ ;  /* 0x00008880020ad816 */ /* 0x008fca00000000ff */
[----:B------:R-:W-:-:S04]  /*2ee00*/  @!P5 IMAD R3, R10, R17, RZ ;  /* 0x000000110a03d224 */ /* 0x000fc800078e02ff */
[----:B------:R-:W-:-:S05]  /*2ee10*/  @!P5 IMAD R19, R232, R16, R3 ;  /* 0x00000010e813d224 */ /* 0x000fca00078e0203 */
[----:B------:R3:W-:Y:S04]  /*2ee20*/  @!P5 STG.E.U8 desc[UR36][R8.64+0x170], R19 ;  /* 0x000170130800d986 */ /* 0x0007e8000c101124 */
[----:B------:R-:W4:Y:S01]  /*2ee30*/  @!P4 LDG.E.U8 R2, desc[UR36][R152.64+0x171] ;  /* 0x000171249802c981 */ /* 0x000f22000c1e1100 */
[----:B------:R-:W-:Y:S02]  /*2ee40*/  ISETP.LT.OR P5, PT, R0, 0x179, !P3 ;  /* 0x000001790000780c */ /* 0x000fe40005fa1670 */
[----:B------:R-:W-:-:S04]  /*2ee50*/  @!P4 IADD3 R10, P6, R4, UR46, RZ ;  /* 0x0000002e040acc10 */ /* 0x000fc8000ffde0ff */
[----:B-1----:R-:W-:Y:S02]  /*2ee60*/  @!P4 IADD3.X R11, R5, UR45, RZ, P6, !PT ;  /* 0x0000002d050bcc10 */ /* 0x002fe4000b7fe4ff */
[----:B----4-:R-:W-:-:S05]  /*2ee70*/  @!P4 PRMT R12, R2, 0x8880, RZ ;  /* 0x00008880020cc816 */ /* 0x010fca00000000ff */
[----:B------:R-:W-:-:S04]  /*2ee80*/  @!P4 IMAD R3, R12, R17, RZ ;  /* 0x000000110c03c224 */ /* 0x000fc800078e02ff */
[----:B0-----:R-:W-:-:S05]  /*2ee90*/  @!P4 IMAD R13, R231, R16, R3 ;  /* 0x00000010e70dc224 */ /* 0x001fca00078e0203 */
        /* <DEDUP_REMOVED lines=16> */
[----:B-1----:R-:W-:Y:S02]  /*2efa0*/  @!P5 IADD3.X R9, R5, UR45, RZ, P6, !PT ;  /* 0x0000002d0509dc10 */ /* 0x002fe4000b7fe4ff */
[----:B---3--:R-:W-:-:S05]  /*2efb0*/  @!P5 PRMT R10, R2, 0x8880, RZ ;  /* 0x00008880020ad816 */ /* 0x008fca00000000ff */
[----:B------:R-:W-:-:S04]  /*2efc0*/  @!P5 IMAD R3, R10, R17, RZ ;  /* 0x000000110a03d224 */ /* 0x000fc800078e02ff */
[----:B------:R-:W-:-:S05]  /*2efd0*/  @!P5 IMAD R13, R228, R16, R3 ;  /* 0x00000010e40dd224 */ /* 0x000fca00078e0203 */
[----:B------:R1:W-:Y:S04]  /*2efe0*/  @!P5 STG.E.U8 desc[UR36][R8.64+0x178], R13 ;  /* 0x0001780d0800d986 */ /* 0x0003e8000c101124 */
[----:B------:R-:W3:Y:S01]  /*2eff0*/  @!P4 LDG.E.U8 R2, desc[UR36][R152.64+0x179] ;  /* 0x000179249802c981 */ /* 0x000ee2000c1e1100 */
[----:B------:R-:W-:Y:S02]  /*2f000*/  ISETP.LT.OR P5, PT, R0, 0x181, !P3 ;  /* 0x000001810000780c */ /* 0x000fe40005fa1670 */
[----:B------:R-:W-:-:S04]  /*2f010*/  @!P4 IADD3 R10, P6, R4, UR46, RZ ;  /* 0x0000002e040acc10 */ /* 0x000fc8000ffde0ff */
[----:B0-----:R-:W-:Y:S02]  /*2f020*/  @!P4 IADD3.X R11, R5, UR45, RZ, P6, !PT ;  /* 0x0000002d050bcc10 */ /* 0x001fe4000b7fe4ff */
[----:B---3--:R-:W-:-:S05]  /*2f030*/  @!P4 PRMT R12, R2, 0x8880, RZ ;  /* 0x00008880020cc816 */ /* 0x008fca00000000ff */
[----:B------:R-:W-:-:S04]  /*2f040*/  @!P4 IMAD R3, R12, R17, RZ ;  /* 0x000000110c03c224 */ /* 0x000fc800078e02ff */
[----:B------:R-:W-:-:S05]  /*2f050*/  @!P4 IMAD R19, R227, R16, R3 ;  /* 0x00000010e313c224 */ /* 0x000fca00078e0203 */
[----:B------:R0:W-:Y:S04]  /*2f060*/  @!P4 STG.E.U8 desc[UR36][R10.64+0x179], R19 ;  /* 0x000179130a00c986 */ /* 0x0001e8000c101124 */
[----:B------:R-:W1:Y:S01]  /*2f070*/  @!P5 LDG.E.U8 R2, desc[UR36][R20.64+0x180] ;  /* 0x000180241402d981 */ /* 0x000e62000c1e1100 */
[----:B------:R-:W-:Y:S02]  /*2f080*/  ISETP.LT.OR P4, PT, R0, 0x182, !P3 ;  /* 0x000001820000780c */ /* 0x000fe40005f81670 */
[----:B-1----:R-:W-:-:S05]  /*2f090*/  @!P5 PRMT R8, R2, 0x8880, RZ ;  /* 0x000088800208d816 */ /* 0x002fca00000000ff */
        /* <DEDUP_REMOVED lines=365> */
[----:B--2---:R-:W-:-:S05]  /*30770*/  @!P5 IMAD R9, R174, R16, R3 ;  /* 0x00000010ae09d224 */ /* 0x004fca00078e0203 */
[----:B------:R1:W-:Y:S04]  /*30780*/  @!P5 STG.E.U8 desc[UR36][R4.64+0x1e8], R9 ;  /* 0x0001e8090400d986 */ /* 0x0003e8000c101124 */
[----:B------:R-:W2:Y:S01]  /*30790*/  @!P4 LDG.E.U8 R2, desc[UR36][R20.64+0x1e9] ;  /* 0x0001e9241402c981 */ /* 0x000ea2000c1e1100 */
[----:B------:R-:W-:Y:S02]  /*307a0*/  ISETP.LT.OR P5, PT, R0, 0x1e9, !P2 ;  /* 0x000001e90000780c */ /* 0x000fe400057a1670 */
[----:B--2---:R-:W-:-:S05]  /*307b0*/  @!P4 PRMT R8, R2, 0x8880, RZ ;  /* 0x000088800208c816 */ /* 0x004fca00000000ff */
[----:B------:R-:W-:-:S04]  /*307c0*/  @!P4 IMAD R3, R8, R17, RZ ;  /* 0x000000110803c224 */ /* 0x000fc800078e02ff */
[----:B0-----:R-:W-:-:S05]  /*307d0*/  @!P4 IMAD R11, R173, R16, R3 ;  /* 0x00000010ad0bc224 */ /* 0x001fca00078e0203 */
[----:B------:R0:W-:Y:S04]  /*307e0*/  @!P4 STG.E.U8 desc[UR36][R4.64+0x1e9], R11 ;  /* 0x0001e90b0400c986 */ /* 0x0001e8000c101124 */
[----:B------:R-:W2:Y:S01]  /*307f0*/  @!P5 LDG.E.U8 R2, desc[UR36][R152.64+0x1e8] ;  /* 0x0001e8249802d981 */ /* 0x000ea2000c1e1100 */
[----:B------:R-:W-:Y:S02]  /*30800*/  ISETP.LT.OR P4, PT, R0, 0x1ea, !P2 ;  /* 0x000001ea0000780c */ /* 0x000fe40005781670 */
[----:B------:R-:W-:-:S04]  /*30810*/  @!P5 IADD3 R8, P6, R4, UR46, RZ ;  /* 0x0000002e0408dc10 */ /* 0x000fc8000ffde0ff */
[----:B-1----:R-:W-:Y:S02]  /*30820*/  @!P5 IADD3.X R9, R5, UR45, RZ, P6, !PT ;  /* 0x0000002d0509dc10 */ /* 0x002fe4000b7fe4ff */
[----:B--2---:R-:W-:-:S05]  /*30830*/  @!P5 PRMT R10, R2, 0x8880, RZ ;  /* 0x00008880020ad816 */ /* 0x004fca00000000ff */
[----:B------:R-:W-:-:S04]  /*30840*/  @!P5 IMAD R3, R10, R17, RZ ;  /* 0x000000110a03d224 */ /* 0x000fc800078e02ff */
[----:B------:R-:W-:-:S05]  /*30850*/  @!P5 IMAD R13, R172, R16, R3 ;  /* 0x00000010ac0dd224 */ /* 0x000fca00078e0203 */
[----:B------:R1:W-:Y:S04]  /*30860*/  @!P5 STG.E.U8 desc[UR36][R8.64+0x1e8], R13 ;  /* 0x0001e80d0800d986 */ /* 0x0003e8000c101124 */
[----:B------:R-:W2:Y:S01]  /*30870*/  @!P4 LDG.E.U8 R2, desc[UR36][R152.64+0x1e9] ;  /* 0x0001e9249802c981 */ /* 0x000ea2000c1e1100 */
[----:B------:R-:W-:Y:S02]  /*30880*/  ISETP.LT.OR P5, PT, R0, 0x1f1, !P3 ;  /* 0x000001f10000780c */ /* 0x000fe40005fa1670 */
[----:B------:R-:W-:-:S04]  /*30890*/  @!P4 IADD3 R10, P6, R4, UR46, RZ ;  /* 0x0000002e040acc10 */ /* 0x000fc8000ffde0ff */
[----:B0-----:R-:W-:Y:S02]  /*308a0*/  @!P4 IADD3.X R11, R5, UR45, RZ, P6, !PT ;  /* 0x0000002d050bcc10 */ /* 0x001fe4000b7fe4ff */
[----:B--2---:R-:W-:-:S05]  /*308b0*/  @!P4 PRMT R12, R2, 0x8880, RZ ;  /* 0x00008880020cc816 */ /* 0x004fca00000000ff */
        /* <DEDUP_REMOVED lines=52> */
[----:B------:R-:W-:-:S04]  /*30c00*/  LOP3.LUT P1, RZ, R18, 0x40, RZ, 0xc0, !PT ;  /* 0x0000004012ff7812 */ /* 0x000fc8000782c0ff */
[----:B------:R-:W-:Y:S02]  /*30c10*/  ISETP.LT.OR P3, PT, R0, 0x101, !P1 ;  /* 0x000001010000780c */ /* 0x000fe40004f61670 */
[----:B0-----:R-:W-:-:S04]  /*30c20*/  @!P2 IADD3 R4, P4, R4, UR46, RZ ;  /* 0x0000002e0404ac10 */ /* 0x001fc8000ff9e0ff */
[----:B------:R-:W-:Y:S02]  /*30c30*/  @!P2 IADD3.X R5, R5, UR45, RZ, P4, !PT ;  /* 0x0000002d0505ac10 */ /* 0x000fe4000a7fe4ff */
[----:B--2---:R-:W-:-:S05]  /*30c40*/  @!P2 PRMT R10, R2, 0x8880, RZ ;  /* 0x00008880020aa816 */ /* 0x004fca00000000ff */
[----:B------:R-:W-:-:S04]  /*30c50*/  @!P2 IMAD R3, R10, R17, RZ ;  /* 0x000000110a03a224 */ /* 0x000fc800078e02ff */
[----:B------:R-:W-:-:S05]  /*30c60*/  @!P2 IMAD R11, R162, R16, R3 ;  /* 0x00000010a20ba224 */ /* 0x000fca00078e0203 */
[----:B------:R-:W-:Y:S04]  /*30c70*/  @!P2 STG.E.U8 desc[UR36][R4.64+0x1f9], R11 ;  /* 0x0001f90b0400a986 */ /* 0x000fe8000c101124 */
[----:B------:R-:W1:Y:S01]  /*30c80*/  @!P3 LDG.E.U8 R2, desc[UR36][R14.64+0x100] ;  /* 0x000100240e02b981 */ /* 0x000e62000c1e1100 */
[----:B------:R-:W-:Y:S01]  /*30c90*/  ISETP.LT.OR P2, PT, R0, 0x102, !P1 ;  /* 0x000001020000780c */ /* 0x000fe20004f41670 */
[----:B------:R-:W-:Y:S02]  /*30ca0*/  IMAD.IADD R167, R166, 0x1, R7 ;  /* 0x00000001a6a77824 */ /* 0x000fe400078e0207 */
[----:B------:R-:W-:Y:S01]  /*30cb0*/  @!P3 IMAD.MOV.U32 R166, RZ, RZ, R6 ;  /* 0x000000ffffa6b224 */ /* 0x000fe200078e0006 */
[----:B-1----:R-:W-:-:S05]  /*30cc0*/  @!P3 PRMT R8, R2, 0x8880, RZ ;  /* 0x000088800208b816 */ /* 0x002fca00000000ff */
[----:B------:R-:W-:-:S04]  /*30cd0*/  @!P3 IMAD R3, R8, R17, RZ ;  /* 0x000000110803b224 */ /* 0x000fc800078e02ff */
[----:B------:R-:W-:-:S05]  /*30ce0*/  @!P3 IMAD R9, R24, R16, R3 ;  /* 0x000000101809b224 */ /* 0x000fca00078e0203 */
[----:B------:R0:W-:Y:S04]  /*30cf0*/  @!P3 STG.E.U8 desc[UR36][R166.64+0x100], R9 ;  /* 0x00010009a600b986 */ /* 0x0001e8000c101124 */
[----:B------:R-:W2:Y:S01]  /*30d00*/  @!P2 LDG.E.U8 R2, desc[UR36][R14.64+0x101] ;  /* 0x000101240e02a981 */ /* 0x000ea2000c1e1100 */
[----:B------:R-:W-:-:S04]  /*30d10*/  LOP3.LUT P0, RZ, R18, 0x20, RZ, 0xc0, !PT ;  /* 0x0000002012ff7812 */ /* 0x000fc8000780c0ff */
[----:B------:R-:W-:Y:S01]  /*30d20*/  ISETP.LT.OR P3, PT, R0, 0x101, !P0 ;  /* 0x000001010000780c */ /* 0x000fe20004761670 */
[----:B------:R-:W-:Y:S02]  /*30d30*/  @!P2 IMAD.MOV.U32 R8, RZ, RZ, R6 ;  /* 0x000000ffff08a224 */ /* 0x000fe400078e0006 */
[----:B0-----:R-:W-:Y:S01]  /*30d40*/  @!P2 IMAD.MOV.U32 R9, RZ, RZ, R167 ;  /* 0x000000ffff09a224 */ /* 0x001fe200078e00a7 */
[----:B--2---:R-:W-:-:S05]  /*30d50*/  @!P2 PRMT R4, R2, 0x8880, RZ ;  /* 0x000088800204a816 */ /* 0x004fca00000000ff */
[----:B------:R-:W-:-:S04]  /*30d60*/  @!P2 IMAD R3, R4, R17, RZ ;  /* 0x000000110403a224 */ /* 0x000fc800078e02ff */
[----:B------:R-:W-:-:S05]  /*30d70*/  @!P2 IMAD R25, R25, R16, R3 ;  /* 0x000000101919a224 */ /* 0x000fca00078e0203 */
[----:B------:R0:W-:Y:S04]  /*30d80*/  @!P2 STG.E.U8 desc[UR36][R8.64+0x101], R25 ;  /* 0x000101190800a986 */ /* 0x0001e8000c101124 */
        /* <DEDUP_REMOVED lines=8> */
[----:B------:R-:W2:Y:S01]  /*30e10*/  @!P4 LDG.E.U8 R2, desc[UR36][R22.64+0x101] ;  /* 0x000101241602c981 */ /* 0x000ea2000c1e1100 */
[----:B------:R-:W-:Y:S02]  /*30e20*/  ISETP.LT.OR P2, PT, R0, 0x109, !P1 ;  /* 0x000001090000780c */ /* 0x000fe40004f41670 */
[----:B0-----:R-:W-:-:S04]  /*30e30*/  @!P4 IADD3 R8, P3, R6, UR46, RZ ;  /* 0x0000002e0608cc10 */ /* 0x001fc8000ff7e0ff */
[----:B------:R-:W-:Y:S02]  /*30e40*/  @!P4 IADD3.X R9, R167, UR45, RZ, P3, !PT ;  /* 0x0000002da709cc10 */ /* 0x000fe40009ffe4ff */
[----:B--2---:R-:W-:-:S05]  /*30e50*/  @!P4 PRMT R10, R2, 0x8880, RZ ;  /* 0x00008880020ac816 */ /* 0x004fca00000000ff */
[----:B------:R-:W-:-:S04]  /*30e60*/  @!P4 IMAD R3, R10, R17, RZ ;  /* 0x000000110a03c224 */ /* 0x000fc800078e02ff */
[----:B------:R-:W-:-:S05]  /*30e70*/  @!P4 IMAD R27, R27, R16, R3 ;  /* 0x000000101b1bc224 */ /* 0x000fca00078e0203 */
[----:B------:R-:W-:Y:S04]  /*30e80*/  @!P4 STG.E.U8 desc[UR36][R8.64+0x101], R27 ;  /* 0x0001011b0800c986 */ /* 0x000fe8000c101124 */
[----:B------:R-:W2:Y:S01]  /*30e90*/  @!P2 LDG.E.U8 R2, desc[UR36][R14.64+0x108] ;  /* 0x000108240e02a981 */ /* 0x000ea2000c1e1100 */
[----:B------:R-:W-:Y:S01]  /*30ea0*/  ISETP.LT.OR P3, PT, R0, 0x10a, !P1 ;  /* 0x0000010a0000780c */ /* 0x000fe20004f61670 */
[----:B-1----:R-:W-:Y:S01]  /*30eb0*/  @!P2 IMAD.MOV.U32 R5, RZ, RZ, R167 ;  /* 0x000000ffff05a224 */ /* 0x002fe200078e00a7 */
[----:B--2---:R-:W-:-:S05]  /*30ec0*/  @!P2 PRMT R4, R2, 0x8880, RZ ;  /* 0x000088800204a816 */ /* 0x004fca00000000ff */
[----:B------:R-:W-:Y:S02]  /*30ed0*/  @!P2 IMAD R3, R4, R17, RZ ;  /* 0x000000110403a224 */ /* 0x000fe400078e02ff */
[----:B------:R-:W-:Y:S02]  /*30ee0*/  @!P2 IMAD.MOV.U32 R4, RZ, RZ, R6 ;  /* 0x000000ffff04a224 */ /* 0x000fe400078e0006 */
[----:B------:R-:W-:-:S05]  /*30ef0*/  @!P2 IMAD R11, R28, R16, R3 ;  /* 0x000000101c0ba224 */ /* 0x000fca00078e0203 */
[----:B------:R0:W-:Y:S04]  /*30f00*/  @!P2 STG.E.U8 desc[UR36][R4.64+0x108], R11 ;  /* 0x0001080b0400a986 */ /* 0x0001e8000c101124 */
[----:B------:R-:W2:Y:S01]  /*30f10*/  @!P3 LDG.E.U8 R2, desc[UR36][R14.64+0x109] ;  /* 0x000109240e02b981 */ /* 0x000ea2000c1e1100 */
[----:B------:R-:W-:Y:S01]  /*30f20*/  ISETP.LT.OR P2, PT, R0, 0x109, !P0 ;  /* 0x000001090000780c */ /* 0x000fe20004741670 */
[----:B0-----:R-:W-:Y:S02]  /*30f30*/  @!P3 IMAD.MOV.U32 R4, RZ, RZ, R6 ;  /* 0x000000ffff04b224 */ /* 0x001fe400078e0006 */
[----:B------:R-:W-:Y:S01]  /*30f40*/  @!P3 IMAD.MOV.U32 R5, RZ, RZ, R167 ;  /* 0x000000ffff05b224 */ /* 0x000fe200078e00a7 */
[----:B--2---:R-:W-:-:S05]  /*30f50*/  @!P3 PRMT R10, R2, 0x8880, RZ ;  /* 0x00008880020ab816 */ /* 0x004fca00000000ff */
[----:B------:R-:W-:-:S04]  /*30f60*/  @!P3 IMAD.MOV.U32 R8, RZ, RZ, R10 ;  /* 0x000000ffff08b224 */ /* 0x000fc800078e000a */
        /* <DEDUP_REMOVED lines=10> */
[----:B------:R-:W-:Y:S04]  /*31010*/  @!P2 STG.E.U8 desc[UR36][R8.64+0x108], R11 ;  /* 0x0001080b0800a986 */ /* 0x000fe8000c101124 */
[----:B------:R-:W2:Y:S01]  /*31020*/  @!P3 LDG.E.U8 R2, desc[UR36][R22.64+0x109] ;  /* 0x000109241602b981 */ /* 0x000ea2000c1e1100 */
[----:B------:R-:W-:Y:S02]  /*31030*/  ISETP.LT.OR P2, PT, R0, 0x111, !P1 ;  /* 0x000001110000780c */ /* 0x000fe40004f41670 */
[----:B0-----:R-:W-:-:S04]  /*31040*/  @!P3 IADD3 R4, P4, R6, UR46, RZ ;  /* 0x0000002e0604bc10 */ /* 0x001fc8000ff9e0ff */
[----:B------:R-:W-:Y:S02]  /*31050*/  @!P3 IADD3.X R5, R167, UR45, RZ, P4, !PT ;  /* 0x0000002da705bc10 */ /* 0x000fe4000a7fe4ff */
[----:B--2---:R-:W-:-:S05]  /*31060*/  @!P3 PRMT R10, R2, 0x8880, RZ ;  /* 0x00008880020ab816 */ /* 0x004fca00000000ff */
[----:B------:R-:W-:-:S04]  /*31070*/  @!P3 IMAD R3, R10, R17, RZ ;  /* 0x000000110a03b224 */ /* 0x000fc800078e02ff */
[----:B------:R-:W-:-:S05]  /*31080*/  @!P3 IMAD R31, R31, R16, R3 ;  /* 0x000000101f1fb224 */ /* 0x000fca00078e0203 */
[----:B------:R0:W-:Y:S04]  /*31090*/  @!P3 STG.E.U8 desc[UR36][R4.64+0x109], R31 ;  /* 0x0001091f0400b986 */ /* 0x0001e8000c101124 */
[----:B------:R-:W2:Y:S01]  /*310a0*/  @!P2 LDG.E.U8 R2, desc[UR36][R14.64+0x110] ;  /* 0x000110240e02a981 */ /* 0x000ea2000c1e1100 */
[----:B------:R-:W-:Y:S01]  /*310b0*/  ISETP.LT.OR P3, PT, R0, 0x112, !P1 ;  /* 0x000001120000780c */ /* 0x000fe20004f61670 */
[----:B0-----:R-:W-:Y:S02]  /*310c0*/  @!P2 IMAD.MOV.U32 R4, RZ, RZ, R6 ;  /* 0x000000ffff04a224 */ /* 0x001fe400078e0006 */
[----:B------:R-:W-:Y:S01]  /*310d0*/  @!P2 IMAD.MOV.U32 R5, RZ, RZ, R167 ;  /* 0x000000ffff05a224 */ /* 0x000fe200078e00a7 */
        /* <DEDUP_REMOVED lines=948> */
[----:B------:R-:W2:Y:S02]  /*34c20*/  @!P0 LDG.E.U8 R2, desc[UR36][R22.64+0x1f9] ;  /* 0x0001f92416028981 */ /* 0x000ea4000c1e1100 */
[----:B--2---:R-:W-:-:S05]  /*34c30*/  @!P0 PRMT R0, R2, 0x8880, RZ ;  /* 0x0000888002008816 */ /* 0x004fca00000000ff */
[----:B------:R-:W-:-:S04]  /*34c40*/  @!P0 IMAD R3, R0, R17, RZ ;  /* 0x0000001100038224 */ /* 0x000fc800078e02ff */
[----:B------:R-:W-:Y:S01]  /*34c50*/  IMAD R3, R151, R16, R3 ;  /* 0x0000001097037224 */ /* 0x000fe200078e0203 */
[----:B0-----:R-:W-:Y:S06]  /*34c60*/  @P0 BRA `(.L_x_1308) ;  /* 0x0000014800800947 */ /* 0x001fec0003800000 */
[----:B------:R-:W-:-:S04]  /*34c70*/  IADD3 R6, P0, R6, UR46, RZ ;  /* 0x0000002e06067c10 */ /* 0x000fc8000ff1e0ff */
[----:B------:R-:W-:-:S05]  /*34c80*/  IADD3.X R7, R167, UR45, RZ, P0, !PT ;  /* 0x0000002da7077c10 */ /* 0x000fca00087fe4ff */
[----:B------:R0:W-:Y:S01]  /*34c90*/  STG.E.U8 desc[UR36][R6.64+0x1f9], R3 ;  /* 0x0001f90306007986 */ /* 0x0001e2000c101124 */
[----:B------:R-:W-:Y:S05]  /*34ca0*/  BRA `(.L_x_1308) ;  /* 0x0000014800707947 */ /* 0x000fea0003800000 */
.L_x_29:
[----:B------:R-:W2:Y:S01]  /*34cb0*/  LDL.LU R3, [R1+0xc04] ;  /* 0x000c040001037983 */ /* 0x000ea20000300800 */
[----:B------:R-:W-:Y:S01]  /*34cc0*/  ISETP.GE.AND P4, PT, R19, 0x1, PT ;  /* 0x000000011300780c */ /* 0x000fe20003f86270 */
[----:B------:R-:W-:Y:S02]  /*34cd0*/  ULDC.64 UR4, c[0x0][0x5c0] ;  /* 0x0001700000047ab9 */ /* 0x000fe40000000a00 */
[----:B---3--:R-:W3:Y:S04]  /*34ce0*/  LDL.LU R235, [R1+0xc84] ;  /* 0x000c840001eb7983 */ /* 0x008ee80000300800 */
        /* <DEDUP_REMOVED lines=82> */
[----:B------:R-:W-:-:S03]  /*35210*/  ISETP.LT.OR P2, PT, R0, 0x2, !P4 ;  /* 0x000000020000780c */ /* 0x000fc60006741670 */
        /* <DEDUP_REMOVED lines=9> */
[----:B------:R-:W-:-:S03]  /*352b0*/  IADD3 R8, P5, R4, UR4, RZ ;  /* 0x0000000404087c10 */ /* 0x000fc6000ffbe0ff */
[----:B------:R-:W5:Y:S04]  /*352c0*/  LDL.LU R14, [R1+0xdf4] ;  /* 0x000df400010e7983 */ /* 0x000f680000300800 */
[----:B------:R-:W5:Y:S04]  /*352d0*/  LDL.LU R13, [R1+0xdf8] ;  /* 0x000df800010d7983 */ /* 0x000f680000300800 */
[----:B------:R-:W5:Y:S01]  /*352e0*/  LDL.LU R12, [R1+0xdfc] ;  /* 0x000dfc00010c7983 */ /* 0x000f620000300800 */
[C---:B------:R-:W-:Y:S02]  /*352f0*/  ISETP.LT.OR P1, PT, R0.reuse, 0x1, !P4 ;  /* 0x000000010000780c */ /* 0x040fe40006721670 */
[----:B------:R-:W-:Y:S01]  /*35300*/  ISETP.GE.AND P3, PT, R19, 0x9, PT ;  /* 0x000000091300780c */ /* 0x000fe20003f66270 */
[----:B------:R-:W3:Y:S01]  /*35310*/  LDL.LU R5, [R1+0xc00] ;  /* 0x000c000001057983 */ /* 0x000ee20000300800 */
[----:B------:R-:W-:Y:S01]  /*35320*/  IADD3.X R9, R11, UR5, RZ, P5, !PT ;  /* 0x000000050b097c10 */ /* 0x000fe2000affe4ff */
[-C--:B--2---:R-:W-:Y:S01]  /*35330*/  @!P2 IMAD R3, R3, R16.reuse, RZ ;  /* 0x000000100303a224 */ /* 0x084fe200078e02ff */
[----:B------:R-:W-:Y:S01]  /*35340*/  ISETP.LT.OR P0, PT, R0, 0x1, !P3 ;  /* 0x000000010000780c */ /* 0x000fe20005f01670 */
[----:B------:R-:W2:Y:S04]  /*35350*/  LDL.LU R11, [R1+0xc80] ;  /* 0x000c8000010b7983 */ /* 0x000ea80000300800 */
[----:B------:R0:W-:Y:S04]  /*35360*/  @!P2 STG.E.U8 desc[UR36][R8.64+0x1], R3 ;  /* 0x000001030800a986 */ /* 0x0001e8000c101124 */
[----:B0-----:R-:W4:Y:S01]  /*35370*/  LDL.LU R3, [R1+0xc08] ;  /* 0x000c080001037983 */ /* 0x001f220000300800 */
[----:B---3--:R-:W-:-:S05]  /*35380*/  @!P1 IMAD R4, R5, R16, RZ ;  /* 0x0000001005049224 */ /* 0x008fca00078e02ff */
[----:B------:R0:W-:Y:S02]  /*35390*/  @!P1 STG.E.U8 desc[UR36][R8.64], R4 ;  /* 0x0000000408009986 */ /* 0x0001e4000c101124 */
[----:B0-----:R-:W-:Y:S01]  /*353a0*/  @!P0 IADD3 R4, P2, R8, UR46, RZ ;  /* 0x0000002e08048c10 */ /* 0x001fe2000ff5e0ff */
[----:B----4-:R-:W-:-:S03]  /*353b0*/  @!P0 IMAD R3, R3, R16, RZ ;  /* 0x0000001003038224 */ /* 0x010fc600078e02ff */
[----:B------:R-:W-:-:S05]  /*353c0*/  @!P0 IADD3.X R5, R9, UR45, RZ, P2, !PT ;  /* 0x0000002d09058c10 */ /* 0x000fca00097fe4ff */
[----:B------:R0:W-:Y:S04]  /*353d0*/  @!P0 STG.E.U8 desc[UR36][R4.64], R3 ;  /* 0x0000000304008986 */ /* 0x0001e8000c101124 */
[----:B0-----:R-:W3:Y:S01]  /*353e0*/  LDL.LU R3, [R1+0xc0c] ;  /* 0x000c0c0001037983 */ /* 0x001ee20000300800 */
[----:B------:R-:W-:-:S13]  /*353f0*/  ISETP.LT.OR P1, PT, R0, 0x2, !P3 ;  /* 0x000000020000780c */ /* 0x000fda0005f21670 */
[----:B------:R-:W-:-:S04]  /*35400*/  @!P1 IADD3 R4, P5, R8, UR46, RZ ;  /* 0x0000002e08049c10 */ /* 0x000fc8000ffbe0ff */
[----:B------:R-:W-:Y:S01]  /*35410*/  @!P1 IADD3.X R5, R9, UR45, RZ, P5, !PT ;  /* 0x0000002d09059c10 */ /* 0x000fe2000affe4ff */
[----:B---3--:R-:W-:-:S05]  /*35420*/  @!P1 IMAD R3, R3, R16, RZ ;  /* 0x0000001003039224 */ /* 0x008fca00078e02ff */
[----:B------:R0:W-:Y:S04]  /*35430*/  @!P1 STG.E.U8 desc[UR36][R4.64+0x1], R3 ;  /* 0x0000010304009986 */ /* 0x0001e8000c101124 */
[----:B0-----:R-:W3:Y:S04]  /*35440*/  LDL.LU R4, [R1+0xc10] ;  /* 0x000c100001047983 */ /* 0x001ee80000300800 */
[----:B------:R-:W4:Y:S01]  /*35450*/  LDL.LU R5, [R1+0xc14] ;  /* 0x000c140001057983 */ /* 0x000f220000300800 */
[C---:B------:R-:W-:Y:S02]  /*35460*/  ISETP.LT.OR P2, PT, R0.reuse, 0xa, !P4 ;  /* 0x0000000a0000780c */ /* 0x040fe40006741670 */
[----:B------:R-:W-:-:S02]  /*35470*/  ISETP.LT.OR P0, PT, R0, 0x9, !P4 ;  /* 0x000000090000780c */ /* 0x000fc40006701670 */
[----:B------:R-:W-:-:S09]  /*35480*/  ISETP.LT.OR P1, PT, R0, 0x9, !P3 ;  /* 0x000000090000780c */ /* 0x000fd20005f21670 */
[----:B----4-:R-:W-:-:S05]  /*35490*/  @!P2 IMAD R3, R5, R16, RZ ;  /* 0x000000100503a224 */ /* 0x010fca00078e02ff */
[----:B------:R0:W-:Y:S04]  /*354a0*/  @!P2 STG.E.U8 desc[UR36][R8.64+0x9], R3 ;  /* 0x000009030800a986 */ /* 0x0001e8000c101124 */
[----:B0-----:R-:W4:Y:S01]  /*354b0*/  LDL.LU R3, [R1+0xc18] ;  /* 0x000c180001037983 */ /* 0x001f220000300800 */
[----:B---3--:R-:W-:-:S05]  /*354c0*/  @!P0 IMAD R4, R4, R16, RZ ;  /* 0x0000001004048224 */ /* 0x008fca00078e02ff */
[----:B------:R0:W-:Y:S02]  /*354d0*/  @!P0 STG.E.U8 desc[UR36][R8.64+0x8], R4 ;  /* 0x0000080408008986 */ /* 0x0001e4000c101124 */
[----:B0-----:R-:W-:-:S04]  /*354e0*/  @!P1 IADD3 R4, P2, R8, UR46, RZ ;  /* 0x0000002e08049c10 */ /* 0x001fc8000ff5e0ff */
[----:B------:R-:W-:Y:S01]  /*354f0*/  @!P1 IADD3.X R5, R9, UR45, RZ, P2, !PT ;  /* 0x0000002d09059c10 */ /* 0x000fe200097fe4ff */
[----:B----4-:R-:W-:-:S05]  /*35500*/  @!P1 IMAD R3, R3, R16, RZ ;  /* 0x0000001003039224 */ /* 0x010fca00078e02ff */
        /* <DEDUP_REMOVED lines=124> */
[----:B------:R-:W-:Y:S02]  /*35cd0*/  @!P1 IADD3.X R5, R9, UR45, RZ, P0, !PT ;  /* 0x0000002d09059c10 */ /* 0x000fe400087fe4ff */
[C---:B------:R-:W-:Y:S02]  /*35ce0*/  ISETP.LT.OR P0, PT, R0.reuse, 0x41, !P4 ;  /* 0x000000410000780c */ /* 0x040fe40006701670 */
[----:B------:R-:W-:Y:S01]  /*35cf0*/  ISETP.LT.OR P2, PT, R0, 0x41, !P3 ;  /* 0x000000410000780c */ /* 0x000fe20005f41670 */
[----:B---3--:R-:W-:-:S05]  /*35d00*/  @!P1 IMAD R3, R3, R16, RZ ;  /* 0x0000001003039224 */ /* 0x008fca00078e02ff */
[----:B------:R2:W-:Y:S01]  /*35d10*/  @!P1 STG.E.U8 desc[UR36][R4.64+0x39], R3 ;  /* 0x0000390304009986 */ /* 0x0005e2000c101124 */
[----:B------:R-:W-:-:S04]  /*35d20*/  ISETP.LT.OR P1, PT, R0, 0x42, !P4 ;  /* 0x000000420000780c */ /* 0x000fc80006721670 */
[----:B--2---:R-:W-:-:S09]  /*35d30*/  @!P0 IMAD R4, R11, R16, RZ ;  /* 0x000000100b048224 */ /* 0x004fd200078e02ff */
[----:B------:R-:W-:Y:S01]  /*35d40*/  @!P1 IMAD R3, R235, R16, RZ ;  /* 0x00000010eb039224 */ /* 0x000fe200078e02ff */
[----:B------:R-:W2:Y:S04]  /*35d50*/  LDL.LU R11, [R1+0xa04] ;  /* 0x000a0400010b7983 */ /* 0x000ea80000300800 */
[----:B------:R0:W-:Y:S01]  /*35d60*/  @!P0 STG.E.U8 desc[UR36][R8.64+0x40], R4 ;  /* 0x0000400408008986 */ /* 0x0001e2000c101124 */
[----:B------:R-:W-:-:S03]  /*35d70*/  ISETP.LT.OR P0, PT, R0, 0x42, !P3 ;  /* 0x000000420000780c */ /* 0x000fc60005f01670 */
[----:B------:R1:W-:Y:S04]  /*35d80*/  @!P1 STG.E.U8 desc[UR36][R8.64+0x41], R3 ;  /* 0x0000410308009986 */ /* 0x0003e8000c101124 */
[----:B------:R-:W3:Y:S01]  /*35d90*/  LDL.LU R235, [R1+0xa90] ;  /* 0x000a900001eb7983 */ /* 0x000ee20000300800 */
[----:B0-----:R-:W-:Y:S01]  /*35da0*/  @!P2 IADD3 R4, P1, R8, UR46, RZ ;  /* 0x0000002e0804ac10 */ /* 0x001fe2000ff3e0ff */
[----:B-1----:R-:W-:-:S03]  /*35db0*/  @!P2 IMAD R3, R234, R16, RZ ;  /* 0x00000010ea03a224 */ /* 0x002fc600078e02ff */
[----:B------:R-:W-:Y:S01]  /*35dc0*/  @!P2 IADD3.X R5, R9, UR45, RZ, P1, !PT ;  /* 0x0000002d0905ac10 */ /* 0x000fe20008ffe4ff */
[----:B------:R-:W4:Y:S01]  /*35dd0*/  LDL.LU R234, [R1+0xa94] ;  /* 0x000a940001ea7983 */ /* 0x000f220000300800 */
[----:B------:R-:W-:-:S03]  /*35de0*/  ISETP.LT.OR P1, PT, R0, 0x49, !P4 ;  /* 0x000000490000780c */ /* 0x000fc60006721670 */
[----:B------:R0:W-:Y:S01]  /*35df0*/  @!P2 STG.E.U8 desc[UR36][R4.64+0x40], R3 ;  /* 0x000040030400a986 */ /* 0x0001e2000c101124 */
[----:B------:R-:W-:Y:S02]  /*35e00*/  ISETP.LT.OR P2, PT, R0, 0x4a, !P4 ;  /* 0x0000004a0000780c */ /* 0x000fe40006741670 */
[----:B0-----:R-:W-:Y:S01]  /*35e10*/  @!P0 IADD3 R4, P5, R8, UR46, RZ ;  /* 0x0000002e08048c10 */ /* 0x001fe2000ffbe0ff */
[----:B-----5:R-:W-:Y:S02]  /*35e20*/  @!P0 IMAD R3, R233, R16, RZ ;  /* 0x00000010e9038224 */ /* 0x020fe400078e02ff */
[----:B------:R-:W5:Y:S01]  /*35e30*/  LDL.LU R233, [R1+0xa98] ;  /* 0x000a980001e97983 */ /* 0x000f620000300800 */
[----:B------:R-:W-:-:S05]  /*35e40*/  @!P0 IADD3.X R5, R9, UR45, RZ, P5, !PT ;  /* 0x0000002d09058c10 */ /* 0x000fca000affe4ff */
[----:B------:R0:W-:Y:S01]  /*35e50*/  @!P0 STG.E.U8 desc[UR36][R4.64+0x41], R3 ;  /* 0x0000410304008986 */ /* 0x0001e2000c101124 */
[----:B------:R-:W-:Y:S01]  /*35e60*/  ISETP.LT.OR P0, PT, R0, 0x49, !P3 ;  /* 0x000000490000780c */ /* 0x000fe20005f01670 */
[-C--:B0-----:R-:W-:Y:S02]  /*35e70*/  @!P1 IMAD R4, R232, R16.reuse, RZ ;  /* 0x00000010e8049224 */ /* 0x081fe400078e02ff */
[----:B------:R-:W-:Y:S01]  /*35e80*/  @!P2 IMAD R3, R231, R16, RZ ;  /* 0x00000010e703a224 */ /* 0x000fe200078e02ff */
[----:B------:R-:W5:Y:S04]  /*35e90*/  LDL.LU R232, [R1+0xa9c] ;  /* 0x000a9c0001e87983 */ /* 0x000f680000300800 */
[----:B------:R0:W-:Y:S01]  /*35ea0*/  @!P1 STG.E.U8 desc[UR36][R8.64+0x48], R4 ;  /* 0x0000480408009986 */ /* 0x0001e2000c101124 */
[----:B------:R-:W-:-:S03]  /*35eb0*/  ISETP.LT.OR P1, PT, R0, 0x4a, !P3 ;  /* 0x0000004a0000780c */ /* 0x000fc60005f21670 */
[----:B------:R1:W-:Y:S04]  /*35ec0*/  @!P2 STG.E.U8 desc[UR36][R8.64+0x49], R3 ;  /* 0x000049030800a986 */ /* 0x0003e8000c101124 */
[----:B------:R-:W5:Y:S01]  /*35ed0*/  LDL.LU R231, [R1+0xaa0] ;  /* 0x000aa00001e77983 */ /* 0x000f620000300800 */
[----:B0-----:R-:W-:Y:S01]  /*35ee0*/  @!P0 IADD3 R4, P2, R8, UR46, RZ ;  /* 0x0000002e08048c10 */ /* 0x001fe2000ff5e0ff */
[----:B-1----:R-:W-:-:S03]  /*35ef0*/  @!P0 IMAD R3, R230, R16, RZ ;  /* 0x00000010e6038224 */ /* 0x002fc600078e02ff */
[----:B------:R-:W-:Y:S01]  /*35f00*/  @!P0 IADD3.X R5, R9, UR45, RZ, P2, !PT ;  /* 0x0000002d09058c10 */ /* 0x000fe200097fe4ff */
[----:B------:R-:W5:Y:S04]  /*35f10*/  LDL.LU R230, [R1+0xaa4] ;  /* 0x000aa40001e67983 */ /* 0x000f680000300800 */
[----:B------:R0:W-:Y:S02]  /*35f20*/  @!P0 STG.E.U8 desc[UR36][R4.64+0x48], R3 ;  /* 0x0000480304008986 */ /* 0x0001e4000c101124 */
[----:B0-----:R-:W-:Y:S01]  /*35f30*/  @!P1 IADD3 R4, P0, R8, UR46, RZ ;  /* 0x0000002e08049c10 */ /* 0x001fe2000ff1e0ff */
[----:B------:R-:W-:Y:S01]  /*35f40*/  @!P1 IMAD R3, R229, R16, RZ ;  /* 0x00000010e5039224 */ /* 0x000fe200078e02ff */
[----:B------:R-:W-:Y:S01]  /*35f50*/  ISETP.LT.OR P2, PT, R0, 0x51, !P3 ;  /* 0x000000510000780c */ /* 0x000fe20005f41670 */
[----:B------:R-:W5:Y:S01]  /*35f60*/  LDL.LU R229, [R1+0xaa8] ;  /* 0x000aa80001e57983 */ /* 0x000f620000300800 */
[----:B------:R-:W-:-:S02]  /*35f70*/  @!P1 IADD3.X R5, R9, UR45, RZ, P0, !PT ;  /* 0x0000002d09059c10 */ /* 0x000fc400087fe4ff */
[----:B------:R-:W-:-:S03]  /*35f80*/  ISETP.LT.OR P0, PT, R0, 0x51, !P4 ;  /* 0x000000510000780c */ /* 0x000fc60006701670 */
[----:B------:R0:W-:Y:S01]  /*35f90*/  @!P1 STG.E.U8 desc[UR36][R4.64+0x49], R3 ;  /* 0x0000490304009986 */ /* 0x0001e2000c101124 */
[----:B------:R-:W-:-:S09]  /*35fa0*/  ISETP.LT.OR P1, PT, R0, 0x52, !P4 ;  /* 0x000000520000780c */ /* 0x000fd20006721670 */
[----:B0-----:R-:W-:-:S04]  /*35fb0*/  @!P0 IMAD R4, R228, R16, RZ ;  /* 0x00000010e4048224 */ /* 0x001fc800078e02ff */
        /* <DEDUP_REMOVED lines=9> */
[----:B------:R-:W5:Y:S01]  /*36050*/  LDL.LU R226, [R1+0xab4] ;  /* 0x000ab40001e27983 */ /* 0x000f620000300800 */
[----:B------:R-:W-:-:S03]  /*36060*/  ISETP.LT.OR P1, PT, R0, 0x59, !P4 ;  /* 0x000000590000780c */ /* 0x000fc60006721670 */
[----:B------:R0:W-:Y:S01]  /*36070*/  @!P2 STG.E.U8 desc[UR36][R4.64+0x50], R3 ;  /* 0x000050030400a986 */ /* 0x0001e2000c101124 */
[----:B------:R-:W-:Y:S02]  /*36080*/  ISETP.LT.OR P2, PT, R0, 0x5a, !P4 ;  /* 0x0000005a0000780c */ /* 0x000fe40006741670 */
[----:B0-----:R-:W-:Y:S01]  /*36090*/  @!P0 IADD3 R4, P5, R8, UR46, RZ ;  /* 0x0000002e08048c10 */ /* 0x001fe2000ffbe0ff */
[----:B------:R-:W-:Y:S02]  /*360a0*/  @!P0 IMAD R3, R225, R16, RZ ;  /* 0x00000010e1038224 */ /* 0x000fe400078e02ff */
        /* <DEDUP_REMOVED lines=46> */
[C---:B------:R-:W-:Y:S01]  /*36390*/  ISETP.LT.OR P5, PT, R0.reuse, 0x7a, !P4 ;  /* 0x0000007a0000780c */ /* 0x040fe200067a1670 */
[----:B------:R-:W5:Y:S04]  /*363a0*/  LDL.LU R216, [R1+0xadc] ;  /* 0x000adc0001d87983 */ /* 0x000f680000300800 */
[----:B------:R0:W-:Y:S01]  /*363b0*/  @!P1 STG.E.U8 desc[UR36][R8.64+0x68], R4 ;  /* 0x0000680408009986 */ /* 0x0001e2000c101124 */
[----:B------:R-:W-:-:S03]  /*363c0*/  ISETP.LT.OR P1, PT, R0, 0x6a, !P3 ;  /* 0x0000006a0000780c */ /* 0x000fc60005f21670 */
[----:B------:R1:W-:Y:S04]  /*363d0*/  @!P2 STG.E.U8 desc[UR36][R8.64+0x69], R3 ;  /* 0x000069030800a986 */ /* 0x0003e8000c101124 */
[-C--:B------:R-:W-:Y:S01]  /*363e0*/  @!P5 IMAD R6, R6, R16.reuse, RZ ;  /* 0x000000100606d224 */ /* 0x080fe200078e02ff */
        /* <DEDUP_REMOVED lines=21> */
[----:B0-----:R-:W-:-:S03]  /*36540*/  @!P2 IMAD R3, R210, R16, RZ ;  /* 0x00000010d203a224 */ /* 0x001fc600078e02ff */
[----:B------:R-:W5:Y:S01]  /*36550*/  LDL.LU R210, [R1+0xaf4] ;  /* 0x000af40001d27983 */ /* 0x000f620000300800 */
[----:B-1----:R-:W-:-:S04]  /*36560*/  @!P2 IADD3 R4, P0, R8, UR46, RZ ;  /* 0x0000002e0804ac10 */ /* 0x002fc8000ff1e0ff */
[----:B------:R-:W-:Y:S02]  /*36570*/  @!P2 IADD3.X R5, R9, UR45, RZ, P0, !PT ;  /* 0x0000002d0905ac10 */ /* 0x000fe400087fe4ff */
        /* <DEDUP_REMOVED lines=9> */
[-C--:B0-----:R-:W-:Y:S01]  /*36610*/  @!P2 IMAD R3, R208, R16.reuse, RZ ;  /* 0x00000010d003a224 */ /* 0x081fe200078e02ff */
[----:B------:R-:W-:Y:S01]  /*36620*/  @!P0 IADD3 R4, P6, R8, UR46, RZ ;  /* 0x0000002e08048c10 */ /* 0x000fe2000ffde0ff */
[----:B------:R-:W-:Y:S03]  /*36630*/  @!P5 STG.E.U8 desc[UR36][R8.64+0x79], R6 ;  /* 0x000079060800d986 */ /* 0x000fe6000c101124 */
[----:B------:R-:W-:Y:S01]  /*36640*/  @!P0 IADD3.X R5, R9, UR45, RZ, P6, !PT ;  /* 0x0000002d09058c10 */ /* 0x000fe2000b7fe4ff */
[----:B------:R0:W-:Y:S01]  /*36650*/  @!P2 STG.E.U8 desc[UR36][R8.64+0x78], R3 ;  /* 0x000078030800a986 */ /* 0x0001e2000c101124 */
[C---:B------:R-:W-:Y:S02]  /*36660*/  ISETP.LT.OR P2, PT, R0.reuse, 0x81, !P4 ;  /* 0x000000810000780c */ /* 0x040fe40006741670 */
[----:B------:R-:W-:Y:S01]  /*36670*/  ISETP.LT.OR P5, PT, R0, 0x82, !P4 ;  /* 0x000000820000780c */ /* 0x000fe200067a1670 */
[----:B------:R-:W5:Y:S01]  /*36680*/  LDL.LU R208, [R1+0xafc] ;  /* 0x000afc0001d07983 */ /* 0x000f620000300800 */
[----:B0-----:R-:W-:-:S09]  /*36690*/  @!P0 IMAD R3, R207, R16, RZ ;  /* 0x00000010cf038224 */ /* 0x001fd200078e02ff */
[-C--:B------:R-:W-:Y:S01]  /*366a0*/  @!P2 IMAD R7, R7, R16.reuse, RZ ;  /* 0x000000100707a224 */ /* 0x080fe200078e02ff */
[----:B------:R-:W5:Y:S04]  /*366b0*/  LDL.LU R207, [R1+0xb00] ;  /* 0x000b000001cf7983 */ /* 0x000f680000300800 */
[----:B------:R0:W-:Y:S01]  /*366c0*/  @!P0 STG.E.U8 desc[UR36][R4.64+0x78], R3 ;  /* 0x0000780304008986 */ /* 0x0001e2000c101124 */
[----:B------:R-:W-:Y:S02]  /*366d0*/  ISETP.LT.OR P0, PT, R0, 0x81, !P3 ;  /* 0x000000810000780c */ /* 0x000fe40005f01670 */
[----:B0-----:R-:W-:Y:S01]  /*366e0*/  @!P1 IADD3 R4, P6, R8, UR46, RZ ;  /* 0x0000002e08049c10 */ /* 0x001fe2000ffde0ff */
[-C--:B------:R-:W-:Y:S02]  /*366f0*/  @!P1 IMAD R3, R206, R16.reuse, RZ ;  /* 0x00000010ce039224 */ /* 0x080fe400078e02ff */
[----:B------:R-:W-:Y:S01]  /*36700*/  @!P5 IMAD R6, R205, R16, RZ ;  /* 0x00000010cd06d224 */ /* 0x000fe200078e02ff */
[----:B------:R-:W-:Y:S01]  /*36710*/  @!P1 IADD3.X R5, R9, UR45, RZ, P6, !PT ;  /* 0x0000002d09059c10 */ /* 0x000fe2000b7fe4ff */
[----:B------:R-:W5:Y:S04]  /*36720*/  LDL.LU R206, [R1+0xb04] ;  /* 0x000b040001ce7983 */ /* 0x000f680000300800 */
[----:B------:R0:W-:Y:S01]  /*36730*/  @!P1 STG.E.U8 desc[UR36][R4.64+0x79], R3 ;  /* 0x0000790304009986 */ /* 0x0001e2000c101124 */
[----:B------:R-:W-:-:S03]  /*36740*/  ISETP.LT.OR P1, PT, R0, 0x82, !P3 ;  /* 0x000000820000780c */ /* 0x000fc60005f21670 */
[----:B------:R-:W-:Y:S04]  /*36750*/  @!P2 STG.E.U8 desc[UR36][R8.64+0x80], R7 ;  /* 0x000080070800a986 */ /* 0x000fe8000c101124 */
[----:B------:R-:W5:Y:S01]  /*36760*/  LDL.LU R205, [R1+0xb08] ;  /* 0x000b080001cd7983 */ /* 0x000f620000300800 */
[----:B0-----:R-:W-:Y:S01]  /*36770*/  @!P0 IADD3 R4, P6, R8, UR46, RZ ;  /* 0x0000002e08048c10 */ /* 0x001fe2000ffde0ff */
[----:B------:R-:W-:Y:S02]  /*36780*/  @!P0 IMAD R3, R204, R16, RZ ;  /* 0x00000010cc038224 */ /* 0x000fe400078e02ff */
[----:B------:R-:W-:Y:S01]  /*36790*/  @!P5 STG.E.U8 desc[UR36][R8.64+0x81], R6 ;  /* 0x000081060800d986 */ /* 0x000fe2000c101124 */
[----:B------:R-:W-:Y:S02]  /*367a0*/  @!P0 IADD3.X R5, R9, UR45, RZ, P6, !PT ;  /* 0x0000002d09058c10 */ /* 0x000fe4000b7fe4ff */
[C---:B------:R-:W-:Y:S01]  /*367b0*/  ISETP.LT.OR P2, PT, R0.reuse, 0x89, !P4 ;  /* 0x000000890000780c */ /* 0x040fe20006741670 */
[----:B------:R-:W5:Y:S04]  /*367c0*/  LDL.LU R204, [R1+0xb0c] ;  /* 0x000b0c0001cc7983 */ /* 0x000f680000300800 */
[----:B------:R0:W-:Y:S01]  /*367d0*/  @!P0 STG.E.U8 desc[UR36][R4.64+0x80], R3 ;  /* 0x0000800304008986 */ /* 0x0001e2000c101124 */
[----:B------:R-:W-:-:S02]  /*367e0*/  ISETP.LT.OR P0, PT, R0, 0x89, !P3 ;  /* 0x000000890000780c */ /* 0x000fc40005f01670 */
[----:B------:R-:W-:Y:S02]  /*367f0*/  ISETP.LT.OR P5, PT, R0, 0x8a, !P4 ;  /* 0x0000008a0000780c */ /* 0x000fe400067a1670 */
[----:B0-----:R-:W-:Y:S01]  /*36800*/  @!P1 IADD3 R4, P6, R8, UR46, RZ ;  /* 0x0000002e08049c10 */ /* 0x001fe2000ffde0ff */
[-C--:B------:R-:W-:Y:S02]  /*36810*/  @!P1 IMAD R3, R203, R16.reuse, RZ ;  /* 0x00000010cb039224 */ /* 0x080fe400078e02ff */
[----:B------:R-:W-:Y:S01]  /*36820*/  @!P2 IMAD R7, R202, R16, RZ ;  /* 0x00000010ca07a224 */ /* 0x000fe200078e02ff */
[----:B------:R-:W-:-:S07]  /*36830*/  @!P1 IADD3.X R5, R9, UR45, RZ, P6, !PT ;  /* 0x0000002d09059c10 */ /* 0x000fce000b7fe4ff */
[----:B------:R-:W-:Y:S01]  /*36840*/  @!P5 IMAD R6, R201, R16, RZ ;  /* 0x00000010c906d224 */ /* 0x000fe200078e02ff */
        /* <DEDUP_REMOVED lines=13> */
[----:B------:R-:W-:Y:S01]  /*36920*/  ISETP.LT.OR P5, PT, R0, 0x92, !P4 ;  /* 0x000000920000780c */ /* 0x000fe200067a1670 */
[----:B------:R-:W5:Y:S01]  /*36930*/  LDL.LU R200, [R1+0xb1c] ;  /* 0x000b1c0001c87983 */ /* 0x000f620000300800 */
        /* <DEDUP_REMOVED lines=208> */
[----:B------:R-:W-:Y:S01]  /*37640*/  @!P5 STG.E.U8 desc[UR36][R8.64+0xe1], R6 ;  /* 0x0000e1060800d986 */ /* 0x000fe2000c101124 */
[----:B------:R-:W-:-:S03]  /*37650*/  ISETP.LT.OR P5, PT, R0, 0xe9, !P3 ;  /* 0x000000e90000780c */ /* 0x000fc60005fa1670 */
[----:B------:R-:W5:Y:S01]  /*37660*/  LDL.LU R158, [R1+0xbc4] ;  /* 0x000bc400019e7983 */ /* 0x000f620000300800 */
[----:B0-----:R-:W-:Y:S01]  /*37670*/  @!P0 IADD3 R4, P6, R8, UR46, RZ ;  /* 0x0000002e08048c10 */ /* 0x001fe2000ffde0ff */
[----:B------:R-:W-:Y:S02]  /*37680*/  @!P0 IMAD R3, R156, R16, RZ ;  /* 0x000000109c038224 */ /* 0x000fe400078e02ff */
[----:B------:R-:W-:Y:S01]  /*37690*/  @!P2 STG.E.U8 desc[UR36][R8.64+0xe0], R7 ;  /* 0x0000e0070800a986 */ /* 0x000fe2000c101124 */
[----:B------:R-:W-:Y:S02]  /*376a0*/  @!P0 IADD3.X R5, R9, UR45, RZ, P6, !PT ;  /* 0x0000002d09058c10 */ /* 0x000fe4000b7fe4ff */
[C---:B------:R-:W-:Y:S01]  /*376b0*/  ISETP.LT.OR P6, PT, R0.reuse, 0xea, !P4 ;  /* 0x000000ea0000780c */ /* 0x040fe200067c1670 */
[----:B------:R-:W5:Y:S01]  /*376c0*/  LDL.LU R157, [R1+0xbc8] ;  /* 0x000bc800019d7983 */ /* 0x000f620000300800 */
[----:B------:R-:W-:-:S03]  /*376d0*/  ISETP.LT.OR P2, PT, R0, 0xe9, !P4 ;  /* 0x000000e90000780c */ /* 0x000fc60006741670 */
[----:B------:R0:W-:Y:S04]  /*376e0*/  @!P0 STG.E.U8 desc[UR36][R4.64+0xe0], R3 ;  /* 0x0000e00304008986 */ /* 0x0001e8000c101124 */
[----:B------:R-:W5:Y:S01]  /*376f0*/  LDL.LU R156, [R1+0xbcc] ;  /* 0x000bcc00019c7983 */ /* 0x000f620000300800 */
[----:B0-----:R-:W-:Y:S01]  /*37700*/  @!P1 IADD3 R4, P0, R8, UR46, RZ ;  /* 0x0000002e08049c10 */ /* 0x001fe2000ff1e0ff */
[-C--:B------:R-:W-:Y:S02]  /*37710*/  @!P1 IMAD R3, R155, R16.reuse, RZ ;  /* 0x000000109b039224 */ /* 0x080fe400078e02ff */
[-C--:B------:R-:W-:Y:S01]  /*37720*/  @!P6 IMAD R6, R153, R16.reuse, RZ ;  /* 0x000000109906e224 */ /* 0x080fe200078e02ff */
[----:B------:R-:W-:Y:S01]  /*37730*/  @!P1 IADD3.X R5, R9, UR45, RZ, P0, !PT ;  /* 0x0000002d09059c10 */ /* 0x000fe200087fe4ff */
[----:B------:R-:W-:Y:S01]  /*37740*/  @!P2 IMAD R7, R154, R16, RZ ;  /* 0x000000109a07a224 */ /* 0x000fe200078e02ff */
[C---:B------:R-:W-:Y:S01]  /*37750*/  ISETP.LT.OR P0, PT, R0.reuse, 0xea, !P3 ;  /* 0x000000ea0000780c */ /* 0x040fe20005f01670 */
[----:B------:R-:W5:Y:S04]  /*37760*/  LDL.LU R155, [R1+0xbd0] ;  /* 0x000bd000019b7983 */ /* 0x000f680000300800 */
[----:B------:R0:W-:Y:S04]  /*37770*/  @!P1 STG.E.U8 desc[UR36][R4.64+0xe1], R3 ;  /* 0x0000e10304009986 */ /* 0x0001e8000c101124 */
[----:B------:R-:W-:Y:S01]  /*37780*/  @!P6 STG.E.U8 desc[UR36][R8.64+0xe9], R6 ;  /* 0x0000e9060800e986 */ /* 0x000fe2000c101124 */
[----:B------:R-:W-:-:S03]  /*37790*/  ISETP.LT.OR P6, PT, R0, 0xf1, !P4 ;  /* 0x000000f10000780c */ /* 0x000fc600067c1670 */
[----:B------:R-:W5:Y:S01]  /*377a0*/  LDL.LU R154, [R1+0xbd4] ;  /* 0x000bd400019a7983 */ /* 0x000f620000300800 */
[----:B0-----:R-:W-:Y:S01]  /*377b0*/  @!P5 IADD3 R4, P1, R8, UR46, RZ ;  /* 0x0000002e0804dc10 */ /* 0x001fe2000ff3e0ff */
[-C--:B------:R-:W-:Y:S02]  /*377c0*/  @!P5 IMAD R3, R152, R16.reuse, RZ ;  /* 0x000000109803d224 */ /* 0x080fe400078e02ff */
[----:B------:R0:W-:Y:S01]  /*377d0*/  @!P2 STG.E.U8 desc[UR36][R8.64+0xe8], R7 ;  /* 0x0000e8070800a986 */ /* 0x0001e2000c101124 */
[----:B------:R-:W-:Y:S02]  /*377e0*/  @!P5 IADD3.X R5, R9, UR45, RZ, P1, !PT ;  /* 0x0000002d0905dc10 */ /* 0x000fe40008ffe4ff */
[C---:B------:R-:W-:Y:S01]  /*377f0*/  ISETP.LT.OR P1, PT, R0.reuse, 0xf1, !P3 ;  /* 0x000000f10000780c */ /* 0x040fe20005f21670 */
[----:B------:R-:W5:Y:S04]  /*37800*/  LDL.LU R153, [R1+0xbd8] ;  /* 0x000bd80001997983 */ /* 0x000f680000300800 */
[----:B------:R1:W-:Y:S01]  /*37810*/  @!P5 STG.E.U8 desc[UR36][R4.64+0xe8], R3 ;  /* 0x0000e8030400d986 */ /* 0x0003e2000c101124 */
[----:B------:R-:W-:Y:S01]  /*37820*/  ISETP.LT.OR P5, PT, R0, 0xf2, !P4 ;  /* 0x000000f20000780c */ /* 0x000fe200067a1670 */
[----:B0-----:R-:W-:-:S02]  /*37830*/  @!P6 IMAD R7, R22, R16, RZ ;  /* 0x000000101607e224 */ /* 0x001fc400078e02ff */
[----:B------:R-:W5:Y:S01]  /*37840*/  LDL.LU R152, [R1+0xbdc] ;  /* 0x000bdc0001987983 */ /* 0x000f620000300800 */
[----:B-1----:R-:W-:Y:S01]  /*37850*/  @!P0 IADD3 R4, P2, R8, UR46, RZ ;  /* 0x0000002e08048c10 */ /* 0x002fe2000ff5e0ff */
[----:B------:R-:W-:Y:S02]  /*37860*/  @!P0 IMAD R3, R23, R16, RZ ;  /* 0x0000001017038224 */ /* 0x000fe400078e02ff */
[----:B------:R-:W5:Y:S01]  /*37870*/  LDL.LU R23, [R1+0xbe0] ;  /* 0x000be00001177983 */ /* 0x000f620000300800 */
[----:B------:R-:W-:Y:S02]  /*37880*/  @!P0 IADD3.X R5, R9, UR45, RZ, P2, !PT ;  /* 0x0000002d09058c10 */ /* 0x000fe400097fe4ff */
[----:B------:R-:W-:Y:S01]  /*37890*/  ISETP.LT.OR P2, PT, R0, 0xf2, !P3 ;  /* 0x000000f20000780c */ /* 0x000fe20005f41670 */
[----:B------:R-:W5:Y:S04]  /*378a0*/  LDL.LU R22, [R1+0xbe4] ;  /* 0x000be40001167983 */ /* 0x000f680000300800 */
[----:B------:R0:W-:Y:S01]  /*378b0*/  @!P0 STG.E.U8 desc[UR36][R4.64+0xe9], R3 ;  /* 0x0000e90304008986 */ /* 0x0001e2000c101124 */
[----:B------:R-:W-:-:S03]  /*378c0*/  @!P1 IADD3 R6, P0, R8, UR46, RZ ;  /* 0x0000002e08069c10 */ /* 0x000fc6000ff1e0ff */
[----:B------:R1:W-:Y:S01]  /*378d0*/  @!P6 STG.E.U8 desc[UR36][R8.64+0xf0], R7 ;  /* 0x0000f0070800e986 */ /* 0x0003e2000c101124 */
[----:B------:R-:W-:Y:S01]  /*378e0*/  ISETP.LT.OR P6, PT, R0, 0xfa, !P4 ;  /* 0x000000fa0000780c */ /* 0x000fe200067c1670 */
[-C--:B0-----:R-:W-:Y:S02]  /*378f0*/  @!P5 IMAD R3, R21, R16.reuse, RZ ;  /* 0x000000101503d224 */ /* 0x081fe400078e02ff */
[----:B------:R-:W-:Y:S01]  /*37900*/  @!P1 IMAD R5, R20, R16, RZ ;  /* 0x0000001014059224 */ /* 0x000fe200078e02ff */
[----:B------:R-:W5:Y:S01]  /*37910*/  LDL.LU R21, [R1+0xbe8] ;  /* 0x000be80001157983 */ /* 0x000f620000300800 */
[----:B-1----:R-:W-:-:S03]  /*37920*/  @!P1 IADD3.X R7, R9, UR45, RZ, P0, !PT ;  /* 0x0000002d09079c10 */ /* 0x002fc600087fe4ff */
[----:B------:R0:W-:Y:S01]  /*37930*/  @!P5 STG.E.U8 desc[UR36][R8.64+0xf1], R3 ;  /* 0x0000f1030800d986 */ /* 0x0001e2000c101124 */
[----:B------:R-:W-:-:S03]  /*37940*/  @!P2 IADD3 R4, P0, R8, UR46, RZ ;  /* 0x0000002e0804ac10 */ /* 0x000fc6000ff1e0ff */
[----:B------:R1:W-:Y:S01]  /*37950*/  @!P1 STG.E.U8 desc[UR36][R6.64+0xf0], R5 ;  /* 0x0000f00506009986 */ /* 0x0003e2000c101124 */
[C---:B------:R-:W-:Y:S02]  /*37960*/  ISETP.LT.OR P1, PT, R0.reuse, 0xf9, !P3 ;  /* 0x000000f90000780c */ /* 0x040fe40005f21670 */
[----:B------:R-:W-:Y:S01]  /*37970*/  ISETP.LT.OR P5, PT, R0, 0xf9, !P4 ;  /* 0x000000f90000780c */ /* 0x000fe200067a1670 */
[----:B------:R-:W5:Y:S01]  /*37980*/  LDL.LU R20, [R1+0xbec] ;  /* 0x000bec0001147983 */ /* 0x000f620000300800 */
[----:B0-----:R-:W-:-:S03]  /*37990*/  @!P2 IMAD R3, R15, R16, RZ ;  /* 0x000000100f03a224 */ /* 0x001fc600078e02ff */
[----:B------:R-:W5:Y:S01]  /*379a0*/  LDL.LU R15, [R1+0xbf0] ;  /* 0x000bf000010f7983 */ /* 0x000f620000300800 */
[----:B-1----:R-:W-:Y:S02]  /*379b0*/  @!P2 IADD3.X R5, R9, UR45, RZ, P0, !PT ;  /* 0x0000002d0905ac10 */ /* 0x002fe400087fe4ff */
[----:B------:R-:W-:-:S03]  /*379c0*/  ISETP.LT.OR P0, PT, R0, 0xfa, !P3 ;  /* 0x000000fa0000780c */ /* 0x000fc60005f01670 */
[----:B------:R0:W-:Y:S01]  /*379d0*/  @!P2 STG.E.U8 desc[UR36][R4.64+0xf1], R3 ;  /* 0x0000f1030400a986 */ /* 0x0001e2000c101124 */
[----:B------:R-:W-:Y:S01]  /*379e0*/  @!P1 IADD3 R6, P2, R8, UR46, RZ ;  /* 0x0000002e08069c10 */ /* 0x000fe2000ff5e0ff */
[----:B------:R-:W-:-:S03]  /*379f0*/  @!P5 IMAD R10, R10, R16, RZ ;  /* 0x000000100a0ad224 */ /* 0x000fc600078e02ff */
[----:B------:R-:W-:Y:S01]  /*37a00*/  @!P1 IADD3.X R7, R9, UR45, RZ, P2, !PT ;  /* 0x0000002d09079c10 */ /* 0x000fe200097fe4ff */
[-C--:B0-----:R-:W-:Y:S02]  /*37a10*/  @!P6 IMAD R4, R14, R16.reuse, RZ ;  /* 0x000000100e04e224 */ /* 0x081fe400078e02ff */
[-C--:B------:R-:W-:Y:S01]  /*37a20*/  @!P1 IMAD R5, R13, R16.reuse, RZ ;  /* 0x000000100d059224 */ /* 0x080fe200078e02ff */
[----:B------:R-:W5:Y:S04]  /*37a30*/  LDL.LU R14, [R1+0xbf4] ;  /* 0x000bf400010e7983 */ /* 0x000f680000300800 */
[----:B------:R0:W-:Y:S01]  /*37a40*/  @!P6 STG.E.U8 desc[UR36][R8.64+0xf9], R4 ;  /* 0x0000f9040800e986 */ /* 0x0001e2000c101124 */
[----:B------:R-:W-:-:S03]  /*37a50*/  @!P0 IMAD R3, R12, R16, RZ ;  /* 0x000000100c038224 */ /* 0x000fc600078e02ff */
[----:B------:R1:W-:Y:S04]  /*37a60*/  @!P5 STG.E.U8 desc[UR36][R8.64+0xf8], R10 ;  /* 0x0000f80a0800d986 */ /* 0x0003e8000c101124 */
[----:B------:R-:W5:Y:S01]  /*37a70*/  LDL.LU R13, [R1+0xbf8] ;  /* 0x000bf800010d7983 */ /* 0x000f620000300800 */
[----:B0-----:R-:W-:-:S03]  /*37a80*/  @!P0 IADD3 R4, P2, R8, UR46, RZ ;  /* 0x0000002e08048c10 */ /* 0x001fc6000ff5e0ff */
[----:B------:R0:W-:Y:S04]  /*37a90*/  @!P1 STG.E.U8 desc[UR36][R6.64+0xf8], R5 ;  /* 0x0000f80506009986 */ /* 0x0001e8000c101124 */
[----:B------:R-:W5:Y:S04]  /*37aa0*/  LDL.LU R12, [R1+0xbfc] ;  /* 0x000bfc00010c7983 */ /* 0x000f680000300800 */
[----:B-1----:R-:W3:Y:S01]  /*37ab0*/  LDL.LU R10, [R1+0xa00] ;  /* 0x000a0000010a7983 */ /* 0x002ee20000300800 */
[----:B0-----:R-:W-:-:S05]  /*37ac0*/  @!P0 IADD3.X R5, R9, UR45, RZ, P2, !PT ;  /* 0x0000002d09058c10 */ /* 0x001fca00097fe4ff */
[----:B------:R0:W-:Y:S04]  /*37ad0*/  @!P0 STG.E.U8 desc[UR36][R4.64+0xf9], R3 ;  /* 0x0000f90304008986 */ /* 0x0001e8000c101124 */
[----:B0-----:R-:W4:Y:S01]  /*37ae0*/  LDL.LU R5, [R1+0xa08] ;  /* 0x000a080001057983 */ /* 0x001f220000300800 */
[----:B------:R-:W-:Y:S01]  /*37af0*/  ISETP.GE.AND P6, PT, R19, 0x81, PT ;  /* 0x000000811300780c */ /* 0x000fe20003fc6270 */
[----:B------:R-:W-:Y:S01]  /*37b00*/  IMAD.U32 R6, RZ, RZ, UR10 ;  /* 0x0000000aff067e24 */ /* 0x000fe2000f8e00ff */
[----:B------:R-:W-:Y:S02]  /*37b10*/  USHF.L.U64.HI UR4, UR10, 0x7, UR11 ;  /* 0x000000070a047899 */ /* 0x000fe4000801020b */
[----:B------:R-:W-:Y:S02]  /*37b20*/  ISETP.LT.OR P1, PT, R0, 0x2, !P6 ;  /* 0x000000020000780c */ /* 0x000fe40007721670 */
[----:B------:R-:W-:-:S02]  /*37b30*/  LEA R6, P0, R6, R8, 0x7 ;  /* 0x0000000806067211 */ /* 0x000fc400078038ff */
[----:B------:R-:W-:Y:S02]  /*37b40*/  ISETP.GE.AND P5, PT, R19, 0x89, PT ;  /* 0x000000891300780c */ /* 0x000fe40003fa6270 */
[C---:B------:R-:W-:Y:S02]  /*37b50*/  ISETP.LT.OR P2, PT, R0.reuse, 0x1, !P6 ;  /* 0x000000010000780c */ /* 0x040fe40007741670 */
[----:B------:R-:W-:Y:S02]  /*37b60*/  IADD3.X R7, R9, UR4, RZ, P0, !PT ;  /* 0x0000000409077c10 */ /* 0x000fe400087fe4ff */
[----:B------:R-:W-:-:S03]  /*37b70*/  ISETP.LT.OR P0, PT, R0, 0x1, !P5 ;  /* 0x000000010000780c */ /* 0x000fc60006f01670 */
[----:B--2---:R-:W-:-:S05]  /*37b80*/  @!P1 IMAD R3, R11, R16, RZ ;  /* 0x000000100b039224 */ /* 0x004fca00078e02ff */
[----:B------:R4:W-:Y:S01]  /*37b90*/  @!P1 STG.E.U8 desc[UR36][R6.64+0x1], R3 ;  /* 0x0000010306009986 */ /* 0x0009e2000c101124 */
[----:B---3--:R-:W-:-:S04]  /*37ba0*/  @!P2 IMAD R4, R10, R16, RZ ;  /* 0x000000100a04a224 */ /* 0x008fc800078e02ff */
[----:B------:R-:W-:-:S04]  /*37bb0*/  @!P0 IADD3 R10, P1, R6, UR46, RZ ;  /* 0x0000002e060a8c10 */ /* 0x000fc8000ff3e0ff */
[----:B------:R-:W-:Y:S01]  /*37bc0*/  @!P0 IADD3.X R11, R7, UR45, RZ, P1, !PT ;  /* 0x0000002d070b8c10 */ /* 0x000fe20008ffe4ff */
[----:B------:R-:W-:Y:S01]  /*37bd0*/  @!P2 STG.E.U8 desc[UR36][R6.64], R4 ;  /* 0x000000040600a986 */ /* 0x000fe2000c101124 */
[----:B----4-:R-:W-:-:S05]  /*37be0*/  @!P0 IMAD R3, R5, R16, RZ ;  /* 0x0000001005038224 */ /* 0x010fca00078e02ff */
[----:B------:R0:W-:Y:S04]  /*37bf0*/  @!P0 STG.E.U8 desc[UR36][R10.64], R3 ;  /* 0x000000030a008986 */ /* 0x0001e8000c101124 */
[----:B0-----:R-:W2:Y:S01]  /*37c00*/  LDL.LU R3, [R1+0xa0c] ;  /* 0x000a0c0001037983 */ /* 0x001ea20000300800 */
[----:B------:R-:W-:-:S03]  /*37c10*/  ISETP.LT.OR P2, PT, R0, 0x2, !P5 ;  /* 0x000000020000780c */ /* 0x000fc60006f41670 */
[----:B------:R-:W3:Y:S04]  /*37c20*/  LDL.LU R10, [R1+0xa10] ;  /* 0x000a1000010a7983 */ /* 0x000ee80000300800 */
[----:B------:R-:W4:Y:S06]  /*37c30*/  LDL.LU R11, [R1+0xa14] ;  /* 0x000a1400010b7983 */ /* 0x000f2c0000300800 */
[----:B------:R-:W-:-:S04]  /*37c40*/  @!P2 IADD3 R4, P1, R6, UR46, RZ ;  /* 0x0000002e0604ac10 */ /* 0x000fc8000ff3e0ff */
[----:B------:R-:W-:Y:S01]  /*37c50*/  @!P2 IADD3.X R5, R7, UR45, RZ, P1, !PT ;  /* 0x0000002d0705ac10 */ /* 0x000fe20008ffe4ff */
[----:B--2---:R-:W-:-:S05]  /*37c60*/  @!P2 IMAD R3, R3, R16, RZ ;  /* 0x000000100303a224 */ /* 0x004fca00078e02ff */
[----:B------:R0:W-:Y:S04]  /*37c70*/  @!P2 STG.E.U8 desc[UR36][R4.64+0x1], R3 ;  /* 0x000001030400a986 */ /* 0x0001e8000c101124 */
[----:B0-----:R-:W2:Y:S01]  /*37c80*/  LDL.LU R5, [R1+0xa18] ;  /* 0x000a180001057983 */ /* 0x001ea20000300800 */
[C---:B------:R-:W-:Y:S02]  /*37c90*/  ISETP.LT.OR P1, PT, R0.reuse, 0xa, !P6 ;  /* 0x0000000a0000780c */ /* 0x040fe40007721670 */
[C---:B------:R-:W-:Y:S02]  /*37ca0*/  ISETP.LT.OR P0, PT, R0.reuse, 0x9, !P6 ;  /* 0x000000090000780c */ /* 0x040fe40007701670 */
[----:B------:R-:W-:-:S09]  /*37cb0*/  ISETP.LT.OR P2, PT, R0, 0x9, !P5 ;  /* 0x000000090000780c */ /* 0x000fd20006f41670 */
[-C--:B----4-:R-:W-:Y:S02]  /*37cc0*/  @!P1 IMAD R3, R11, R16.reuse, RZ ;  /* 0x000000100b039224 */ /* 0x090fe400078e02ff */
[----:B---3--:R-:W-:-:S03]  /*37cd0*/  @!P0 IMAD R4, R10, R16, RZ ;  /* 0x000000100a048224 */ /* 0x008fc600078e02ff */
[----:B------:R2:W-:Y:S01]  /*37ce0*/  @!P1 STG.E.U8 desc[UR36][R6.64+0x9], R3 ;  /* 0x0000090306009986 */ /* 0x0005e2000c101124 */
[----:B------:R-:W-:-:S04]  /*37cf0*/  @!P2 IADD3 R10, P1, R6, UR46, RZ ;  /* 0x0000002e060aac10 */ /* 0x000fc8000ff3e0ff */
[----:B------:R-:W-:Y:S01]  /*37d00*/  @!P2 IADD3.X R11, R7, UR45, RZ, P1, !PT ;  /* 0x0000002d070bac10 */ /* 0x000fe20008ffe4ff */
[----:B------:R-:W-:Y:S01]  /*37d10*/  @!P0 STG.E.U8 desc[UR36][R6.64+0x8], R4 ;  /* 0x0000080406008986 */ /* 0x000fe2000c101124 */
[----:B--2---:R-:W-:-:S05]  /*37d20*/  @!P2 IMAD R3, R5, R16, RZ ;  /* 0x000000100503a224 */ /* 0x004fca00078e02ff */
        /* <DEDUP_REMOVED lines=142> */
[C---:B------:R-:W-:Y:S02]  /*38610*/  ISETP.LT.OR P2, PT, R0.reuse, 0x42, !P5 ;  /* 0x000000420000780c */ /* 0x040fe40006f41670 */
[----:B------:R-:W-:-:S11]  /*38620*/  ISETP.LT.OR P0, PT, R0, 0x49, !P6 ;  /* 0x000000490000780c */ /* 0x000fd60007701670 */
[----:B------:R-:W-:-:S04]  /*38630*/  @!P2 IADD3 R4, P1, R6, UR46, RZ ;  /* 0x0000002e0604ac10 */ /* 0x000fc8000ff3e0ff */
[----:B------:R-:W-:Y:S02]  /*38640*/  @!P2 IADD3.X R5, R7, UR45, RZ, P1, !PT ;  /* 0x0000002d0705ac10 */ /* 0x000fe40008ffe4ff */
[----:B------:R-:W-:Y:S01]  /*38650*/  ISETP.LT.OR P1, PT, R0, 0x4a, !P6 ;  /* 0x0000004a0000780c */ /* 0x000fe20007721670 */
[----:B--2---:R-:W-:-:S05]  /*38660*/  @!P2 IMAD R3, R11, R16, RZ ;  /* 0x000000100b03a224 */ /* 0x004fca00078e02ff */
[----:B------:R0:W-:Y:S01]  /*38670*/  @!P2 STG.E.U8 desc[UR36][R4.64+0x41], R3 ;  /* 0x000041030400a986 */ /* 0x0001e2000c101124 */
[----:B------:R-:W-:Y:S01]  /*38680*/  ISETP.LT.OR P2, PT, R0, 0x49, !P5 ;  /* 0x000000490000780c */ /* 0x000fe20006f41670 */
[----:B0-----:R-:W-:-:S05]  /*38690*/  @!P0 IMAD R4, R235, R16, RZ ;  /* 0x00000010eb048224 */ /* 0x001fca00078e02ff */
[----:B------:R-:W-:Y:S01]  /*386a0*/  @!P1 IMAD R3, R234, R16, RZ ;  /* 0x00000010ea039224 */ /* 0x000fe200078e02ff */
[----:B------:R-:W-:Y:S01]  /*386b0*/  @!P0 STG.E.U8 desc[UR36][R6.64+0x48], R4 ;  /* 0x0000480406008986 */ /* 0x000fe2000c101124 */
[----:B------:R-:W-:-:S03]  /*386c0*/  ISETP.LT.OR P0, PT, R0, 0x4a, !P5 ;  /* 0x0000004a0000780c */ /* 0x000fc60006f01670 */
[----:B------:R5:W-:Y:S02]  /*386d0*/  @!P1 STG.E.U8 desc[UR36][R6.64+0x49], R3 ;  /* 0x0000490306009986 */ /* 0x000be4000c101124 */
[----:B------:R-:W-:-:S04]  /*386e0*/  @!P2 IADD3 R10, P1, R6, UR46, RZ ;  /* 0x0000002e060aac10 */ /* 0x000fc8000ff3e0ff */
[----:B------:R-:W-:Y:S01]  /*386f0*/  @!P2 IADD3.X R11, R7, UR45, RZ, P1, !PT ;  /* 0x0000002d070bac10 */ /* 0x000fe20008ffe4ff */
[----:B-----5:R-:W-:-:S03]  /*38700*/  @!P2 IMAD R3, R233, R16, RZ ;  /* 0x00000010e903a224 */ /* 0x020fc600078e02ff */
[----:B------:R-:W-:Y:S02]  /*38710*/  @!P0 IADD3 R4, P1, R6, UR46, RZ ;  /* 0x0000002e06048c10 */ /* 0x000fe4000ff3e0ff */
[----:B------:R0:W-:Y:S01]  /*38720*/  @!P2 STG.E.U8 desc[UR36][R10.64+0x48], R3 ;  /* 0x000048030a00a986 */ /* 0x0001e2000c101124 */
[C---:B------:R-:W-:Y:S02]  /*38730*/  ISETP.LT.OR P2, PT, R0.reuse, 0x51, !P6 ;  /* 0x000000510000780c */ /* 0x040fe40007741670 */
[----:B------:R-:W-:Y:S02]  /*38740*/  @!P0 IADD3.X R5, R7, UR45, RZ, P1, !PT ;  /* 0x0000002d07058c10 */ /* 0x000fe40008ffe4ff */
[----:B------:R-:W-:Y:S01]  /*38750*/  ISETP.LT.OR P1, PT, R0, 0x52, !P6 ;  /* 0x000000520000780c */ /* 0x000fe20007721670 */
[----:B0-----:R-:W-:-:S05]  /*38760*/  @!P0 IMAD R3, R232, R16, RZ ;  /* 0x00000010e8038224 */ /* 0x001fca00078e02ff */
[----:B------:R0:W-:Y:S01]  /*38770*/  @!P0 STG.E.U8 desc[UR36][R4.64+0x49], R3 ;  /* 0x0000490304008986 */ /* 0x0001e2000c101124 */
[----:B------:R-:W-:Y:S02]  /*38780*/  ISETP.LT.OR P0, PT, R0, 0x51, !P5 ;  /* 0x000000510000780c */ /* 0x000fe40006f01670 */
[----:B0-----:R-:W-:-:S04]  /*38790*/  @!P2 IMAD R4, R231, R16, RZ ;  /* 0x00000010e704a224 */ /* 0x001fc800078e02ff */
[----:B------:R-:W-:Y:S01]  /*387a0*/  @!P1 IMAD R3, R230, R16, RZ ;  /* 0x00000010e6039224 */ /* 0x000fe200078e02ff */
[----:B------:R-:W-:Y:S01]  /*387b0*/  @!P2 STG.E.U8 desc[UR36][R6.64+0x50], R4 ;  /* 0x000050040600a986 */ /* 0x000fe2000c101124 */
[----:B------:R-:W-:-:S03]  /*387c0*/  ISETP.LT.OR P2, PT, R0, 0x52, !P5 ;  /* 0x000000520000780c */ /* 0x000fc60006f41670 */
[----:B------:R0:W-:Y:S02]  /*387d0*/  @!P1 STG.E.U8 desc[UR36][R6.64+0x51], R3 ;  /* 0x0000510306009986 */ /* 0x0001e4000c101124 */
[----:B------:R-:W-:-:S04]  /*387e0*/  @!P0 IADD3 R10, P1, R6, UR46, RZ ;  /* 0x0000002e060a8c10 */ /* 0x000fc8000ff3e0ff */
[----:B------:R-:W-:Y:S01]  /*387f0*/  @!P0 IADD3.X R11, R7, UR45, RZ, P1, !PT ;  /* 0x0000002d070b8c10 */ /* 0x000fe20008ffe4ff */
[----:B0-----:R-:W-:-:S03]  /*38800*/  @!P0 IMAD R3, R229, R16, RZ ;  /* 0x00000010e5038224 */ /* 0x001fc600078e02ff */
        /* <DEDUP_REMOVED lines=335> */
[-C--:B0-----:R-:W-:Y:S02]  /*39d00*/  @!P2 IMAD R3, R13, R16.reuse, RZ ;  /* 0x000000100d03a224 */ /* 0x081fe400078e02ff */
[----:B------:R-:W2:Y:S04]  /*39d10*/  LDL.LU R13, [R1+0x800] ;  /* 0x00080000010d7983 */ /* 0x000ea80000300800 */
[----:B------:R0:W-:Y:S02]  /*39d20*/  @!P2 STG.E.U8 desc[UR36][R10.64+0xf8], R3 ;  /* 0x0000f8030a00a986 */ /* 0x0001e4000c101124 */
[----:B0-----:R-:W-:Y:S02]  /*39d30*/  @!P0 IMAD R3, R12, R16, RZ ;  /* 0x000000100c038224 */ /* 0x001fe400078e02ff */
[----:B------:R-:W3:Y:S04]  /*39d40*/  LDL.LU R12, [R1+0x804] ;  /* 0x00080400010c7983 */ /* 0x000ee80000300800 */
        /* <DEDUP_REMOVED lines=51> */
[----:B------:R-:W-:-:S03]  /*3a080*/  @!P0 IADD3 R4, P1, R6, UR46, RZ ;  /* 0x0000002e06048c10 */ /* 0x000fc6000ff3e0ff */
[----:B------:R-:W5:Y:S04]  /*3a090*/  LDL.LU R184, [R1+0x96c] ;  /* 0x00096c0001b87983 */ /* 0x000f680000300800 */
[----:B------:R-:W5:Y:S04]  /*3a0a0*/  LDL.LU R183, [R1+0x970] ;  /* 0x0009700001b77983 */ /* 0x000f680000300800 */
[----:B------:R-:W5:Y:S04]  /*3a0b0*/  LDL.LU R182, [R1+0x974] ;  /* 0x0009740001b67983 */ /* 0x000f680000300800 */
[----:B------:R-:W5:Y:S01]  /*3a0c0*/  LDL.LU R181, [R1+0x978] ;  /* 0x0009780001b57983 */ /* 0x000f620000300800 */
[----:B------:R-:W-:-:S03]  /*3a0d0*/  @!P0 IADD3.X R5, R7, UR45, RZ, P1, !PT ;  /* 0x0000002d07058c10 */ /* 0x000fc60008ffe4ff */
[----:B------:R-:W5:Y:S01]  /*3a0e0*/  LDL.LU R180, [R1+0x97c] ;  /* 0x00097c0001b47983 */ /* 0x000f620000300800 */
[----:B------:R-:W-:-:S03]  /*3a0f0*/  ISETP.GE.AND P6, PT, R19, 0x101, PT ;  /* 0x000001011300780c */ /* 0x000fc60003fc6270 */
[----:B------:R-:W5:Y:S01]  /*3a100*/  LDL.LU R179, [R1+0x980] ;  /* 0x0009800001b37983 */ /* 0x000f620000300800 */
[----:B------:R-:W-:-:S03]  /*3a110*/  IMAD.U32 R10, RZ, RZ, UR10 ;  /* 0x0000000aff0a7e24 */ /* 0x000fc6000f8e00ff */
[----:B------:R-:W5:Y:S04]  /*3a120*/  LDL.LU R178, [R1+0x984] ;  /* 0x0009840001b27983 */ /* 0x000f680000300800 */
[----:B------:R-:W5:Y:S01]  /*3a130*/  LDL.LU R177, [R1+0x988] ;  /* 0x0009880001b17983 */ /* 0x000f620000300800 */
[----:B------:R-:W-:-:S03]  /*3a140*/  USHF.L.U64.HI UR4, UR10, 0x8, UR11 ;  /* 0x000000080a047899 */ /* 0x000fc6000801020b */
[----:B------:R-:W5:Y:S01]  /*3a150*/  LDL.LU R176, [R1+0x98c] ;  /* 0x00098c0001b07983 */ /* 0x000f620000300800 */
[----:B------:R-:W-:-:S03]  /*3a160*/  ISETP.LT.OR P1, PT, R0, 0x1, !P6 ;  /* 0x000000010000780c */ /* 0x000fc60007721670 */
[----:B------:R-:W5:Y:S04]  /*3a170*/  LDL.LU R175, [R1+0x990] ;  /* 0x0009900001af7983 */ /* 0x000f680000300800 */
[----:B------:R-:W5:Y:S04]  /*3a180*/  LDL.LU R174, [R1+0x994] ;  /* 0x0009940001ae7983 */ /* 0x000f680000300800 */
[----:B------:R-:W5:Y:S04]  /*3a190*/  LDL.LU R173, [R1+0x998] ;  /* 0x0009980001ad7983 */ /* 0x000f680000300800 */
[----:B------:R-:W5:Y:S04]  /*3a1a0*/  LDL.LU R172, [R1+0x99c] ;  /* 0x00099c0001ac7983 */ /* 0x000f680000300800 */
[----:B------:R0:W-:Y:S04]  /*3a1b0*/  @!P0 STG.E.U8 desc[UR36][R4.64+0xf9], R3 ;  /* 0x0000f90304008986 */ /* 0x0001e8000c101124 */
[----:B------:R-:W5:Y:S04]  /*3a1c0*/  LDL.LU R171, [R1+0x9a0] ;  /* 0x0009a00001ab7983 */ /* 0x000f680000300800 */
[----:B------:R-:W5:Y:S01]  /*3a1d0*/  LDL.LU R170, [R1+0x9a4] ;  /* 0x0009a40001aa7983 */ /* 0x000f620000300800 */
[----:B0-----:R-:W-:-:S03]  /*3a1e0*/  LEA R4, P0, R10, R8, 0x8 ;  /* 0x000000080a047211 */ /* 0x001fc600078040ff */
[----:B------:R-:W5:Y:S01]  /*3a1f0*/  LDL.LU R169, [R1+0x9a8] ;  /* 0x0009a80001a97983 */ /* 0x000f620000300800 */
[----:B------:R-:W-:-:S03]  /*3a200*/  IADD3.X R5, R9, UR4, RZ, P0, !PT ;  /* 0x0000000409057c10 */ /* 0x000fc600087fe4ff */
[----:B------:R-:W5:Y:S01]  /*3a210*/  LDL.LU R168, [R1+0x9ac] ;  /* 0x0009ac0001a87983 */ /* 0x000f620000300800 */
[----:B------:R-:W-:-:S03]  /*3a220*/  ISETP.LT.OR P0, PT, R0, 0x2, !P6 ;  /* 0x000000020000780c */ /* 0x000fc60007701670 */
[----:B------:R-:W5:Y:S04]  /*3a230*/  LDL.LU R167, [R1+0x9b0] ;  /* 0x0009b00001a77983 */ /* 0x000f680000300800 */
[----:B------:R-:W5:Y:S04]  /*3a240*/  LDL.LU R166, [R1+0x9b4] ;  /* 0x0009b40001a67983 */ /* 0x000f680000300800 */
[----:B------:R-:W5:Y:S04]  /*3a250*/  LDL.LU R165, [R1+0x9b8] ;  /* 0x0009b80001a57983 */ /* 0x000f680000300800 */
[----:B------:R-:W5:Y:S04]  /*3a260*/  LDL.LU R164, [R1+0x9bc] ;  /* 0x0009bc0001a47983 */ /* 0x000f680000300800 */
[----:B------:R-:W5:Y:S01]  /*3a270*/  LDL.LU R163, [R1+0x9c0] ;  /* 0x0009c00001a37983 */ /* 0x000f620000300800 */
[----:B--2---:R-:W-:-:S03]  /*3a280*/  @!P1 IMAD R3, R13, R16, RZ ;  /* 0x000000100d039224 */ /* 0x004fc600078e02ff */
        /* <DEDUP_REMOVED lines=9> */
[----:B------:R3:W-:Y:S04]  /*3a320*/  @!P1 STG.E.U8 desc[UR36][R4.64], R3 ;  /* 0x0000000304009986 */ /* 0x0007e8000c101124 */
[----:B------:R-:W2:Y:S04]  /*3a330*/  LDL.LU R153, [R1+0x9e8] ;  /* 0x0009e80001997983 */ /* 0x000ea80000300800 */
[----:B------:R-:W2:Y:S01]  /*3a340*/  LDL.LU R21, [R1+0x9ec] ;  /* 0x0009ec0001157983 */ /* 0x000ea20000300800 */
[----:B---3--:R-:W-:-:S03]  /*3a350*/  @!P0 IMAD R3, R12, R16, RZ ;  /* 0x000000100c038224 */ /* 0x008fc600078e02ff */
[----:B------:R-:W3:Y:S04]  /*3a360*/  LDL.LU R15, [R1+0x9f0] ;  /* 0x0009f000010f7983 */ /* 0x000ee80000300800 */
[----:B------:R-:W3:Y:S04]  /*3a370*/  LDL.LU R14, [R1+0x9f4] ;  /* 0x0009f400010e7983 */ /* 0x000ee80000300800 */
[----:B------:R-:W3:Y:S04]  /*3a380*/  LDL.LU R20, [R1+0x9f8] ;  /* 0x0009f80001147983 */ /* 0x000ee80000300800 */
[----:B------:R-:W3:Y:S04]  /*3a390*/  LDL.LU R152, [R1+0x9fc] ;  /* 0x0009fc0001987983 */ /* 0x000ee80000300800 */
[----:B------:R0:W-:Y:S04]  /*3a3a0*/  @!P0 STG.E.U8 desc[UR36][R4.64+0x1], R3 ;  /* 0x0000010304008986 */ /* 0x0001e8000c101124 */
[----:B0-----:R-:W4:Y:S01]  /*3a3b0*/  LDL.LU R3, [R1+0x808] ;  /* 0x0008080001037983 */ /* 0x001f220000300800 */
[----:B------:R-:W-:-:S02]  /*3a3c0*/  ISETP.LT.OR P5, PT, R0, 0x101, !P3 ;  /* 0x000001010000780c */ /* 0x000fc40005fa1670 */
[----:B------:R-:W-:-:S11]  /*3a3d0*/  ISETP.GE.AND P2, PT, R19, 0x109, PT ;  /* 0x000001091300780c */ /* 0x000fd60003f46270 */
[----:B------:R-:W-:-:S04]  /*3a3e0*/  @!P5 IADD3 R22, P0, R8, UR46, RZ ;  /* 0x0000002e0816dc10 */ /* 0x000fc8000ff1e0ff */
[----:B------:R-:W-:Y:S02]  /*3a3f0*/  @!P5 IADD3.X R23, R9, UR45, RZ, P0, !PT ;  /* 0x0000002d0917dc10 */ /* 0x000fe400087fe4ff */
[----:B------:R-:W-:-:S13]  /*3a400*/  ISETP.LT.OR P0, PT, R0, 0x1, !P2 ;  /* 0x000000010000780c */ /* 0x000fda0005701670 */
[----:B------:R-:W-:-:S04]  /*3a410*/  @!P0 IADD3 R12, P1, R4, UR46, RZ ;  /* 0x0000002e040c8c10 */ /* 0x000fc8000ff3e0ff */
[----:B------:R-:W-:Y:S01]  /*3a420*/  @!P0 IADD3.X R13, R5, UR45, RZ, P1, !PT ;  /* 0x0000002d050d8c10 */ /* 0x000fe20008ffe4ff */
[----:B----4-:R-:W-:-:S05]  /*3a430*/  @!P0 IMAD R3, R3, R16, RZ ;  /* 0x0000001003038224 */ /* 0x010fca00078e02ff */
[----:B------:R0:W-:Y:S04]  /*3a440*/  @!P0 STG.E.U8 desc[UR36][R12.64], R3 ;  /* 0x000000030c008986 */ /* 0x0001e8000c101124 */
[----:B0-----:R-:W4:Y:S04]  /*3a450*/  LDL.LU R3, [R1+0x80c] ;  /* 0x00080c0001037983 */ /* 0x001f280000300800 */
[----:B------:R-:W5:Y:S04]  /*3a460*/  LDL.LU R12, [R1+0x810] ;  /* 0x00081000010c7983 */ /* 0x000f680000300800 */
[----:B------:R-:W2:Y:S01]  /*3a470*/  LDL.LU R13, [R1+0x814] ;  /* 0x00081400010d7983 */ /* 0x000ea20000300800 */
[----:B------:R-:W-:-:S02]  /*3a480*/  ISETP.LT.OR P1, PT, R0, 0x2, !P2 ;  /* 0x000000020000780c */ /* 0x000fc40005721670 */
[----:B------:R-:W-:-:S11]  /*3a490*/  ISETP.LT.OR P0, PT, R0, 0x9, !P6 ;  /* 0x000000090000780c */ /* 0x000fd60007701670 */
[----:B------:R-:W-:-:S04]  /*3a4a0*/  @!P1 IADD3 R10, P5, R4, UR46, RZ ;  /* 0x0000002e040a9c10 */ /* 0x000fc8000ffbe0ff */
[----:B------:R-:W-:Y:S01]  /*3a4b0*/  @!P1 IADD3.X R11, R5, UR45, RZ, P5, !PT ;  /* 0x0000002d050b9c10 */ /* 0x000fe2000affe4ff */
[----:B----4-:R-:W-:-:S05]  /*3a4c0*/  @!P1 IMAD R3, R3, R16, RZ ;  /* 0x0000001003039224 */ /* 0x010fca00078e02ff */
[----:B------:R5:W-:Y:S02]  /*3a4d0*/  @!P1 STG.E.U8 desc[UR36][R10.64+0x1], R3 ;  /* 0x000001030a009986 */ /* 0x000be4000c101124 */
[----:B-----5:R-:W-:-:S05]  /*3a4e0*/  @!P0 IMAD R3, R12, R16, RZ ;  /* 0x000000100c038224 */ /* 0x020fca00078e02ff */
[----:B------:R2:W-:Y:S01]  /*3a4f0*/  @!P0 STG.E.U8 desc[UR36][R4.64+0x8], R3 ;  /* 0x0000080304008986 */ /* 0x0005e2000c101124 */
[----:B------:R-:W-:-:S13]  /*3a500*/  ISETP.LT.OR P0, PT, R0, 0xa, !P6 ;  /* 0x0000000a0000780c */ /* 0x000fda0007701670 */
[----:B--2---:R-:W-:-:S05]  /*3a510*/  @!P0 IMAD R3, R13, R16, RZ ;  /* 0x000000100d038224 */ /* 0x004fca00078e02ff */
[----:B------:R0:W-:Y:S04]  /*3a520*/  @!P0 STG.E.U8 desc[UR36][R4.64+0x9], R3 ;  /* 0x0000090304008986 */ /* 0x0001e8000c101124 */
[----:B0-----:R-:W2:Y:S01]  /*3a530*/  LDL.LU R3, [R1+0x818] ;  /* 0x0008180001037983 */ /* 0x001ea20000300800 */
[----:B------:R-:W-:-:S13]  /*3a540*/  ISETP.LT.OR P0, PT, R0, 0x9, !P2 ;  /* 0x000000090000780c */ /* 0x000fda0005701670 */
[----:B------:R-:W-:-:S04]  /*3a550*/  @!P0 IADD3 R12, P1, R4, UR46, RZ ;  /* 0x0000002e040c8c10 */ /* 0x000fc8000ff3e0ff */
[----:B------:R-:W-:Y:S01]  /*3a560*/  @!P0 IADD3.X R13, R5, UR45, RZ, P1, !PT ;  /* 0x0000002d050d8c10 */ /* 0x000fe20008ffe4ff */
[----:B--2---:R-:W-:-:S05]  /*3a570*/  @!P0 IMAD R3, R3, R16, RZ ;  /* 0x0000001003038224 */ /* 0x004fca00078e02ff */
[----:B------:R0:W-:Y:S04]  /*3a580*/  @!P0 STG.E.U8 desc[UR36][R12.64+0x8], R3 ;  /* 0x000008030c008986 */ /* 0x0001e8000c101124 */
[----:B0-----:R-:W2:Y:S04]  /*3a590*/  LDL.LU R3, [R1+0x81c] ;  /* 0x00081c0001037983 */ /* 0x001ea80000300800 */
[----:B------:R-:W4:Y:S04]  /*3a5a0*/  LDL.LU R12, [R1+0x820] ;  /* 0x00082000010c7983 */ /* 0x000f280000300800 */
[----:B------:R-:W5:Y:S01]  /*3a5b0*/  LDL.LU R13, [R1+0x824] ;  /* 0x00082400010d7983 */ /* 0x000f620000300800 */
[----:B------:R-:W-:-:S02]  /*3a5c0*/  ISETP.LT.OR P1, PT, R0, 0xa, !P2 ;  /* 0x0000000a0000780c */ /* 0x000fc40005721670 */
[----:B------:R-:W-:-:S11]  /*3a5d0*/  ISETP.LT.OR P0, PT, R0, 0x11, !P6 ;  /* 0x000000110000780c */ /* 0x000fd60007701670 */
[----:B------:R-:W-:-:S04]  /*3a5e0*/  @!P1 IADD3 R10, P5, R4, UR46, RZ ;  /* 0x0000002e040a9c10 */ /* 0x000fc8000ffbe0ff */
[----:B------:R-:W-:Y:S01]  /*3a5f0*/  @!P1 IADD3.X R11, R5, UR45, RZ, P5, !PT ;  /* 0x0000002d050b9c10 */ /* 0x000fe2000affe4ff */
[----:B--2---:R-:W-:-:S05]  /*3a600*/  @!P1 IMAD R3, R3, R16, RZ ;  /* 0x0000001003039224 */ /* 0x004fca00078e02ff */
[----:B------:R4:W-:Y:S02]  /*3a610*/  @!P1 STG.E.U8 desc[UR36][R10.64+0x9], R3 ;  /* 0x000009030a009986 */ /* 0x0009e4000c101124 */
[----:B----4-:R-:W-:-:S05]  /*3a620*/  @!P0 IMAD R3, R12, R16, RZ ;  /* 0x000000100c038224 */ /* 0x010fca00078e02ff */
[----:B------:R5:W-:Y:S01]  /*3a630*/  @!P0 STG.E.U8 desc[UR36][R4.64+0x10], R3 ;  /* 0x0000100304008986 */ /* 0x000be2000c101124 */
[----:B------:R-:W-:-:S13]  /*3a640*/  ISETP.LT.OR P0, PT, R0, 0x12, !P6 ;  /* 0x000000120000780c */ /* 0x000fda0007701670 */
[----:B-----5:R-:W-:-:S05]  /*3a650*/  @!P0 IMAD R3, R13, R16, RZ ;  /* 0x000000100d038224 */ /* 0x020fca00078e02ff */
        /* <DEDUP_REMOVED lines=147> */
[----:B0-----:R-:W2:Y:S01]  /*3af90*/  LDL.LU R13, [R1+0x89c] ;  /* 0x00089c00010d7983 */ /* 0x001ea20000300800 */
[C---:B------:R-:W-:Y:S02]  /*3afa0*/  ISETP.LT.OR P1, PT, R0.reuse, 0x4a, !P2 ;  /* 0x0000004a0000780c */ /* 0x040fe40005721670 */
[----:B------:R-:W-:-:S11]  /*3afb0*/  ISETP.LT.OR P0, PT, R0, 0x51, !P6 ;  /* 0x000000510000780c */ /* 0x000fd60007701670 */
[----:B------:R-:W-:-:S04]  /*3afc0*/  @!P1 IADD3 R10, P5, R4, UR46, RZ ;  /* 0x0000002e040a9c10 */ /* 0x000fc8000ffbe0ff */
[----:B------:R-:W-:Y:S01]  /*3afd0*/  @!P1 IADD3.X R11, R5, UR45, RZ, P5, !PT ;  /* 0x0000002d050b9c10 */ /* 0x000fe2000affe4ff */
[----:B--2---:R-:W-:-:S05]  /*3afe0*/  @!P1 IMAD R3, R13, R16, RZ ;  /* 0x000000100d039224 */ /* 0x004fca00078e02ff */
[----:B------:R0:W-:Y:S02]  /*3aff0*/  @!P1 STG.E.U8 desc[UR36][R10.64+0x49], R3 ;  /* 0x000049030a009986 */ /* 0x0001e4000c101124 */
[----:B0-----:R-:W-:Y:S02]  /*3b000*/  @!P0 IMAD R3, R235, R16, RZ ;  /* 0x00000010eb038224 */ /* 0x001fe400078e02ff */
[----:B------:R-:W2:Y:S04]  /*3b010*/  LDL.LU R235, [R1+0x6b0] ;  /* 0x0006b00001eb7983 */ /* 0x000ea80000300800 */
[----:B------:R0:W-:Y:S01]  /*3b020*/  @!P0 STG.E.U8 desc[UR36][R4.64+0x50], R3 ;  /* 0x0000500304008986 */ /* 0x0001e2000c101124 */
[----:B------:R-:W-:-:S13]  /*3b030*/  ISETP.LT.OR P0, PT, R0, 0x52, !P6 ;  /* 0x000000520000780c */ /* 0x000fda0007701670 */
[----:B0-----:R-:W-:Y:S02]  /*3b040*/  @!P0 IMAD R3, R234, R16, RZ ;  /* 0x00000010ea038224 */ /* 0x001fe400078e02ff */
[----:B------:R-:W4:Y:S04]  /*3b050*/  LDL.LU R234, [R1+0x6b4] ;  /* 0x0006b40001ea7983 */ /* 0x000f280000300800 */
[----:B------:R0:W-:Y:S01]  /*3b060*/  @!P0 STG.E.U8 desc[UR36][R4.64+0x51], R3 ;  /* 0x0000510304008986 */ /* 0x0001e2000c101124 */
[----:B------:R-:W-:-:S13]  /*3b070*/  ISETP.LT.OR P0, PT, R0, 0x51, !P2 ;  /* 0x000000510000780c */ /* 0x000fda0005701670 */
[----:B------:R-:W-:-:S04]  /*3b080*/  @!P0 IADD3 R12, P1, R4, UR46, RZ ;  /* 0x0000002e040c8c10 */ /* 0x000fc8000ff3e0ff */
[----:B------:R-:W-:Y:S02]  /*3b090*/  @!P0 IADD3.X R13, R5, UR45, RZ, P1, !PT ;  /* 0x0000002d050d8c10 */ /* 0x000fe40008ffe4ff */
[C---:B------:R-:W-:Y:S01]  /*3b0a0*/  ISETP.LT.OR P1, PT, R0.reuse, 0x52, !P2 ;  /* 0x000000520000780c */ /* 0x040fe20005721670 */
[----:B0-----:R-:W-:Y:S02]  /*3b0b0*/  @!P0 IMAD R3, R233, R16, RZ ;  /* 0x00000010e9038224 */ /* 0x001fe400078e02ff */
[----:B------:R-:W5:Y:S04]  /*3b0c0*/  LDL.LU R233, [R1+0x6b8] ;  /* 0x0006b80001e97983 */ /* 0x000f680000300800 */
[----:B------:R0:W-:Y:S01]  /*3b0d0*/  @!P0 STG.E.U8 desc[UR36][R12.64+0x50], R3 ;  /* 0x000050030c008986 */ /* 0x0001e2000c101124 */
[----:B------:R-:W-:-:S05]  /*3b0e0*/  ISETP.LT.OR P0, PT, R0, 0x59, !P6 ;  /* 0x000000590000780c */ /* 0x000fca0007701670 */
[----:B------:R-:W-:-:S04]  /*3b0f0*/  @!P1 IADD3 R10, P5, R4, UR46, RZ ;  /* 0x0000002e040a9c10 */ /* 0x000fc8000ffbe0ff */
[----:B------:R-:W-:Y:S01]  /*3b100*/  @!P1 IADD3.X R11, R5, UR45, RZ, P5, !PT ;  /* 0x0000002d050b9c10 */ /* 0x000fe2000affe4ff */
[-C--:B0-----:R-:W-:Y:S02]  /*3b110*/  @!P1 IMAD R3, R232, R16.reuse, RZ ;  /* 0x00000010e8039224 */ /* 0x081fe400078e02ff */
[----:B------:R-:W5:Y:S04]  /*3b120*/  LDL.LU R232, [R1+0x6bc] ;  /* 0x0006bc0001e87983 */ /* 0x000f680000300800 */
[----:B------:R0:W-:Y:S02]  /*3b130*/  @!P1 STG.E.U8 desc[UR36][R10.64+0x51], R3 ;  /* 0x000051030a009986 */ /* 0x0001e4000c101124 */
[----:B0-----:R-:W-:Y:S02]  /*3b140*/  @!P0 IMAD R3, R231, R16, RZ ;  /* 0x00000010e7038224 */ /* 0x001fe400078e02ff */
[----:B------:R-:W5:Y:S04]  /*3b150*/  LDL.LU R231, [R1+0x6c0] ;  /* 0x0006c00001e77983 */ /* 0x000f680000300800 */
[----:B------:R0:W-:Y:S01]  /*3b160*/  @!P0 STG.E.U8 desc[UR36][R4.64+0x58], R3 ;  /* 0x0000580304008986 */ /* 0x0001e2000c101124 */
[----:B------:R-:W-:-:S13]  /*3b170*/  ISETP.LT.OR P0, PT, R0, 0x5a, !P6 ;  /* 0x0000005a0000780c */ /* 0x000fda0007701670 */
[----:B0-----:R-:W-:Y:S02]  /*3b180*/  @!P0 IMAD R3, R230, R16, RZ ;  /* 0x00000010e6038224 */ /* 0x001fe400078e02ff */
[----:B------:R-:W5:Y:S04]  /*3b190*/  LDL.LU R230, [R1+0x6c4] ;  /* 0x0006c40001e67983 */ /* 0x000f680000300800 */
        /* <DEDUP_REMOVED lines=391> */
[----:B0-----:R-:W-:-:S05]  /*3ca10*/  @!P1 IMAD R3, R21, R16, RZ ;  /* 0x0000001015039224 */ /* 0x001fca00078e02ff */
[----:B------:R3:W-:Y:S02]  /*3ca20*/  @!P1 STG.E.U8 desc[UR36][R10.64+0xf1], R3 ;  /* 0x0000f1030a009986 */ /* 0x0007e4000c101124 */
[----:B---3--:R-:W-:-:S05]  /*3ca30*/  @!P0 IMAD R3, R15, R16, RZ ;  /* 0x000000100f038224 */ /* 0x008fca00078e02ff */
[----:B------:R0:W-:Y:S01]  /*3ca40*/  @!P0 STG.E.U8 desc[UR36][R4.64+0xf8], R3 ;  /* 0x0000f80304008986 */ /* 0x0001e2000c101124 */
[----:B------:R-:W-:-:S13]  /*3ca50*/  ISETP.LT.OR P0, PT, R0, 0xfa, !P6 ;  /* 0x000000fa0000780c */ /* 0x000fda0007701670 */
[----:B0-----:R-:W-:-:S05]  /*3ca60*/  @!P0 IMAD R3, R14, R16, RZ ;  /* 0x000000100e038224 */ /* 0x001fca00078e02ff */
[----:B------:R0:W-:Y:S01]  /*3ca70*/  @!P0 STG.E.U8 desc[UR36][R4.64+0xf9], R3 ;  /* 0x0000f90304008986 */ /* 0x0001e2000c101124 */
[----:B------:R-:W-:-:S13]  /*3ca80*/  ISETP.LT.OR P0, PT, R0, 0xf9, !P2 ;  /* 0x000000f90000780c */ /* 0x000fda0005701670 */
[----:B------:R-:W-:-:S04]  /*3ca90*/  @!P0 IADD3 R10, P1, R4, UR46, RZ ;  /* 0x0000002e040a8c10 */ /* 0x000fc8000ff3e0ff */
[----:B------:R-:W-:Y:S02]  /*3caa0*/  @!P0 IADD3.X R11, R5, UR45, RZ, P1, !PT ;  /* 0x0000002d050b8c10 */ /* 0x000fe40008ffe4ff */
[----:B------:R-:W-:Y:S01]  /*3cab0*/  ISETP.LT.OR P1, PT, R0, 0xfa, !P2 ;  /* 0x000000fa0000780c */ /* 0x000fe20005721670 */
[----:B0-----:R-:W-:-:S05]  /*3cac0*/  @!P0 IMAD R3, R20, R16, RZ ;  /* 0x0000001014038224 */ /* 0x001fca00078e02ff */
[----:B------:R0:W-:Y:S07]  /*3cad0*/  @!P0 STG.E.U8 desc[UR36][R10.64+0xf8], R3 ;  /* 0x0000f8030a008986 */ /* 0x0001ee000c101124 */
[----:B------:R-:W-:-:S04]  /*3cae0*/  @!P1 IADD3 R14, P5, R4, UR46, RZ ;  /* 0x0000002e040e9c10 */ /* 0x000fc8000ffbe0ff */
[----:B------:R-:W-:Y:S01]  /*3caf0*/  @!P1 IADD3.X R15, R5, UR45, RZ, P5, !PT ;  /* 0x0000002d050f9c10 */ /* 0x000fe2000affe4ff */
[----:B0-----:R-:W-:Y:S02]  /*3cb00*/  @!P1 IMAD R3, R152, R16, RZ ;  /* 0x0000001098039224 */ /* 0x001fe400078e02ff */
[----:B------:R-:W3:Y:S04]  /*3cb10*/  LDL.LU R152, [R1+0x7fc] ;  /* 0x0007fc0001987983 */ /* 0x000ee80000300800 */
[----:B------:R0:W-:Y:S04]  /*3cb20*/  @!P1 STG.E.U8 desc[UR36][R14.64+0xf9], R3 ;  /* 0x0000f9030e009986 */ /* 0x0001e8000c101124 */
[----:B0-----:R-:W2:Y:S04]  /*3cb30*/  LDL.LU R14, [R1+0x600] ;  /* 0x00060000010e7983 */ /* 0x001ea80000300800 */
[----:B------:R-:W4:Y:S01]  /*3cb40*/  LDL.LU R15, [R1+0x604] ;  /* 0x00060400010f7983 */ /* 0x000f220000300800 */
[----:B------:R-:W-:-:S04]  /*3cb50*/  ISETP.GE.AND P0, PT, R19, 0x189, PT ;  /* 0x000001891300780c */ /* 0x000fc80003f06270 */
[----:B------:R-:W-:Y:S01]  /*3cb60*/  ISETP.LT.OR P6, PT, R0, 0x1, !P0 ;  /* 0x000000010000780c */ /* 0x000fe200047c1670 */
[----:B------:R-:W-:Y:S01]  /*3cb70*/  IMAD.U32 R12, RZ, RZ, UR10 ;  /* 0x0000000aff0c7e24 */ /* 0x000fe2000f8e00ff */
[----:B------:R-:W-:-:S03]  /*3cb80*/  UIMAD UR4, UR11, 0x180, URZ ;  /* 0x000001800b0478a4 */ /* 0x000fc6000f8e023f */
[----:B------:R-:W-:Y:S01]  /*3cb90*/  IMAD.WIDE.U32 R12, R12, 0x180, R8 ;  /* 0x000001800c0c7825 */ /* 0x000fe200078e0008 */
[----:B------:R-:W-:-:S03]  /*3cba0*/  ISETP.GE.AND P1, PT, R19, 0x181, PT ;  /* 0x000001811300780c */ /* 0x000fc60003f26270 */
[----:B------:R-:W-:-:S04]  /*3cbb0*/  VIADD R11, R13, UR4 ;  /* 0x000000040d0b7c36 */ /* 0x000fc80008000000 */
[----:B------:R-:W-:-:S04]  /*3cbc0*/  @!P6 IADD3 R20, P5, R12, UR46, RZ ;  /* 0x0000002e0c14ec10 */ /* 0x000fc8000ffbe0ff */
[----:B------:R-:W-:Y:S02]  /*3cbd0*/  @!P6 IADD3.X R21, R11, UR45, RZ, P5, !PT ;  /* 0x0000002d0b15ec10 */ /* 0x000fe4000affe4ff */
[----:B------:R-:W-:-:S13]  /*3cbe0*/  ISETP.LT.OR P5, PT, R0, 0x1, !P1 ;  /* 0x000000010000780c */ /* 0x000fda0004fa1670 */
[----:B------:R-:W-:Y:S02]  /*3cbf0*/  @!P5 IMAD.MOV.U32 R10, RZ, RZ, R12 ;  /* 0x000000ffff0ad224 */ /* 0x000fe400078e000c */
[----:B--2---:R-:W-:-:S05]  /*3cc00*/  @!P5 IMAD R3, R14, R16, RZ ;  /* 0x000000100e03d224 */ /* 0x004fca00078e02ff */
[----:B------:R4:W-:Y:S01]  /*3cc10*/  @!P5 STG.E.U8 desc[UR36][R10.64], R3 ;  /* 0x000000030a00d986 */ /* 0x0009e2000c101124 */
[----:B------:R-:W-:-:S13]  /*3cc20*/  ISETP.LT.OR P5, PT, R0, 0x2, !P1 ;  /* 0x000000020000780c */ /* 0x000fda0004fa1670 */
[----:B----4-:R-:W-:Y:S02]  /*3cc30*/  @!P5 IMAD R3, R15, R16, RZ ;  /* 0x000000100f03d224 */ /* 0x010fe400078e02ff */
[----:B------:R-:W-:-:S05]  /*3cc40*/  @!P5 IMAD.MOV.U32 R10, RZ, RZ, R12 ;  /* 0x000000ffff0ad224 */ /* 0x000fca00078e000c */
[----:B------:R0:W-:Y:S04]  /*3cc50*/  @!P5 STG.E.U8 desc[UR36][R10.64+0x1], R3 ;  /* 0x000001030a00d986 */ /* 0x0001e8000c101124 */
[----:B0-----:R-:W2:Y:S01]  /*3cc60*/  LDL.LU R3, [R1+0x608] ;  /* 0x0006080001037983 */ /* 0x001ea20000300800 */
[----:B------:R-:W-:Y:S02]  /*3cc70*/  ISETP.LT.OR P5, PT, R0, 0x2, !P0 ;  /* 0x000000020000780c */ /* 0x000fe400047a1670 */
[----:B------:R-:W-:Y:S01]  /*3cc80*/  LOP3.LUT R18, R18, 0xffffffdf, RZ, 0xc0, !PT ;  /* 0xffffffdf12127812 */ /* 0x000fe200078ec0ff */
[----:B--2---:R-:W-:-:S05]  /*3cc90*/  @!P6 IMAD R3, R3, R16, RZ ;  /* 0x000000100303e224 */ /* 0x004fca00078e02ff */
[----:B------:R0:W-:Y:S04]  /*3cca0*/  @!P6 STG.E.U8 desc[UR36][R20.64], R3 ;  /* 0x000000031400e986 */ /* 0x0001e8000c101124 */
[----:B0-----:R-:W2:Y:S01]  /*3ccb0*/  LDL.LU R3, [R1+0x60c] ;  /* 0x00060c0001037983 */ /* 0x001ea20000300800 */
[----:B------:R-:W-:Y:S02]  /*3ccc0*/  @P2 LOP3.LUT R18, R18, 0x20, RZ, 0xfc, !PT ;  /* 0x0000002012122812 */ /* 0x000fe400078efcff */
[----:B------:R-:W-:-:S04]  /*3ccd0*/  @!P5 IADD3 R14, P2, R12, UR46, RZ ;  /* 0x0000002e0c0edc10 */ /* 0x000fc8000ff5e0ff */
[----:B------:R-:W-:Y:S01]  /*3cce0*/  @!P5 IADD3.X R15, R11, UR45, RZ, P2, !PT ;  /* 0x0000002d0b0fdc10 */ /* 0x000fe200097fe4ff */
[----:B--2---:R-:W-:-:S05]  /*3ccf0*/  @!P5 IMAD R3, R3, R16, RZ ;  /* 0x000000100303d224 */ /* 0x004fca00078e02ff */
[----:B------:R0:W-:Y:S04]  /*3cd00*/  @!P5 STG.E.U8 desc[UR36][R14.64+0x1], R3 ;  /* 0x000001030e00d986 */ /* 0x0001e8000c101124 */
[----:B0-----:R-:W2:Y:S04]  /*3cd10*/  LDL.LU R14, [R1+0x610] ;  /* 0x00061000010e7983 */ /* 0x001ea80000300800 */
[----:B------:R-:W4:Y:S01]  /*3cd20*/  LDL.LU R15, [R1+0x614] ;  /* 0x00061400010f7983 */ /* 0x000f220000300800 */
        /* <DEDUP_REMOVED lines=215> */
[----:B------:R-:W-:Y:S02]  /*3daa0*/  @!P5 IADD3.X R15, R11, UR45, RZ, P2, !PT ;  /* 0x0000002d0b0fdc10 */ /* 0x000fe400097fe4ff */
[----:B------:R-:W-:-:S13]  /*3dab0*/  ISETP.LT.OR P6, PT, R0, 0x59, !P0 ;  /* 0x000000590000780c */ /* 0x000fda00047c1670 */
[----:B------:R-:W-:-:S04]  /*3dac0*/  @!P6 IADD3 R20, P2, R12, UR46, RZ ;  /* 0x0000002e0c14ec10 */ /* 0x000fc8000ff5e0ff */
[----:B------:R-:W-:Y:S01]  /*3dad0*/  @!P6 IADD3.X R21, R11, UR45, RZ, P2, !PT ;  /* 0x0000002d0b15ec10 */ /* 0x000fe200097fe4ff */
[----:B--2---:R-:W-:-:S05]  /*3dae0*/  @!P5 IMAD R3, R3, R16, RZ ;  /* 0x000000100303d224 */ /* 0x004fca00078e02ff */
[----:B------:R0:W-:Y:S01]  /*3daf0*/  @!P5 STG.E.U8 desc[UR36][R14.64+0x51], R3 ;  /* 0x000051030e00d986 */ /* 0x0001e2000c101124 */
[----:B------:R-:W-:-:S13]  /*3db00*/  ISETP.LT.OR P5, PT, R0, 0x59, !P1 ;  /* 0x000000590000780c */ /* 0x000fda0004fa1670 */
[----:B0-----:R-:W-:Y:S02]  /*3db10*/  @!P5 IMAD R3, R235, R16, RZ ;  /* 0x00000010eb03d224 */ /* 0x001fe400078e02ff */
[----:B------:R-:W-:-:S05]  /*3db20*/  @!P5 IMAD.MOV.U32 R10, RZ, RZ, R12 ;  /* 0x000000ffff0ad224 */ /* 0x000fca00078e000c */
[----:B------:R0:W-:Y:S01]  /*3db30*/  @!P5 STG.E.U8 desc[UR36][R10.64+0x58], R3 ;  /* 0x000058030a00d986 */ /* 0x0001e2000c101124 */
[----:B------:R-:W-:-:S13]  /*3db40*/  ISETP.LT.OR P5, PT, R0, 0x5a, !P1 ;  /* 0x0000005a0000780c */ /* 0x000fda0004fa1670 */
[----:B0-----:R-:W-:Y:S02]  /*3db50*/  @!P5 IMAD R3, R234, R16, RZ ;  /* 0x00000010ea03d224 */ /* 0x001fe400078e02ff */
[----:B------:R-:W-:-:S05]  /*3db60*/  @!P5 IMAD.MOV.U32 R10, RZ, RZ, R12 ;  /* 0x000000ffff0ad224 */ /* 0x000fca00078e000c */
[----:B------:R5:W-:Y:S01]  /*3db70*/  @!P5 STG.E.U8 desc[UR36][R10.64+0x59], R3 ;  /* 0x000059030a00d986 */ /* 0x000be2000c101124 */
[----:B------:R-:W-:Y:S01]  /*3db80*/  ISETP.LT.OR P5, PT, R0, 0x5a, !P0 ;  /* 0x0000005a0000780c */ /* 0x000fe200047a1670 */
[----:B-----5:R-:W-:-:S12]  /*3db90*/  @!P6 IMAD R3, R233, R16, RZ ;  /* 0x00000010e903e224 */ /* 0x020fd800078e02ff */
[----:B------:R-:W-:Y:S01]  /*3dba0*/  @!P5 IADD3 R14, P2, R12, UR46, RZ ;  /* 0x0000002e0c0edc10 */ /* 0x000fe2000ff5e0ff */
[----:B------:R0:W-:Y:S03]  /*3dbb0*/  @!P6 STG.E.U8 desc[UR36][R20.64+0x58], R3 ;  /* 0x000058031400e986 */ /* 0x0001e6000c101124 */
[----:B------:R-:W-:Y:S01]  /*3dbc0*/  @!P5 IADD3.X R15, R11, UR45, RZ, P2, !PT ;  /* 0x0000002d0b0fdc10 */ /* 0x000fe200097fe4ff */
[----:B0-----:R-:W-:-:S05]  /*3dbd0*/  @!P5 IMAD R3, R232, R16, RZ ;  /* 0x00000010e803d224 */ /* 0x001fca00078e02ff */
[----:B------:R0:W-:Y:S01]  /*3dbe0*/  @!P5 STG.E.U8 desc[UR36][R14.64+0x59], R3 ;  /* 0x000059030e00d986 */ /* 0x0001e2000c101124 */
[----:B------:R-:W-:-:S13]  /*3dbf0*/  ISETP.LT.OR P5, PT, R0, 0x61, !P1 ;  /* 0x000000610000780c */ /* 0x000fda0004fa1670 */
[----:B0-----:R-:W-:Y:S02]  /*3dc00*/  @!P5 IMAD R3, R231, R16, RZ ;  /* 0x00000010e703d224 */ /* 0x001fe400078e02ff */
[----:B------:R-:W-:-:S05]  /*3dc10*/  @!P5 IMAD.MOV.U32 R10, RZ, RZ, R12 ;  /* 0x000000ffff0ad224 */ /* 0x000fca00078e000c */
[----:B------:R0:W-:Y:S01]  /*3dc20*/  @!P5 STG.E.U8 desc[UR36][R10.64+0x60], R3 ;  /* 0x000060030a00d986 */ /* 0x0001e2000c101124 */
[C---:B------:R-:W-:Y:S02]  /*3dc30*/  ISETP.LT.OR P5, PT, R0.reuse, 0x62, !P1 ;  /* 0x000000620000780c */ /* 0x040fe40004fa1670 */
[----:B------:R-:W-:-:S11]  /*3dc40*/  ISETP.LT.OR P6, PT, R0, 0x61, !P0 ;  /* 0x000000610000780c */ /* 0x000fd600047c1670 */
[----:B0-----:R-:W-:Y:S02]  /*3dc50*/  @!P5 IMAD R3, R230, R16, RZ ;  /* 0x00000010e603d224 */ /* 0x001fe400078e02ff */
[----:B------:R-:W-:-:S05]  /*3dc60*/  @!P5 IMAD.MOV.U32 R10, RZ, RZ, R12 ;  /* 0x000000ffff0ad224 */ /* 0x000fca00078e000c */
[----:B------:R0:W-:Y:S01]  /*3dc70*/  @!P5 STG.E.U8 desc[UR36][R10.64+0x61], R3 ;  /* 0x000061030a00d986 */ /* 0x0001e2000c101124 */
[----:B------:R-:W-:Y:S02]  /*3dc80*/  ISETP.LT.OR P5, PT, R0, 0x62, !P0 ;  /* 0x000000620000780c */ /* 0x000fe400047a1670 */
[----:B------:R-:W-:-:S04]  /*3dc90*/  @!P6 IADD3 R20, P2, R12, UR46, RZ ;  /* 0x0000002e0c14ec10 */ /* 0x000fc8000ff5e0ff */
[----:B------:R-:W-:Y:S01]  /*3dca0*/  @!P6 IADD3.X R21, R11, UR45, RZ, P2, !PT ;  /* 0x0000002d0b15ec10 */ /* 0x000fe200097fe4ff */
[----:B0-----:R-:W-:-:S06]  /*3dcb0*/  @!P6 IMAD R3, R229, R16, RZ ;  /* 0x00000010e503e224 */ /* 0x001fcc00078e02ff */
        /* <DEDUP_REMOVED lines=328> */
[----:B------:R0:W-:Y:S04]  /*3f140*/  @!P5 STG.E.U8 desc[UR36][R14.64+0xf1], R3 ;  /* 0x0000f1030e00d986 */ /* 0x0001e8000c101124 */
[----:B0-----:R-:W2:Y:S04]  /*3f150*/  LDL.LU R14, [R1+0x400] ;  /* 0x00040000010e7983 */ /* 0x001ea80000300800 */
[----:B------:R-:W4:Y:S01]  /*3f160*/  LDL.LU R15, [R1+0x404] ;  /* 0x00040400010f7983 */ /* 0x000f220000300800 */
[C---:B------:R-:W-:Y:S02]  /*3f170*/  ISETP.LT.OR P5, PT, R0.reuse, 0xf9, !P1 ;  /* 0x000000f90000780c */ /* 0x040fe40004fa1670 */
[----:B------:R-:W-:-:S11]  /*3f180*/  ISETP.LT.OR P6, PT, R0, 0xf9, !P0 ;  /* 0x000000f90000780c */ /* 0x000fd600047c1670 */
[----:B------:R-:W-:Y:S02]  /*3f190*/  @!P5 IMAD R3, R155, R16, RZ ;  /* 0x000000109b03d224 */ /* 0x000fe400078e02ff */
[----:B------:R-:W-:-:S05]  /*3f1a0*/  @!P5 IMAD.MOV.U32 R10, RZ, RZ, R12 ;  /* 0x000000ffff0ad224 */ /* 0x000fca00078e000c */
[----:B------:R0:W-:Y:S01]  /*3f1b0*/  @!P5 STG.E.U8 desc[UR36][R10.64+0xf8], R3 ;  /* 0x0000f8030a00d986 */ /* 0x0001e2000c101124 */
[----:B------:R-:W-:Y:S02]  /*3f1c0*/  ISETP.LT.OR P5, PT, R0, 0xfa, !P1 ;  /* 0x000000fa0000780c */ /* 0x000fe40004fa1670 */
[----:B------:R-:W-:-:S04]  /*3f1d0*/  @!P6 IADD3 R20, P2, R12, UR46, RZ ;  /* 0x0000002e0c14ec10 */ /* 0x000fc8000ff5e0ff */
[----:B------:R-:W-:-:S07]  /*3f1e0*/  @!P6 IADD3.X R21, R11, UR45, RZ, P2, !PT ;  /* 0x0000002d0b15ec10 */ /* 0x000fce00097fe4ff */
[----:B0-----:R-:W-:Y:S02]  /*3f1f0*/  @!P5 IMAD R3, R154, R16, RZ ;  /* 0x000000109a03d224 */ /* 0x001fe400078e02ff */
[----:B------:R-:W-:-:S05]  /*3f200*/  @!P5 IMAD.MOV.U32 R10, RZ, RZ, R12 ;  /* 0x000000ffff0ad224 */ /* 0x000fca00078e000c */
[----:B------:R0:W-:Y:S02]  /*3f210*/  @!P5 STG.E.U8 desc[UR36][R10.64+0xf9], R3 ;  /* 0x0000f9030a00d986 */ /* 0x0001e4000c101124 */
[----:B0-----:R-:W-:-:S05]  /*3f220*/  @!P6 IMAD R3, R153, R16, RZ ;  /* 0x000000109903e224 */ /* 0x001fca00078e02ff */
[----:B------:R0:W-:Y:S04]  /*3f230*/  @!P6 STG.E.U8 desc[UR36][R20.64+0xf8], R3 ;  /* 0x0000f8031400e986 */ /* 0x0001e8000c101124 */
[----:B0-----:R-:W5:Y:S04]  /*3f240*/  LDL.LU R20, [R1+0x410] ;  /* 0x0004100001147983 */ /* 0x001f680000300800 */
        /* <DEDUP_REMOVED lines=42> */
[----:B---3--:R-:W-:-:S03]  /*3f4f0*/  @!P5 IMAD R3, R152, R16, RZ ;  /* 0x000000109803d224 */ /* 0x008fc600078e02ff */
[----:B------:R-:W3:Y:S04]  /*3f500*/  LDL.LU R197, [R1+0x548] ;  /* 0x0005480001c57983 */ /* 0x000ee80000300800 */
[----:B------:R-:W3:Y:S04]  /*3f510*/  LDL.LU R196, [R1+0x54c] ;  /* 0x00054c0001c47983 */ /* 0x000ee80000300800 */
[----:B------:R-:W3:Y:S04]  /*3f520*/  LDL.LU R195, [R1+0x550] ;  /* 0x0005500001c37983 */ /* 0x000ee80000300800 */
[----:B------:R-:W3:Y:S04]  /*3f530*/  LDL.LU R194, [R1+0x554] ;  /* 0x0005540001c27983 */ /* 0x000ee80000300800 */
[----:B------:R-:W3:Y:S04]  /*3f540*/  LDL.LU R193, [R1+0x558] ;  /* 0x0005580001c17983 */ /* 0x000ee80000300800 */
[----:B------:R-:W3:Y:S04]  /*3f550*/  LDL.LU R192, [R1+0x55c] ;  /* 0x00055c0001c07983 */ /* 0x000ee80000300800 */
[----:B------:R-:W3:Y:S04]  /*3f560*/  LDL.LU R191, [R1+0x560] ;  /* 0x0005600001bf7983 */ /* 0x000ee80000300800 */
[----:B------:R-:W3:Y:S04]  /*3f570*/  LDL.LU R190, [R1+0x564] ;  /* 0x0005640001be7983 */ /* 0x000ee80000300800 */
[----:B------:R2:W-:Y:S01]  /*3f580*/  @!P5 STG.E.U8 desc[UR36][R10.64+0xf9], R3 ;  /* 0x0000f9030a00d986 */ /* 0x0005e2000c101124 */
[----:B------:R-:W-:-:S03]  /*3f590*/  ISETP.LT.OR P5, PT, R0, 0x101, !P4 ;  /* 0x000001010000780c */ /* 0x000fc600067a1670 */
        /* <DEDUP_REMOVED lines=9> */
[----:B------:R-:W3:Y:S01]  /*3f630*/  LDL.LU R180, [R1+0x58c] ;  /* 0x00058c0001b47983 */ /* 0x000ee20000300800 */
        /* <DEDUP_REMOVED lines=10> */
[----:B------:R4:W-:Y:S01]  /*3f6e0*/  @!P5 STG.E.U8 desc[UR36][R8.64+0x100], R3 ;  /* 0x000100030800d986 */ /* 0x0009e2000c101124 */
[----:B------:R-:W-:-:S03]  /*3f6f0*/  ISETP.LT.OR P5, PT, R0, 0x102, !P4 ;  /* 0x000001020000780c */ /* 0x000fc600067a1670 */
        /* <DEDUP_REMOVED lines=9> */
[----:B------:R-:W2:Y:S01]  /*3f790*/  LDL.LU R161, [R1+0x5d8] ;  /* 0x0005d80001a17983 */ /* 0x000ea20000300800 */
[----:B----4-:R-:W-:-:S03]  /*3f7a0*/  @!P5 IMAD R3, R15, R16, RZ ;  /* 0x000000100f03d224 */ /* 0x010fc600078e02ff */
[----:B------:R-:W4:Y:S04]  /*3f7b0*/  LDL.LU R160, [R1+0x5dc] ;  /* 0x0005dc0001a07983 */ /* 0x000f280000300800 */
        /* <DEDUP_REMOVED lines=8> */
[----:B------:R0:W-:Y:S04]  /*3f840*/  @!P5 STG.E.U8 desc[UR36][R8.64+0x101], R3 ;  /* 0x000101030800d986 */ /* 0x0001e8000c101124 */
[----:B0-----:R-:W5:Y:S01]  /*3f850*/  LDL.LU R3, [R1+0x408] ;  /* 0x0004080001037983 */ /* 0x001f620000300800 */
[----:B------:R-:W-:-:S02]  /*3f860*/  ISETP.LT.OR P2, PT, R0, 0x101, !P3 ;  /* 0x000001010000780c */ /* 0x000fc40005f41670 */
[----:B------:R-:W-:-:S11]  /*3f870*/  ISETP.LT.OR P5, PT, R0, 0x102, !P3 ;  /* 0x000001020000780c */ /* 0x000fd60005fa1670 */
[----:B-----5:R-:W-:-:S05]  /*3f880*/  @!P2 IMAD R3, R3, R16, RZ ;  /* 0x000000100303a224 */ /* 0x020fca00078e02ff */
[----:B------:R0:W-:Y:S04]  /*3f890*/  @!P2 STG.E.U8 desc[UR36][R22.64+0x100], R3 ;  /* 0x000100031600a986 */ /* 0x0001e8000c101124 */
[----:B0-----:R-:W5:Y:S01]  /*3f8a0*/  LDL.LU R3, [R1+0x40c] ;  /* 0x00040c0001037983 */ /* 0x001f620000300800 */
[----:B------:R-:W-:-:S03]  /*3f8b0*/  @!P5 IADD3 R10, P6, R8, UR46, RZ ;  /* 0x0000002e080adc10 */ /* 0x000fc6000ffde0ff */
[----:B------:R-:W3:Y:S01]  /*3f8c0*/  LDL.LU R22, [R1+0x4a8] ;  /* 0x0004a80001167983 */ /* 0x000ee20000300800 */
[----:B------:R-:W-:-:S03]  /*3f8d0*/  @!P5 IADD3.X R11, R9, UR45, RZ, P6, !PT ;  /* 0x0000002d090bdc10 */ /* 0x000fc6000b7fe4ff */
[----:B------:R-:W2:Y:S01]  /*3f8e0*/  LDL.LU R23, [R1+0x4ac] ;  /* 0x0004ac0001177983 */ /* 0x000ea20000300800 */
[----:B-----5:R-:W-:-:S05]  /*3f8f0*/  @!P5 IMAD R3, R3, R16, RZ ;  /* 0x000000100303d224 */ /* 0x020fca00078e02ff */
[----:B------:R0:W-:Y:S01]  /*3f900*/  @!P5 STG.E.U8 desc[UR36][R10.64+0x101], R3 ;  /* 0x000101030a00d986 */ /* 0x0001e2000c101124 */
[----:B------:R-:W-:-:S13]  /*3f910*/  ISETP.LT.OR P5, PT, R0, 0x109, !P4 ;  /* 0x000001090000780c */ /* 0x000fda00067a1670 */
[----:B0-----:R-:W-:-:S05]  /*3f920*/  @!P5 IMAD R3, R20, R16, RZ ;  /* 0x000000101403d224 */ /* 0x001fca00078e02ff */
[----:B------:R0:W-:Y:S01]  /*3f930*/  @!P5 STG.E.U8 desc[UR36][R8.64+0x108], R3 ;  /* 0x000108030800d986 */ /* 0x0001e2000c101124 */
[----:B------:R-:W-:-:S13]  /*3f940*/  ISETP.LT.OR P5, PT, R0, 0x10a, !P4 ;  /* 0x0000010a0000780c */ /* 0x000fda00067a1670 */
[----:B0-----:R-:W-:-:S05]  /*3f950*/  @!P5 IMAD R3, R21, R16, RZ ;  /* 0x000000101503d224 */ /* 0x001fca00078e02ff */
[----:B------:R0:W-:Y:S04]  /*3f960*/  @!P5 STG.E.U8 desc[UR36][R8.64+0x109], R3 ;  /* 0x000109030800d986 */ /* 0x0001e8000c101124 */
[----:B0-----:R-:W5:Y:S01]  /*3f970*/  LDL.LU R3, [R1+0x418] ;  /* 0x0004180001037983 */ /* 0x001f620000300800 */
[----:B------:R-:W-:Y:S02]  /*3f980*/  ISETP.LT.OR P6, PT, R0, 0x109, !P3 ;  /* 0x000001090000780c */ /* 0x000fe40005fc1670 */
[----:B------:R-:W-:-:S04]  /*3f990*/  LOP3.LUT R18, R18, 0xffffffbf, RZ, 0xc0, !PT ;  /* 0xffffffbf12127812 */ /* 0x000fc800078ec0ff */
[----:B------:R-:W-:-:S07]  /*3f9a0*/  @P1 LOP3.LUT R18, R18, 0x40, RZ, 0xfc, !PT ;  /* 0x0000004012121812 */ /* 0x000fce00078efcff */
[----:B------:R-:W-:-:S04]  /*3f9b0*/  @!P6 IADD3 R14, P1, R8, UR46, RZ ;  /* 0x0000002e080eec10 */ /* 0x000fc8000ff3e0ff */
[----:B------:R-:W-:Y:S01]  /*3f9c0*/  @!P6 IADD3.X R15, R9, UR45, RZ, P1, !PT ;  /* 0x0000002d090fec10 */ /* 0x000fe20008ffe4ff */
[----:B-----5:R-:W-:-:S05]  /*3f9d0*/  @!P6 IMAD R3, R3, R16, RZ ;  /* 0x000000100303e224 */ /* 0x020fca00078e02ff */
[----:B------:R0:W-:Y:S04]  /*3f9e0*/  @!P6 STG.E.U8 desc[UR36][R14.64+0x108], R3 ;  /* 0x000108030e00e986 */ /* 0x0001e8000c101124 */
[----:B0-----:R-:W5:Y:S04]  /*3f9f0*/  LDL.LU R3, [R1+0x41c] ;  /* 0x00041c0001037983 */ /* 0x001f680000300800 */
[----:B------:R-:W4:Y:S04]  /*3fa00*/  LDL.LU R14, [R1+0x420] ;  /* 0x00042000010e7983 */ /* 0x000f280000300800 */
[----:B------:R-:W3:Y:S01]  /*3fa10*/  LDL.LU R15, [R1+0x424] ;  /* 0x00042400010f7983 */ /* 0x000ee20000300800 */
[----:B------:R-:W-:-:S13]  /*3fa20*/  ISETP.LT.OR P5, PT, R0, 0x10a, !P3 ;  /* 0x0000010a0000780c */ /* 0x000fda0005fa1670 */
[----:B------:R-:W-:-:S04]  /*3fa30*/  @!P5 IADD3 R10, P1, R8, UR46, RZ ;  /* 0x0000002e080adc10 */ /* 0x000fc8000ff3e0ff */
[----:B------:R-:W-:Y:S01]  /*3fa40*/  @!P5 IADD3.X R11, R9, UR45, RZ, P1, !PT ;  /* 0x0000002d090bdc10 */ /* 0x000fe20008ffe4ff */
[----:B-----5:R-:W-:-:S05]  /*3fa50*/  @!P5 IMAD R3, R3, R16, RZ ;  /* 0x000000100303d224 */ /* 0x020fca00078e02ff */
[----:B------:R4:W-:Y:S01]  /*3fa60*/  @!P5 STG.E.U8 desc[UR36][R10.64+0x109], R3 ;  /* 0x000109030a00d986 */ /* 0x0009e2000c101124 */
[----:B------:R-:W-:-:S13]  /*3fa70*/  ISETP.LT.OR P5, PT, R0, 0x111, !P4 ;  /* 0x000001110000780c */ /* 0x000fda00067a1670 */
[----:B----4-:R-:W-:-:S05]  /*3fa80*/  @!P5 IMAD R3, R14, R16, RZ ;  /* 0x000000100e03d224 */ /* 0x010fca00078e02ff */
[----:B------:R3:W-:Y:S01]  /*3fa90*/  @!P5 STG.E.U8 desc[UR36][R8.64+0x110], R3 ;  /* 0x000110030800d986 */ /* 0x0007e2000c101124 */
[----:B------:R-:W-:-:S13]  /*3faa0*/  ISETP.LT.OR P5, PT, R0, 0x112, !P4 ;  /* 0x000001120000780c */ /* 0x000fda00067a1670 */
[----:B---3--:R-:W-:-:S05]  /*3fab0*/  @!P5 IMAD R3, R15, R16, RZ ;  /* 0x000000100f03d224 */ /* 0x008fca00078e02ff */
        /* <DEDUP_REMOVED lines=8> */
[----:B------:R-:W4:Y:S04]  /*3fb40*/  LDL.LU R20, [R1+0x430] ;  /* 0x0004300001147983 */ /* 0x000f280000300800 */
[----:B------:R-:W5:Y:S01]  /*3fb50*/  LDL.LU R21, [R1+0x434] ;  /* 0x0004340001157983 */ /* 0x000f620000300800 */
[----:B------:R-:W-:-:S13]  /*3fb60*/  ISETP.LT.OR P5, PT, R0, 0x112, !P3 ;  /* 0x000001120000780c */ /* 0x000fda0005fa1670 */
[----:B------:R-:W-:-:S04]  /*3fb70*/  @!P5 IADD3 R10, P6, R8, UR46, RZ ;  /* 0x0000002e080adc10 */ /* 0x000fc8000ffde0ff */
[----:B------:R-:W-:Y:S01]  /*3fb80*/  @!P5 IADD3.X R11, R9, UR45, RZ, P6, !PT ;  /* 0x0000002d090bdc10 */ /* 0x000fe2000b7fe4ff */
[----:B---3--:R-:W-:-:S05]  /*3fb90*/  @!P5 IMAD R3, R3, R16, RZ ;  /* 0x000000100303d224 */ /* 0x008fca00078e02ff */
[----:B------:R4:W-:Y:S01]  /*3fba0*/  @!P5 STG.E.U8 desc[UR36][R10.64+0x111], R3 ;  /* 0x000111030a00d986 */ /* 0x0009e2000c101124 */
[----:B------:R-:W-:-:S13]  /*3fbb0*/  ISETP.LT.OR P5, PT, R0, 0x119, !P4 ;  /* 0x000001190000780c */ /* 0x000fda00067a1670 */
[----:B----4-:R-:W-:-:S05]  /*3fbc0*/  @!P5 IMAD R3, R20, R16, RZ ;  /* 0x000000101403d224 */ /* 0x010fca00078e02ff */
[----:B------:R5:W-:Y:S01]  /*3fbd0*/  @!P5 STG.E.U8 desc[UR36][R8.64+0x118], R3 ;  /* 0x000118030800d986 */ /* 0x000be2000c101124 */
[----:B------:R-:W-:-:S13]  /*3fbe0*/  ISETP.LT.OR P5, PT, R0, 0x11a, !P4 ;  /* 0x0000011a0000780c */ /* 0x000fda00067a1670 */
[----:B-----5:R-:W-:-:S05]  /*3fbf0*/  @!P5 IMAD R3, R21, R16, RZ ;  /* 0x000000101503d224 */ /* 0x020fca00078e02ff */
        /* <DEDUP_REMOVED lines=132> */
[----:B------:R-:W-:Y:S02]  /*40440*/  @!P5 IADD3.X R11, R9, UR45, RZ, P1, !PT ;  /* 0x0000002d090bdc10 */ /* 0x000fe40008ffe4ff */
        /* <DEDUP_REMOVED lines=10> */
[----:B------:R0:W-:Y:S01]  /*404f0*/  @!P5 STG.E.U8 desc[UR36][R8.64+0x151], R3 ;  /* 0x000151030800d986 */ /* 0x0001e2000c101124 */
[----:B------:R-:W-:Y:S01]  /*40500*/  ISETP.LT.OR P5, PT, R0, 0x152, !P3 ;  /* 0x000001520000780c */ /* 0x000fe20005fa1670 */
[----:B0-----:R-:W-:-:S12]  /*40510*/  @!P1 IMAD R3, R22, R16, RZ ;  /* 0x0000001016039224 */ /* 0x001fd800078e02ff */
[----:B------:R-:W-:Y:S01]  /*40520*/  @!P5 IADD3 R10, P6, R8, UR46, RZ ;  /* 0x0000002e080adc10 */ /* 0x000fe2000ffde0ff */
[----:B------:R2:W-:Y:S03]  /*40530*/  @!P1 STG.E.U8 desc[UR36][R20.64+0x150], R3 ;  /* 0x0001500314009986 */ /* 0x0005e6000c101124 */
[----:B------:R-:W-:Y:S01]  /*40540*/  @!P5 IADD3.X R11, R9, UR45, RZ, P6, !PT ;  /* 0x0000002d090bdc10 */ /* 0x000fe2000b7fe4ff */
[----:B--2---:R-:W-:-:S05]  /*40550*/  @!P5 IMAD R3, R23, R16, RZ ;  /* 0x000000101703d224 */ /* 0x004fca00078e02ff */
[----:B------:R0:W-:Y:S01]  /*40560*/  @!P5 STG.E.U8 desc[UR36][R10.64+0x151], R3 ;  /* 0x000151030a00d986 */ /* 0x0001e2000c101124 */
[----:B------:R-:W-:-:S13]  /*40570*/  ISETP.LT.OR P5, PT, R0, 0x159, !P4 ;  /* 0x000001590000780c */ /* 0x000fda00067a1670 */
[----:B0-----:R-:W-:-:S05]  /*40580*/  @!P5 IMAD R3, R235, R16, RZ ;  /* 0x00000010eb03d224 */ /* 0x001fca00078e02ff */
[----:B------:R0:W-:Y:S01]  /*40590*/  @!P5 STG.E.U8 desc[UR36][R8.64+0x158], R3 ;  /* 0x000158030800d986 */ /* 0x0001e2000c101124 */
[C---:B------:R-:W-:Y:S02]  /*405a0*/  ISETP.LT.OR P5, PT, R0.reuse, 0x15a, !P4 ;  /* 0x0000015a0000780c */ /* 0x040fe400067a1670 */
[----:B------:R-:W-:-:S11]  /*405b0*/  ISETP.LT.OR P6, PT, R0, 0x159, !P3 ;  /* 0x000001590000780c */ /* 0x000fd60005fc1670 */
[----:B0-----:R-:W-:-:S05]  /*405c0*/  @!P5 IMAD R3, R234, R16, RZ ;  /* 0x00000010ea03d224 */ /* 0x001fca00078e02ff */
        /* <DEDUP_REMOVED lines=314> */
[C---:B------:R-:W-:Y:S02]  /*41970*/  ISETP.LT.OR P5, PT, R0.reuse, 0x1f9, !P4 ;  /* 0x000001f90000780c */ /* 0x040fe400067a1670 */
[C---:B------:R-:W-:Y:S02]  /*41980*/  ISETP.LT.OR P4, PT, R0.reuse, 0x1fa, !P4 ;  /* 0x000001fa0000780c */ /* 0x040fe40006781670 */
[----:B------:R-:W-:-:S09]  /*41990*/  ISETP.LT.OR P6, PT, R0, 0x1f9, !P3 ;  /* 0x000001f90000780c */ /* 0x000fd20005fc1670 */
[----:B0-----:R-:W-:-:S05]  /*419a0*/  @!P5 IMAD R3, R155, R16, RZ ;  /* 0x000000109b03d224 */ /* 0x001fca00078e02ff */
[----:B------:R0:W-:Y:S01]  /*419b0*/  @!P5 STG.E.U8 desc[UR36][R8.64+0x1f8], R3 ;  /* 0x0001f8030800d986 */ /* 0x0001e2000c101124 */
[----:B------:R-:W-:-:S04]  /*419c0*/  @!P6 IADD3 R14, P1, R8, UR46, RZ ;  /* 0x0000002e080eec10 */ /* 0x000fc8000ff3e0ff */
[----:B------:R-:W-:Y:S01]  /*419d0*/  @!P6 IADD3.X R15, R9, UR45, RZ, P1, !PT ;  /* 0x0000002d090fec10 */ /* 0x000fe20008ffe4ff */
[----:B0-----:R-:W-:-:S05]  /*419e0*/  @!P4 IMAD R3, R154, R16, RZ ;  /* 0x000000109a03c224 */ /* 0x001fca00078e02ff */
[----:B------:R0:W-:Y:S02]  /*419f0*/  @!P4 STG.E.U8 desc[UR36][R8.64+0x1f9], R3 ;  /* 0x0001f9030800c986 */ /* 0x0001e4000c101124 */
[----:B0-----:R-:W-:-:S05]  /*41a00*/  @!P6 IMAD R3, R153, R16, RZ ;  /* 0x000000109903e224 */ /* 0x001fca00078e02ff */
[----:B------:R0:W-:Y:S04]  /*41a10*/  @!P6 STG.E.U8 desc[UR36][R14.64+0x1f8], R3 ;  /* 0x0001f8030e00e986 */ /* 0x0001e8000c101124 */
[----:B0-----:R-:W2:Y:S04]  /*41a20*/  LDL.LU R14, [R1+0x200] ;  /* 0x00020000010e7983 */ /* 0x001ea80000300800 */
[----:B------:R-:W3:Y:S04]  /*41a30*/  LDL.LU R15, [R1+0x204] ;  /* 0x00020400010f7983 */ /* 0x000ee80000300800 */
[----:B------:R-:W4:Y:S04]  /*41a40*/  LDL.LU R20, [R1+0x2a0] ;  /* 0x0002a00001147983 */ /* 0x000f280000300800 */
        /* <DEDUP_REMOVED lines=21> */
[----:B------:R-:W5:Y:S01]  /*41ba0*/  LDL.LU R219, [R1+0x2f0] ;  /* 0x0002f00001db7983 */ /* 0x000f620000300800 */
[----:B------:R-:W-:-:S03]  /*41bb0*/  ISETP.GE.AND P5, PT, R19, 0x89, PT ;  /* 0x000000891300780c */ /* 0x000fc60003fa6270 */
[----:B------:R-:W5:Y:S04]  /*41bc0*/  LDL.LU R218, [R1+0x2f4] ;  /* 0x0002f40001da7983 */ /* 0x000f680000300800 */
[----:B------:R-:W5:Y:S04]  /*41bd0*/  LDL.LU R217, [R1+0x2f8] ;  /* 0x0002f80001d97983 */ /* 0x000f680000300800 */
[----:B------:R-:W5:Y:S01]  /*41be0*/  LDL.LU R216, [R1+0x2fc] ;  /* 0x0002fc0001d87983 */ /* 0x000f620000300800 */
[----:B------:R-:W-:-:S03]  /*41bf0*/  @!P4 IADD3.X R9, R9, UR45, RZ, P3, !PT ;  /* 0x0000002d0909cc10 */ /* 0x000fc60009ffe4ff */
        /* <DEDUP_REMOVED lines=18> */
[----:B------:R-:W5:Y:S01]  /*41d20*/  LDL.LU R199, [R1+0x340] ;  /* 0x0003400001c77983 */ /* 0x000f620000300800 */
[----:B------:R-:W-:-:S03]  /*41d30*/  @!P4 IMAD R3, R152, R16, RZ ;  /* 0x000000109803c224 */ /* 0x000fc600078e02ff */
[----:B------:R-:W5:Y:S01]  /*41d40*/  LDL.LU R198, [R1+0x344] ;  /* 0x0003440001c67983 */ /* 0x000f620000300800 */
[----:B------:R-:W-:-:S03]  /*41d50*/  @!P3 IADD3.X R11, R7, UR45, RZ, P5, !PT ;  /* 0x0000002d070bbc10 */ /* 0x000fc6000affe4ff */
[----:B------:R-:W5:Y:S01]  /*41d60*/  LDL.LU R197, [R1+0x348] ;  /* 0x0003480001c57983 */ /* 0x000f620000300800 */
[----:B------:R-:W-:-:S03]  /*41d70*/  ISETP.GE.AND P5, PT, R19, 0x81, PT ;  /* 0x000000811300780c */ /* 0x000fc60003fa6270 */
[----:B------:R-:W5:Y:S04]  /*41d80*/  LDL.LU R196, [R1+0x34c] ;  /* 0x00034c0001c47983 */ /* 0x000f680000300800 */
[----:B------:R-:W5:Y:S04]  /*41d90*/  LDL.LU R195, [R1+0x350] ;  /* 0x0003500001c37983 */ /* 0x000f680000300800 */
[----:B------:R-:W5:Y:S04]  /*41da0*/  LDL.LU R194, [R1+0x354] ;  /* 0x0003540001c27983 */ /* 0x000f680000300800 */
[----:B------:R-:W5:Y:S04]  /*41db0*/  LDL.LU R193, [R1+0x358] ;  /* 0x0003580001c17983 */ /* 0x000f680000300800 */
[----:B------:R-:W5:Y:S04]  /*41dc0*/  LDL.LU R192, [R1+0x35c] ;  /* 0x00035c0001c07983 */ /* 0x000f680000300800 */
[----:B------:R-:W5:Y:S04]  /*41dd0*/  LDL.LU R191, [R1+0x360] ;  /* 0x0003600001bf7983 */ /* 0x000f680000300800 */
[----:B------:R-:W5:Y:S04]  /*41de0*/  LDL.LU R190, [R1+0x364] ;  /* 0x0003640001be7983 */ /* 0x000f680000300800 */
[----:B------:R2:W-:Y:S01]  /*41df0*/  @!P4 STG.E.U8 desc[UR36][R8.64+0x1f9], R3 ;  /* 0x0001f9030800c986 */ /* 0x0005e2000c101124 */
        /* <DEDUP_REMOVED lines=23> */
[----:B--2---:R-:W-:-:S03]  /*41f70*/  @!P4 IMAD R3, R14, R16, RZ ;  /* 0x000000100e03c224 */ /* 0x004fc600078e02ff */
        /* <DEDUP_REMOVED lines=8> */
[----:B------:R-:W2:Y:S01]  /*42000*/  LDL.LU R161, [R1+0x3d8] ;  /* 0x0003d80001a17983 */ /* 0x000ea20000300800 */
        /* <DEDUP_REMOVED lines=10> */
[----:B------:R0:W-:Y:S04]  /*420b0*/  @!P4 STG.E.U8 desc[UR36][R6.64+0x101], R3 ;  /* 0x000101030600c986 */ /* 0x0001e8000c101124 */
[----:B0-----:R-:W4:Y:S01]  /*420c0*/  LDL.LU R3, [R1+0x208] ;  /* 0x0002080001037983 */ /* 0x001f220000300800 */
[----:B------:R-:W-:-:S04]  /*420d0*/  ISETP.GE.AND P6, PT, R19, 0x89, PT ;  /* 0x000000891300780c */ /* 0x000fc80003fc6270 */
[----:B------:R-:W-:Y:S01]  /*420e0*/  ISETP.LT.OR P5, PT, R0, 0x102, !P6 ;  /* 0x000001020000780c */ /* 0x000fe200077a1670 */
[----:B----4-:R-:W-:-:S05]  /*420f0*/  @!P3 IMAD R3, R3, R16, RZ ;  /* 0x000000100303b224 */ /* 0x010fca00078e02ff */
[----:B------:R0:W-:Y:S04]  /*42100*/  @!P3 STG.E.U8 desc[UR36][R10.64+0x100], R3 ;  /* 0x000100030a00b986 */ /* 0x0001e8000c101124 */
[----:B0-----:R-:W4:Y:S04]  /*42110*/  LDL.LU R3, [R1+0x20c] ;  /* 0x00020c0001037983 */ /* 0x001f280000300800 */
[----:B------:R-:W5:Y:S04]  /*42120*/  LDL.LU R10, [R1+0x210] ;  /* 0x00021000010a7983 */ /* 0x000f680000300800 */
[----:B------:R-:W2:Y:S01]  /*42130*/  LDL.LU R11, [R1+0x214] ;  /* 0x00021400010b7983 */ /* 0x000ea20000300800 */
[----:B------:R-:W-:-:S04]  /*42140*/  @!P5 IADD3 R8, P4, R6, UR46, RZ ;  /* 0x0000002e0608dc10 */ /* 0x000fc8000ff9e0ff */
[----:B------:R-:W-:Y:S01]  /*42150*/  @!P5 IADD3.X R9, R7, UR45, RZ, P4, !PT ;  /* 0x0000002d0709dc10 */ /* 0x000fe2000a7fe4ff */
[----:B----4-:R-:W-:-:S05]  /*42160*/  @!P5 IMAD R3, R3, R16, RZ ;  /* 0x000000100303d224 */ /* 0x010fca00078e02ff */
[----:B------:R5:W-:Y:S01]  /*42170*/  @!P5 STG.E.U8 desc[UR36][R8.64+0x101], R3 ;  /* 0x000101030800d986 */ /* 0x000be2000c101124 */
[----:B------:R-:W-:-:S04]  /*42180*/  ISETP.GE.AND P5, PT, R19, 0x81, PT ;  /* 0x000000811300780c */ /* 0x000fc80003fa6270 */
[----:B------:R-:W-:-:S13]  /*42190*/  ISETP.LT.OR P3, PT, R0, 0x109, !P5 ;  /* 0x000001090000780c */ /* 0x000fda0006f61670 */
        /* <DEDUP_REMOVED lines=14> */
[----:B------:R-:W-:-:S04]  /*42280*/  ISETP.GE.AND P6, PT, R19, 0x89, PT ;  /* 0x000000891300780c */ /* 0x000fc80003fc6270 */
[----:B------:R-:W-:-:S13]  /*42290*/  ISETP.LT.OR P5, PT, R0, 0x10a, !P6 ;  /* 0x0000010a0000780c */ /* 0x000fda00077a1670 */
[----:B------:R-:W-:-:S04]  /*422a0*/  @!P5 IADD3 R8, P3, R6, UR46, RZ ;  /* 0x0000002e0608dc10 */ /* 0x000fc8000ff7e0ff */
[----:B------:R-:W-:Y:S01]  /*422b0*/  @!P5 IADD3.X R9, R7, UR45, RZ, P3, !PT ;  /* 0x0000002d0709dc10 */ /* 0x000fe20009ffe4ff */
[----:B--2---:R-:W-:-:S05]  /*422c0*/  @!P5 IMAD R3, R3, R16, RZ ;  /* 0x000000100303d224 */ /* 0x004fca00078e02ff */
[----:B------:R4:W-:Y:S01]  /*422d0*/  @!P5 STG.E.U8 desc[UR36][R8.64+0x109], R3 ;  /* 0x000109030800d986 */ /* 0x0009e2000c101124 */
[----:B------:R-:W-:-:S04]  /*422e0*/  ISETP.GE.AND P5, PT, R19, 0x81, PT ;  /* 0x000000811300780c */ /* 0x000fc80003fa6270 */
[----:B------:R-:W-:-:S13]  /*422f0*/  ISETP.LT.OR P4, PT, R0, 0x111, !P5 ;  /* 0x000001110000780c */ /* 0x000fda0006f81670 */
        /* <DEDUP_REMOVED lines=166> */
[----:B------:R-:W-:-:S04]  /*42d60*/  ISETP.GE.AND P6, PT, R19, 0x89, PT ;  /* 0x000000891300780c */ /* 0x000fc80003fc6270 */
[----:B------:R-:W-:-:S13]  /*42d70*/  ISETP.LT.OR P5, PT, R0, 0x14a, !P6 ;  /* 0x0000014a0000780c */ /* 0x000fda00077a1670 */
[----:B------:R-:W-:-:S04]  /*42d80*/  @!P5 IADD3 R8, P3, R6, UR46, RZ ;  /* 0x0000002e0608dc10 */ /* 0x000fc8000ff7e0ff */
[----:B------:R-:W-:Y:S02]  /*42d90*/  @!P5 IADD3.X R9, R7, UR45, RZ, P3, !PT ;  /* 0x0000002d0709dc10 */ /* 0x000fe40009ffe4ff */
[----:B------:R-:W-:-:S13]  /*42da0*/  ISETP.LT.OR P3, PT, R0, 0x151, !P6 ;  /* 0x000001510000780c */ /* 0x000fda0007761670 */
[----:B------:R-:W-:-:S04]  /*42db0*/  @!P3 IADD3 R10, P6, R6, UR46, RZ ;  /* 0x0000002e060abc10 */ /* 0x000fc8000ffde0ff */
[----:B------:R-:W-:Y:S02]  /*42dc0*/  @!P3 IADD3.X R11, R7, UR45, RZ, P6, !PT ;  /* 0x0000002d070bbc10 */ /* 0x000fe4000b7fe4ff */
[----:B------:R-:W-:Y:S01]  /*42dd0*/  ISETP.GE.AND P6, PT, R19, 0x89, PT ;  /* 0x000000891300780c */ /* 0x000fe20003fc6270 */
[----:B--2---:R-:W-:-:S05]  /*42de0*/  @!P5 IMAD R3, R15, R16, RZ ;  /* 0x000000100f03d224 */ /* 0x004fca00078e02ff */
[----:B------:R0:W-:Y:S01]  /*42df0*/  @!P5 STG.E.U8 desc[UR36][R8.64+0x149], R3 ;  /* 0x000149030800d986 */ /* 0x0001e2000c101124 */
[----:B------:R-:W-:-:S04]  /*42e00*/  ISETP.GE.AND P5, PT, R19, 0x81, PT ;  /* 0x000000811300780c */ /* 0x000fc80003fa6270 */
[----:B------:R-:W-:-:S13]  /*42e10*/  ISETP.LT.OR P4, PT, R0, 0x151, !P5 ;  /* 0x000001510000780c */ /* 0x000fda0006f81670 */
[----:B0-----:R-:W-:-:S05]  /*42e20*/  @!P4 IMAD R3, R20, R16, RZ ;  /* 0x000000101403c224 */ /* 0x001fca00078e02ff */
[----:B------:R0:W-:Y:S01]  /*42e30*/  @!P4 STG.E.U8 desc[UR36][R6.64+0x150], R3 ;  /* 0x000150030600c986 */ /* 0x0001e2000c101124 */
[C---:B------:R-:W-:Y:S02]  /*42e40*/  ISETP.LT.OR P4, PT, R0.reuse, 0x152, !P5 ;  /* 0x000001520000780c */ /* 0x040fe40006f81670 */
[----:B------:R-:W-:-:S11]  /*42e50*/  ISETP.LT.OR P5, PT, R0, 0x152, !P6 ;  /* 0x000001520000780c */ /* 0x000fd600077a1670 */
[----:B0-----:R-:W-:-:S05]  /*42e60*/  @!P4 IMAD R3, R21, R16, RZ ;  /* 0x000000101503c224 */ /* 0x001fca00078e02ff */
[----:B------:R0:W-:Y:S01]  /*42e70*/  @!P4 STG.E.U8 desc[UR36][R6.64+0x151], R3 ;  /* 0x000151030600c986 */ /* 0x0001e2000c101124 */
[----:B------:R-:W-:-:S04]  /*42e80*/  @!P5 IADD3 R8, P4, R6, UR46, RZ ;  /* 0x0000002e0608dc10 */ /* 0x000fc8000ff9e0ff */
[----:B------:R-:W-:Y:S01]  /*42e90*/  @!P5 IADD3.X R9, R7, UR45, RZ, P4, !PT ;  /* 0x0000002d0709dc10 */ /* 0x000fe2000a7fe4ff */
[----:B0-----:R-:W-:-:S05]  /*42ea0*/  @!P3 IMAD R3, R22, R16, RZ ;  /* 0x000000101603b224 */ /* 0x001fca00078e02ff */
[----:B------:R0:W-:Y:S02]  /*42eb0*/  @!P3 STG.E.U8 desc[UR36][R10.64+0x150], R3 ;  /* 0x000150030a00b986 */ /* 0x0001e4000c101124 */
[----:B0-----:R-:W-:-:S05]  /*42ec0*/  @!P5 IMAD R3, R23, R16, RZ ;  /* 0x000000101703d224 */ /* 0x001fca00078e02ff */
[----:B------:R0:W-:Y:S01]  /*42ed0*/  @!P5 STG.E.U8 desc[UR36][R8.64+0x151], R3 ;  /* 0x000151030800d986 */ /* 0x0001e2000c101124 */
[----:B------:R-:W-:-:S04]  /*42ee0*/  ISETP.GE.AND P5, PT, R19, 0x81, PT ;  /* 0x000000811300780c */ /* 0x000fc80003fa6270 */
[C---:B------:R-:W-:Y:S02]  /*42ef0*/  ISETP.LT.OR P3, PT, R0.reuse, 0x159, !P5 ;  /* 0x000001590000780c */ /* 0x040fe40006f61670 */
[----:B------:R-:W-:-:S11]  /*42f00*/  ISETP.LT.OR P4, PT, R0, 0x159, !P6 ;  /* 0x000001590000780c */ /* 0x000fd60007781670 */
[----:B0-----:R-:W-:Y:S02]  /*42f10*/  @!P3 IMAD R3, R235, R16, RZ ;  /* 0x00000010eb03b224 */ /* 0x001fe400078e02ff */
[----:B------:R-:W-:-:S03]  /*42f20*/  @!P4 IADD3 R14, P6, R6, UR46, RZ ;  /* 0x0000002e060ecc10 */ /* 0x000fc6000ffde0ff */
[----:B------:R0:W-:Y:S01]  /*42f30*/  @!P3 STG.E.U8 desc[UR36][R6.64+0x158], R3 ;  /* 0x000158030600b986 */ /* 0x0001e2000c101124 */
[----:B------:R-:W-:Y:S02]  /*42f40*/  ISETP.LT.OR P3, PT, R0, 0x15a, !P5 ;  /* 0x0000015a0000780c */ /* 0x000fe40006f61670 */
[----:B------:R-:W-:Y:S02]  /*42f50*/  @!P4 IADD3.X R15, R7, UR45, RZ, P6, !PT ;  /* 0x0000002d070fcc10 */ /* 0x000fe4000b7fe4ff */
[----:B------:R-:W-:-:S04]  /*42f60*/  ISETP.GE.AND P6, PT, R19, 0x89, PT ;  /* 0x000000891300780c */ /* 0x000fc80003fc6270 */
[----:B------:R-:W-:-:S05]  /*42f70*/  ISETP.LT.OR P5, PT, R0, 0x15a, !P6 ;  /* 0x0000015a0000780c */ /* 0x000fca00077a1670 */
[----:B0-----:R-:W-:-:S05]  /*42f80*/  @!P3 IMAD R3, R234, R16, RZ ;  /* 0x00000010ea03b224 */ /* 0x001fca00078e02ff */
[----:B------:R0:W-:Y:S03]  /*42f90*/  @!P3 STG.E.U8 desc[UR36][R6.64+0x159], R3 ;  /* 0x000159030600b986 */ /* 0x0001e6000c101124 */
[----:B------:R-:W-:Y:S01]  /*42fa0*/  @!P5 IADD3 R8, P3, R6, UR46, RZ ;  /* 0x0000002e0608dc10 */ /* 0x000fe2000ff7e0ff */
[----:B0-----:R-:W-:-:S03]  /*42fb0*/  @!P4 IMAD R3, R233, R16, RZ ;  /* 0x00000010e903c224 */ /* 0x001fc600078e02ff */
[----:B------:R-:W-:Y:S02]  /*42fc0*/  @!P5 IADD3.X R9, R7, UR45, RZ, P3, !PT ;  /* 0x0000002d0709dc10 */ /* 0x000fe40009ffe4ff */
        /* <DEDUP_REMOVED lines=312> */
[----:B0-----:R-:W-:-:S05]  /*44350*/  @!P3 IMAD R3, R163, R16, RZ ;  /* 0x00000010a303b224 */ /* 0x001fca00078e02ff */
[----:B------:R0:W-:Y:S01]  /*44360*/  @!P3 STG.E.U8 desc[UR36][R6.64+0x1e8], R3 ;  /* 0x0001e8030600b986 */ /* 0x0001e2000c101124 */
[----:B------:R-:W-:Y:S02]  /*44370*/  ISETP.LT.OR P3, PT, R0, 0x1ea, !P5 ;  /* 0x000001ea0000780c */ /* 0x000fe40006f61670 */
[----:B------:R-:W-:-:S04]  /*44380*/  @!P4 IADD3 R14, P6, R6, UR46, RZ ;  /* 0x0000002e060ecc10 */ /* 0x000fc8000ffde0ff */
[----:B------:R-:W-:Y:S02]  /*44390*/  @!P4 IADD3.X R15, R7, UR45, RZ, P6, !PT ;  /* 0x0000002d070fcc10 */ /* 0x000fe4000b7fe4ff */
[----:B------:R-:W-:-:S05]  /*443a0*/  ISETP.GE.AND P6, PT, R19, 0x89, PT ;  /* 0x000000891300780c */ /* 0x000fca0003fc6270 */
[----:B0-----:R-:W-:-:S05]  /*443b0*/  @!P3 IMAD R3, R162, R16, RZ ;  /* 0x00000010a203b224 */ /* 0x001fca00078e02ff */
[----:B------:R0:W-:Y:S01]  /*443c0*/  @!P3 STG.E.U8 desc[UR36][R6.64+0x1e9], R3 ;  /* 0x0001e9030600b986 */ /* 0x0001e2000c101124 */
[----:B------:R-:W-:Y:S01]  /*443d0*/  ISETP.LT.OR P3, PT, R0, 0x1ea, !P6 ;  /* 0x000001ea0000780c */ /* 0x000fe20007761670 */
[----:B0-----:R-:W-:-:S12]  /*443e0*/  @!P4 IMAD R3, R161, R16, RZ ;  /* 0x00000010a103c224 */ /* 0x001fd800078e02ff */
[----:B------:R-:W-:Y:S01]  /*443f0*/  @!P3 IADD3 R8, P5, R6, UR46, RZ ;  /* 0x0000002e0608bc10 */ /* 0x000fe2000ffbe0ff */
[----:B------:R3:W-:Y:S03]  /*44400*/  @!P4 STG.E.U8 desc[UR36][R14.64+0x1e8], R3 ;  /* 0x0001e8030e00c986 */ /* 0x0007e6000c101124 */
[----:B------:R-:W-:Y:S02]  /*44410*/  @!P3 IADD3.X R9, R7, UR45, RZ, P5, !PT ;  /* 0x0000002d0709bc10 */ /* 0x000fe4000affe4ff */
[----:B------:R-:W-:Y:S01]  /*44420*/  ISETP.GE.AND P4, PT, R19, 0x81, PT ;  /* 0x000000811300780c */ /* 0x000fe20003f86270 */
[----:B---3--:R-:W-:-:S05]  /*44430*/  @!P3 IMAD R3, R160, R16, RZ ;  /* 0x00000010a003b224 */ /* 0x008fca00078e02ff */
[----:B------:R0:W-:Y:S01]  /*44440*/  @!P3 STG.E.U8 desc[UR36][R8.64+0x1e9], R3 ;  /* 0x0001e9030800b986 */ /* 0x0001e2000c101124 */
        /* <DEDUP_REMOVED lines=16> */
[----:B0-----:R-:W-:-:S05]  /*44550*/  @!P3 IMAD R3, R156, R16, RZ ;  /* 0x000000109c03b224 */ /* 0x001fca00078e02ff */
[----:B------:R0:W-:Y:S01]  /*44560*/  @!P3 STG.E.U8 desc[UR36][R8.64+0x1f1], R3 ;  /* 0x0001f1030800b986 */ /* 0x0001e2000c101124 */
[C---:B------:R-:W-:Y:S02]  /*44570*/  ISETP.LT.OR P3, PT, R0.reuse, 0x1f9, !P4 ;  /* 0x000001f90000780c */ /* 0x040fe40006761670 */
[----:B------:R-:W-:-:S11]  /*44580*/  ISETP.LT.OR P4, PT, R0, 0x1fa, !P4 ;  /* 0x000001fa0000780c */ /* 0x000fd60006781670 */
[----:B0-----:R-:W-:-:S05]  /*44590*/  @!P3 IMAD R3, R155, R16, RZ ;  /* 0x000000109b03b224 */ /* 0x001fca00078e02ff */
[----:B------:R0:W-:Y:S01]  /*445a0*/  @!P3 STG.E.U8 desc[UR36][R6.64+0x1f8], R3 ;  /* 0x0001f8030600b986 */ /* 0x0001e2000c101124 */
[----:B------:R-:W-:Y:S01]  /*445b0*/  ISETP.LT.OR P3, PT, R0, 0x1f9, !P6 ;  /* 0x000001f90000780c */ /* 0x000fe20007761670 */
[----:B0-----:R-:W-:-:S05]  /*445c0*/  @!P4 IMAD R3, R154, R16, RZ ;  /* 0x000000109a03c224 */ /* 0x001fca00078e02ff */
[----:B------:R0:W-:Y:S07]  /*445d0*/  @!P4 STG.E.U8 desc[UR36][R6.64+0x1f9], R3 ;  /* 0x0001f9030600c986 */ /* 0x0001ee000c101124 */
[----:B------:R-:W-:-:S04]  /*445e0*/  @!P3 IADD3 R8, P4, R6, UR46, RZ ;  /* 0x0000002e0608bc10 */ /* 0x000fc8000ff9e0ff */
[----:B------:R-:W-:Y:S01]  /*445f0*/  @!P3 IADD3.X R9, R7, UR45, RZ, P4, !PT ;  /* 0x0000002d0709bc10 */ /* 0x000fe2000a7fe4ff */
[----:B0-----:R-:W-:Y:S01]  /*44600*/  @!P3 IMAD R3, R153, R16, RZ ;  /* 0x000000109903b224 */ /* 0x001fe200078e02ff */
[----:B------:R-:W-:-:S04]  /*44610*/  ISETP.LT.OR P5, PT, R0, 0x1fa, !P6 ;  /* 0x000001fa0000780c */ /* 0x000fc800077a1670 */
[----:B------:R0:W-:Y:S01]  /*44620*/  @!P3 STG.E.U8 desc[UR36][R8.64+0x1f8], R3 ;  /* 0x0001f8030800b986 */ /* 0x0001e2000c101124 */
[----:B------:R-:W-:-:S03]  /*44630*/  ISETP.GE.AND P6, PT, R19, 0x101, PT ;  /* 0x000001011300780c */ /* 0x000fc60003fc6270 */
[----:B0-----:R-:W2:Y:S04]  /*44640*/  LDL.LU R8, [R1] ;  /* 0x0000000001087983 */ /* 0x001ea80000300800 */
        /* <DEDUP_REMOVED lines=88> */
[----:B------:R-:W-:-:S03]  /*44bd0*/  @!P5 IMAD R3, R152, R16, RZ ;  /* 0x000000109803d224 */ /* 0x000fc600078e02ff */
        /* <DEDUP_REMOVED lines=8> */
[----:B------:R0:W-:Y:S04]  /*44c60*/  @!P5 STG.E.U8 desc[UR36][R6.64+0x1f9], R3 ;  /* 0x0001f9030600d986 */ /* 0x0001e8000c101124 */
[----:B0-----:R-:W4:Y:S01]  /*44c70*/  LDL.LU R7, [R1+0x8] ;  /* 0x0000080001077983 */ /* 0x001f220000300800 */
[----:B------:R-:W-:-:S02]  /*44c80*/  ISETP.LT.OR P4, PT, R0, 0x102, !P6 ;  /* 0x000001020000780c */ /* 0x000fc40007781670 */
[----:B------:R-:W-:Y:S02]  /*44c90*/  LOP3.LUT P2, RZ, R18, 0x20, RZ, 0xc0, !PT ;  /* 0x0000002012ff7812 */ /* 0x000fe4000784c0ff */
[C---:B------:R-:W-:Y:S02]  /*44ca0*/  ISETP.LT.OR P3, PT, R0.reuse, 0x101, !P6 ;  /* 0x000001010000780c */ /* 0x040fe40007761670 */
[----:B------:R-:W-:-:S07]  /*44cb0*/  ISETP.LT.OR P5, PT, R0, 0x101, !P2 ;  /* 0x000001010000780c */ /* 0x000fce00057a1670 */
[----:B---3--:R-:W-:-:S04]  /*44cc0*/  @!P4 IMAD R3, R9, R16, RZ ;  /* 0x000000100903c224 */ /* 0x008fc800078e02ff */
[----:B--2---:R-:W-:Y:S01]  /*44cd0*/  @!P3 IMAD R6, R8, R16, RZ ;  /* 0x000000100806b224 */ /* 0x004fe200078e02ff */
[----:B------:R4:W-:Y:S01]  /*44ce0*/  @!P4 STG.E.U8 desc[UR36][R4.64+0x101], R3 ;  /* 0x000101030400c986 */ /* 0x0009e2000c101124 */
        /* <DEDUP_REMOVED lines=139> */
[----:B------:R-:W-:Y:S01]  /*455a0*/  @!P4 STG.E.U8 desc[UR36][R4.64+0x139], R6 ;  /* 0x000139060400c986 */ /* 0x000fe2000c101124 */
[----:B------:R-:W-:-:S03]  /*455b0*/  @!P3 IADD3 R8, P4, R4, UR46, RZ ;  /* 0x0000002e0408bc10 */ /* 0x000fc6000ff9e0ff */
[----:B------:R2:W-:Y:S01]  /*455c0*/  @!P5 STG.E.U8 desc[UR36][R4.64+0x138], R3 ;  /* 0x000138030400d986 */ /* 0x0005e2000c101124 */
        /* <DEDUP_REMOVED lines=8> */
[----:B------:R-:W-:Y:S01]  /*45650*/  @!P3 IMAD R11, R11, R16, RZ ;  /* 0x000000100b0bb224 */ /* 0x000fe200078e02ff */
[----:B------:R-:W-:-:S13]  /*45660*/  ISETP.LT.OR P4, PT, R0, 0x142, !P6 ;  /* 0x000001420000780c */ /* 0x000fda0007781670 */
[-C--:B-----5:R-:W-:Y:S02]  /*45670*/  @!P4 IMAD R15, R15, R16.reuse, RZ ;  /* 0x000000100f0fc224 */ /* 0x0a0fe400078e02ff */
[----:B--2---:R-:W-:-:S05]  /*45680*/  @!P5 IMAD R3, R9, R16, RZ ;  /* 0x000000100903d224 */ /* 0x004fca00078e02ff */
[----:B------:R0:W-:Y:S04]  /*45690*/  @!P5 STG.E.U8 desc[UR36][R6.64+0x139], R3 ;  /* 0x000139030600d986 */ /* 0x0001e8000c101124 */
[----:B------:R1:W-:Y:S04]  /*456a0*/  @!P3 STG.E.U8 desc[UR36][R4.64+0x140], R11 ;  /* 0x0001400b0400b986 */ /* 0x0003e8000c101124 */
[----:B0-----:R-:W2:Y:S04]  /*456b0*/  LDL.LU R7, [R1+0x88] ;  /* 0x0000880001077983 */ /* 0x001ea80000300800 */
[----:B-1----:R-:W3:Y:S04]  /*456c0*/  LDL.LU R11, [R1+0x8c] ;  /* 0x00008c00010b7983 */ /* 0x002ee80000300800 */
[----:B------:R0:W-:Y:S04]  /*456d0*/  @!P4 STG.E.U8 desc[UR36][R4.64+0x141], R15 ;  /* 0x0001410f0400c986 */ /* 0x0001e8000c101124 */
[----:B0-----:R-:W4:Y:S01]  /*456e0*/  LDL.LU R15, [R1+0x90] ;  /* 0x00009000010f7983 */ /* 0x001f220000300800 */
[----:B------:R-:W-:-:S02]  /*456f0*/  ISETP.LT.OR P5, PT, R0, 0x141, !P2 ;  /* 0x000001410000780c */ /* 0x000fc400057a1670 */
[----:B------:R-:W-:-:S11]  /*45700*/  ISETP.LT.OR P3, PT, R0, 0x142, !P2 ;  /* 0x000001420000780c */ /* 0x000fd60005761670 */
[----:B------:R-:W-:-:S04]  /*45710*/  @!P5 IADD3 R8, P4, R4, UR46, RZ ;  /* 0x0000002e0408dc10 */ /* 0x000fc8000ff9e0ff */
[----:B------:R-:W-:Y:S02]  /*45720*/  @!P5 IADD3.X R9, R5, UR45, RZ, P4, !PT ;  /* 0x0000002d0509dc10 */ /* 0x000fe4000a7fe4ff */
[----:B------:R-:W-:Y:S01]  /*45730*/  @!P3 IADD3 R6, P4, R4, UR46, RZ ;  /* 0x0000002e0406bc10 */ /* 0x000fe2000ff9e0ff */
[----:B--2---:R-:W-:-:S03]  /*45740*/  @!P5 IMAD R3, R7, R16, RZ ;  /* 0x000000100703d224 */ /* 0x004fc600078e02ff */
[----:B------:R-:W-:Y:S02]  /*45750*/  @!P3 IADD3.X R7, R5, UR45, RZ, P4, !PT ;  /* 0x0000002d0507bc10 */ /* 0x000fe4000a7fe4ff */
[C---:B------:R-:W-:Y:S01]  /*45760*/  ISETP.LT.OR P4, PT, R0.reuse, 0x14a, !P6 ;  /* 0x0000014a0000780c */ /* 0x040fe20007781670 */
[----:B---3--:R-:W-:Y:S01]  /*45770*/  @!P3 IMAD R11, R11, R16, RZ ;  /* 0x000000100b0bb224 */ /* 0x008fe200078e02ff */
[----:B------:R-:W-:Y:S01]  /*45780*/  @!P5 STG.E.U8 desc[UR36][R8.64+0x140], R3 ;  /* 0x000140030800d986 */ /* 0x000fe2000c101124 */
[----:B------:R-:W-:-:S03]  /*45790*/  ISETP.LT.OR P5, PT, R0, 0x149, !P6 ;  /* 0x000001490000780c */ /* 0x000fc600077a1670 */
[----:B------:R0:W-:Y:S01]  /*457a0*/  @!P3 STG.E.U8 desc[UR36][R6.64+0x141], R11 ;  /* 0x0001410b0600b986 */ /* 0x0001e2000c101124 */
[----:B------:R-:W-:-:S06]  /*457b0*/  ISETP.LT.OR P3, PT, R0, 0x149, !P2 ;  /* 0x000001490000780c */ /* 0x000fcc0005761670 */
[----:B------:R-:W-:-:S03]  /*457c0*/  @!P4 IMAD R19, R19, R16, RZ ;  /* 0x000000101313c224 */ /* 0x000fc600078e02ff */
[-C--:B----4-:R-:W-:Y:S02]  /*457d0*/  @!P5 IMAD R15, R15, R16.reuse, RZ ;  /* 0x000000100f0fd224 */ /* 0x090fe400078e02ff */
[----:B------:R-:W-:Y:S02]  /*457e0*/  @!P4 STG.E.U8 desc[UR36][R4.64+0x149], R19 ;  /* 0x000149130400c986 */ /* 0x000fe4000c101124 */
[----:B0-----:R-:W-:Y:S02]  /*457f0*/  @!P3 IADD3 R6, P4, R4, UR46, RZ ;  /* 0x0000002e0406bc10 */ /* 0x001fe4000ff9e0ff */
[----:B------:R0:W-:Y:S01]  /*45800*/  @!P5 STG.E.U8 desc[UR36][R4.64+0x148], R15 ;  /* 0x0001480f0400d986 */ /* 0x0001e2000c101124 */
[----:B------:R-:W-:Y:S01]  /*45810*/  ISETP.LT.OR P5, PT, R0, 0x14a, !P2 ;  /* 0x0000014a0000780c */ /* 0x000fe200057a1670 */
[----:B------:R-:W-:Y:S01]  /*45820*/  @!P3 IMAD R3, R10, R16, RZ ;  /* 0x000000100a03b224 */ /* 0x000fe200078e02ff */
[----:B------:R-:W-:-:S05]  /*45830*/  @!P3 IADD3.X R7, R5, UR45, RZ, P4, !PT ;  /* 0x0000002d0507bc10 */ /* 0x000fca000a7fe4ff */
[----:B------:R1:W-:Y:S01]  /*45840*/  @!P3 STG.E.U8 desc[UR36][R6.64+0x148], R3 ;  /* 0x000148030600b986 */ /* 0x0003e2000c101124 */
[----:B------:R-:W-:-:S05]  /*45850*/  ISETP.LT.OR P3, PT, R0, 0x151, !P6 ;  /* 0x000001510000780c */ /* 0x000fca0007761670 */
[----:B------:R-:W-:Y:S01]  /*45860*/  @!P5 IADD3 R8, P4, R4, UR46, RZ ;  /* 0x0000002e0408dc10 */ /* 0x000fe2000ff9e0ff */
[----:B------:R-:W-:-:S03]  /*45870*/  @!P5 IMAD R11, R14, R16, RZ ;  /* 0x000000100e0bd224 */ /* 0x000fc600078e02ff */
[----:B------:R-:W-:Y:S02]  /*45880*/  @!P5 IADD3.X R9, R5, UR45, RZ, P4, !PT ;  /* 0x0000002d0509dc10 */ /* 0x000fe4000a7fe4ff */
[----:B------:R-:W-:Y:S02]  /*45890*/  ISETP.LT.OR P4, PT, R0, 0x152, !P6 ;  /* 0x000001520000780c */ /* 0x000fe40007781670 */
[----:B0-----:R-:W-:Y:S01]  /*458a0*/  @!P3 IMAD R15, R20, R16, RZ ;  /* 0x00000010140fb224 */ /* 0x001fe200078e02ff */
[----:B------:R0:W-:Y:S01]  /*458b0*/  @!P5 STG.E.U8 desc[UR36][R8.64+0x149], R11 ;  /* 0x0001490b0800d986 */ /* 0x0001e2000c101124 */
[----:B------:R-:W-:-:S03]  /*458c0*/  ISETP.LT.OR P5, PT, R0, 0x151, !P2 ;  /* 0x000001510000780c */ /* 0x000fc600057a1670 */
[----:B------:R2:W-:Y:S01]  /*458d0*/  @!P3 STG.E.U8 desc[UR36][R4.64+0x150], R15 ;  /* 0x0001500f0400b986 */ /* 0x0005e2000c101124 */
[----:B------:R-:W-:-:S05]  /*458e0*/  ISETP.LT.OR P3, PT, R0, 0x152, !P2 ;  /* 0x000001520000780c */ /* 0x000fca0005761670 */
[----:B------:R-:W-:-:S05]  /*458f0*/  @!P4 IMAD R19, R21, R16, RZ ;  /* 0x000000101513c224 */ /* 0x000fca00078e02ff */
[----:B------:R3:W-:Y:S01]  /*45900*/  @!P4 STG.E.U8 desc[UR36][R4.64+0x151], R19 ;  /* 0x000151130400c986 */ /* 0x0007e2000c101124 */
[----:B-1----:R-:W-:Y:S01]  /*45910*/  @!P5 IADD3 R6, P4, R4, UR46, RZ ;  /* 0x0000002e0406dc10 */ /* 0x002fe2000ff9e0ff */
[----:B------:R-:W-:-:S03]  /*45920*/  @!P5 IMAD R3, R22, R16, RZ ;  /* 0x000000101603d224 */ /* 0x000fc600078e02ff */
[----:B------:R-:W-:Y:S02]  /*45930*/  @!P5 IADD3.X R7, R5, UR45, RZ, P4, !PT ;  /* 0x0000002d0507dc10 */ /* 0x000fe4000a7fe4ff */
[----:B0-----:R-:W-:Y:S01]  /*45940*/  @!P3 IADD3 R8, P4, R4, UR46, RZ ;  /* 0x0000002e0408bc10 */ /* 0x001fe2000ff9e0ff */
[----:B--2---:R-:W-:Y:S02]  /*45950*/  @!P3 IMAD R15, R23, R16, RZ ;  /* 0x00000010170fb224 */ /* 0x004fe400078e02ff */
[----:B------:R0:W-:Y:S01]  /*45960*/  @!P5 STG.E.U8 desc[UR36][R6.64+0x150], R3 ;  /* 0x000150030600d986 */ /* 0x0001e2000c101124 */
[----:B------:R-:W-:Y:S02]  /*45970*/  @!P3 IADD3.X R9, R5, UR45, RZ, P4, !PT ;  /* 0x0000002d0509bc10 */ /* 0x000fe4000a7fe4ff */
[C---:B------:R-:W-:Y:S02]  /*45980*/  ISETP.LT.OR P5, PT, R0.reuse, 0x159, !P6 ;  /* 0x000001590000780c */ /* 0x040fe400077a1670 */
[C---:B------:R-:W-:Y:S01]  /*45990*/  ISETP.LT.OR P4, PT, R0.reuse, 0x15a, !P6 ;  /* 0x0000015a0000780c */ /* 0x040fe20007781670 */
[----:B------:R1:W-:Y:S01]  /*459a0*/  @!P3 STG.E.U8 desc[UR36][R8.64+0x151], R15 ;  /* 0x0001510f0800b986 */ /* 0x0003e2000c101124 */
[----:B------:R-:W-:-:S09]  /*459b0*/  ISETP.LT.OR P3, PT, R0, 0x159, !P2 ;  /* 0x000001590000780c */ /* 0x000fd20005761670 */
[-C--:B---3--:R-:W-:Y:S02]  /*459c0*/  @!P5 IMAD R19, R235, R16.reuse, RZ ;  /* 0x00000010eb13d224 */ /* 0x088fe400078e02ff */
[----:B------:R-:W-:-:S03]  /*459d0*/  @!P4 IMAD R21, R234, R16, RZ ;  /* 0x00000010ea15c224 */ /* 0x000fc600078e02ff */
[----:B------:R2:W-:Y:S01]  /*459e0*/  @!P5 STG.E.U8 desc[UR36][R4.64+0x158], R19 ;  /* 0x000158130400d986 */ /* 0x0005e2000c101124 */
[----:B------:R-:W-:-:S03]  /*459f0*/  ISETP.LT.OR P5, PT, R0, 0x15a, !P2 ;  /* 0x0000015a0000780c */ /* 0x000fc600057a1670 */
[----:B------:R3:W-:Y:S01]  /*45a00*/  @!P4 STG.E.U8 desc[UR36][R4.64+0x159], R21 ;  /* 0x000159150400c986 */ /* 0x0007e2000c101124 */
[----:B------:R-:W-:Y:S01]  /*45a10*/  @!P3 IADD3 R10, P4, R4, UR46, RZ ;  /* 0x0000002e040abc10 */ /* 0x000fe2000ff9e0ff */
[----:B0-----:R-:W-:-:S03]  /*45a20*/  @!P3 IMAD R3, R233, R16, RZ ;  /* 0x00000010e903b224 */ /* 0x001fc600078e02ff */
[----:B------:R-:W-:-:S05]  /*45a30*/  @!P3 IADD3.X R11, R5, UR45, RZ, P4, !PT ;  /* 0x0000002d050bbc10 */ /* 0x000fca000a7fe4ff */
[----:B------:R0:W-:Y:S01]  /*45a40*/  @!P3 STG.E.U8 desc[UR36][R10.64+0x158], R3 ;  /* 0x000158030a00b986 */ /* 0x0001e2000c101124 */
[----:B------:R-:W-:Y:S02]  /*45a50*/  ISETP.LT.OR P3, PT, R0, 0x161, !P6 ;  /* 0x000001610000780c */ /* 0x000fe40007761670 */
[----:B------:R-:W-:Y:S01]  /*45a60*/  @!P5 IADD3 R6, P4, R4, UR46, RZ ;  /* 0x0000002e0406dc10 */ /* 0x000fe2000ff9e0ff */
[----:B-1----:R-:W-:-:S03]  /*45a70*/  @!P5 IMAD R15, R232, R16, RZ ;  /* 0x00000010e80fd224 */ /* 0x002fc600078e02ff */
[----:B------:R-:W-:Y:S02]  /*45a80*/  @!P5 IADD3.X R7, R5, UR45, RZ, P4, !PT ;  /* 0x0000002d0507dc10 */ /* 0x000fe4000a7fe4ff */
[----:B------:R-:W-:-:S03]  /*45a90*/  ISETP.LT.OR P4, PT, R0, 0x162, !P6 ;  /* 0x000001620000780c */ /* 0x000fc60007781670 */
[----:B------:R1:W-:Y:S01]  /*45aa0*/  @!P5 STG.E.U8 desc[UR36][R6.64+0x159], R15 ;  /* 0x0001590f0600d986 */ /* 0x0003e2000c101124 */
[----:B------:R-:W-:Y:S01]  /*45ab0*/  ISETP.LT.OR P5, PT, R0, 0x161, !P2 ;  /* 0x000001610000780c */ /* 0x000fe200057a1670 */
[----:B--2---:R-:W-:-:S05]  /*45ac0*/  @!P3 IMAD R19, R231, R16, RZ ;  /* 0x00000010e713b224 */ /* 0x004fca00078e02ff */
[----:B------:R2:W-:Y:S01]  /*45ad0*/  @!P3 STG.E.U8 desc[UR36][R4.64+0x160], R19 ;  /* 0x000160130400b986 */ /* 0x0005e2000c101124 */
[----:B------:R-:W-:Y:S02]  /*45ae0*/  ISETP.LT.OR P3, PT, R0, 0x162, !P2 ;  /* 0x000001620000780c */ /* 0x000fe40005761670 */
[----:B---3--:R-:W-:-:S05]  /*45af0*/  @!P4 IMAD R21, R230, R16, RZ ;  /* 0x00000010e615c224 */ /* 0x008fca00078e02ff */
[----:B------:R3:W-:Y:S01]  /*45b00*/  @!P4 STG.E.U8 desc[UR36][R4.64+0x161], R21 ;  /* 0x000161150400c986 */ /* 0x0007e2000c101124 */
[----:B------:R-:W-:Y:S01]  /*45b10*/  @!P5 IADD3 R8, P4, R4, UR46, RZ ;  /* 0x0000002e0408dc10 */ /* 0x000fe2000ff9e0ff */
[----:B0-----:R-:W-:-:S03]  /*45b20*/  @!P5 IMAD R3, R229, R16, RZ ;  /* 0x00000010e503d224 */ /* 0x001fc600078e02ff */
[C---:B------:R-:W-:Y:S02]  /*45b30*/  @!P5 IADD3.X R9, R5.reuse, UR45, RZ, P4, !PT ;  /* 0x0000002d0509dc10 */ /* 0x040fe4000a7fe4ff */
[----:B------:R-:W-:Y:S01]  /*45b40*/  @!P3 IADD3 R10, P4, R4, UR46, RZ ;  /* 0x0000002e040abc10 */ /* 0x000fe2000ff9e0ff */
[----:B-1----:R-:W-:Y:S02]  /*45b50*/  @!P3 IMAD R15, R228, R16, RZ ;  /* 0x00000010e40fb224 */ /* 0x002fe400078e02ff */
[----:B------:R0:W-:Y:S01]  /*45b60*/  @!P5 STG.E.U8 desc[UR36][R8.64+0x160], R3 ;  /* 0x000160030800d986 */ /* 0x0001e2000c101124 */
[----:B------:R-:W-:Y:S02]  /*45b70*/  @!P3 IADD3.X R11, R5, UR45, RZ, P4, !PT ;  /* 0x0000002d050bbc10 */ /* 0x000fe4000a7fe4ff */
[C---:B------:R-:W-:Y:S02]  /*45b80*/  ISETP.LT.OR P5, PT, R0.reuse, 0x169, !P6 ;  /* 0x000001690000780c */ /* 0x040fe400077a1670 */
[C---:B------:R-:W-:Y:S01]  /*45b90*/  ISETP.LT.OR P4, PT, R0.reuse, 0x16a, !P6 ;  /* 0x0000016a0000780c */ /* 0x040fe20007781670 */
[----:B------:R1:W-:Y:S01]  /*45ba0*/  @!P3 STG.E.U8 desc[UR36][R10.64+0x161], R15 ;  /* 0x0001610f0a00b986 */ /* 0x0003e2000c101124 */
[----:B------:R-:W-:-:S09]  /*45bb0*/  ISETP.LT.OR P3, PT, R0, 0x169, !P2 ;  /* 0x000001690000780c */ /* 0x000fd20005761670 */
[-C--:B--2---:R-:W-:Y:S02]  /*45bc0*/  @!P5 IMAD R19, R227, R16.reuse, RZ ;  /* 0x00000010e313d224 */ /* 0x084fe400078e02ff */
[----:B---3--:R-:W-:-:S03]  /*45bd0*/  @!P4 IMAD R21, R226, R16, RZ ;  /* 0x00000010e215c224 */ /* 0x008fc600078e02ff */
        /* <DEDUP_REMOVED lines=19> */
[----:B0-----:R-:W-:Y:S01]  /*45d10*/  @!P5 IADD3 R6, P4, R4, UR46, RZ ;  /* 0x0000002e0406dc10 */ /* 0x001fe2000ff9e0ff */
[----:B------:R-:W-:-:S03]  /*45d20*/  @!P5 IMAD R3, R221, R16, RZ ;  /* 0x00000010dd03d224 */ /* 0x000fc600078e02ff */
        /* <DEDUP_REMOVED lines=14> */
[----:B0-----:R-:W-:Y:S01]  /*45e10*/  @!P3 IADD3 R6, P4, R4, UR46, RZ ;  /* 0x0000002e0406bc10 */ /* 0x001fe2000ff9e0ff */
[----:B------:R-:W-:-:S03]  /*45e20*/  @!P3 IMAD R3, R217, R16, RZ ;  /* 0x00000010d903b224 */ /* 0x000fc600078e02ff */
        /* <DEDUP_REMOVED lines=234> */
[----:B------:R-:W-:Y:S01]  /*46cd0*/  @!P3 STG.E.U8 desc[UR36][R4.64+0x1f0], R19 ;  /* 0x0001f0130400b986 */ /* 0x000fe2000c101124 */
[----:B------:R-:W-:Y:S02]  /*46ce0*/  ISETP.LT.OR P3, PT, R0, 0x1f2, !P2 ;  /* 0x000001f20000780c */ /* 0x000fe40005761670 */
[----:B---3--:R-:W-:-:S05]  /*46cf0*/  @!P4 IMAD R21, R158, R16, RZ ;  /* 0x000000109e15c224 */ /* 0x008fca00078e02ff */
[----:B------:R2:W-:Y:S01]  /*46d00*/  @!P4 STG.E.U8 desc[UR36][R4.64+0x1f1], R21 ;  /* 0x0001f1150400c986 */ /* 0x0005e2000c101124 */
[----:B0-----:R-:W-:Y:S01]  /*46d10*/  @!P5 IADD3 R6, P4, R4, UR46, RZ ;  /* 0x0000002e0406dc10 */ /* 0x001fe2000ff9e0ff */
[----:B------:R-:W-:-:S03]  /*46d20*/  @!P5 IMAD R3, R157, R16, RZ ;  /* 0x000000109d03d224 */ /* 0x000fc600078e02ff */
[----:B------:R-:W-:Y:S02]  /*46d30*/  @!P5 IADD3.X R7, R5, UR45, RZ, P4, !PT ;  /* 0x0000002d0507dc10 */ /* 0x000fe4000a7fe4ff */
[----:B------:R-:W-:-:S04]  /*46d40*/  @!P3 IADD3 R10, P4, R4, UR46, RZ ;  /* 0x0000002e040abc10 */ /* 0x000fc8000ff9e0ff */
[----:B------:R-:W-:Y:S02]  /*46d50*/  @!P3 IADD3.X R11, R5, UR45, RZ, P4, !PT ;  /* 0x0000002d050bbc10 */ /* 0x000fe4000a7fe4ff */
[C---:B------:R-:W-:Y:S01]  /*46d60*/  ISETP.LT.OR P4, PT, R0.reuse, 0x1f9, !P2 ;  /* 0x000001f90000780c */ /* 0x040fe20005781670 */
[----:B------:R0:W-:Y:S01]  /*46d70*/  @!P5 STG.E.U8 desc[UR36][R6.64+0x1f0], R3 ;  /* 0x0001f0030600d986 */ /* 0x0001e2000c101124 */
[C---:B------:R-:W-:Y:S02]  /*46d80*/  ISETP.LT.OR P5, PT, R0.reuse, 0x1f9, !P6 ;  /* 0x000001f90000780c */ /* 0x040fe400077a1670 */
[----:B------:R-:W-:Y:S01]  /*46d90*/  ISETP.LT.OR P6, PT, R0, 0x1fa, !P6 ;  /* 0x000001fa0000780c */ /* 0x000fe200077c1670 */
[----:B-1----:R-:W-:Y:S01]  /*46da0*/  @!P3 IMAD R15, R156, R16, RZ ;  /* 0x000000109c0fb224 */ /* 0x002fe200078e02ff */
[----:B------:R-:W-:Y:S02]  /*46db0*/  ISETP.LT.OR P2, PT, R0, 0x1fa, !P2 ;  /* 0x000001fa0000780c */ /* 0x000fe40005741670 */
[----:B------:R-:W-:-:S02]  /*46dc0*/  LOP3.LUT P1, RZ, R18, 0x40, RZ, 0xc0, !PT ;  /* 0x0000004012ff7812 */ /* 0x000fc4000782c0ff */
[----:B------:R1:W-:Y:S03]  /*46dd0*/  @!P3 STG.E.U8 desc[UR36][R10.64+0x1f1], R15 ;  /* 0x0001f10f0a00b986 */ /* 0x0003e6000c101124 */
[----:B------:R-:W-:Y:S01]  /*46de0*/  @!P4 IADD3 R8, P3, R4, UR46, RZ ;  /* 0x0000002e0408cc10 */ /* 0x000fe2000ff7e0ff */
[-C--:B--2---:R-:W-:Y:S02]  /*46df0*/  @!P4 IMAD R21, R153, R16.reuse, RZ ;  /* 0x000000109915c224 */ /* 0x084fe400078e02ff */
[-C--:B------:R-:W-:Y:S01]  /*46e00*/  @!P5 IMAD R19, R155, R16.reuse, RZ ;  /* 0x000000109b13d224 */ /* 0x080fe200078e02ff */
[----:B------:R-:W-:Y:S01]  /*46e10*/  @!P4 IADD3.X R9, R5, UR45, RZ, P3, !PT ;  /* 0x0000002d0509cc10 */ /* 0x000fe20009ffe4ff */
[----:B0-----:R-:W-:Y:S01]  /*46e20*/  @!P6 IMAD R3, R154, R16, RZ ;  /* 0x000000109a03e224 */ /* 0x001fe200078e02ff */
[----:B------:R-:W-:Y:S02]  /*46e30*/  ISETP.LT.OR P3, PT, R0, 0x101, !P1 ;  /* 0x000001010000780c */ /* 0x000fe40004f61670 */
[----:B------:R-:W-:Y:S04]  /*46e40*/  @!P5 STG.E.U8 desc[UR36][R4.64+0x1f8], R19 ;  /* 0x0001f8130400d986 */ /* 0x000fe8000c101124 */
[----:B------:R0:W-:Y:S01]  /*46e50*/  @!P6 STG.E.U8 desc[UR36][R4.64+0x1f9], R3 ;  /* 0x0001f9030400e986 */ /* 0x0001e2000c101124 */
[----:B------:R-:W-:-:S03]  /*46e60*/  @!P2 IADD3 R6, P5, R4, UR46, RZ ;  /* 0x0000002e0406ac10 */ /* 0x000fc6000ffbe0ff */
[----:B------:R-:W-:Y:S01]  /*46e70*/  @!P4 STG.E.U8 desc[UR36][R8.64+0x1f8], R21 ;  /* 0x0001f8150800c986 */ /* 0x000fe2000c101124 */
[C---:B------:R-:W-:Y:S02]  /*46e80*/  ISETP.LT.OR P4, PT, R0.reuse, 0x101, !P0 ;  /* 0x000001010000780c */ /* 0x040fe40004781670 */
[----:B------:R-:W-:Y:S01]  /*46e90*/  ISETP.LT.OR P6, PT, R0, 0x102, !P1 ;  /* 0x000001020000780c */ /* 0x000fe20004fc1670 */
[-C--:B-1----:R-:W-:Y:S01]  /*46ea0*/  @!P2 IMAD R11, R152, R16.reuse, RZ ;  /* 0x00000010980ba224 */ /* 0x082fe200078e02ff */
[----:B------:R-:W-:Y:S01]  /*46eb0*/  @!P2 IADD3.X R7, R5, UR45, RZ, P5, !PT ;  /* 0x0000002d0507ac10 */ /* 0x000fe2000affe4ff */
[----:B------:R-:W-:Y:S02]  /*46ec0*/  VIADD R13, R13, UR4 ;  /* 0x000000040d0d7c36 */ /* 0x000fe40008000000 */
[-C--:B------:R-:W-:Y:S01]  /*46ed0*/  @!P3 IMAD R15, R24, R16.reuse, RZ ;  /* 0x00000010180fb224 */ /* 0x080fe200078e02ff */
[----:B------:R-:W-:Y:S01]  /*46ee0*/  ISETP.LT.OR P5, PT, R0, 0x102, !P0 ;  /* 0x000001020000780c */ /* 0x000fe200047a1670 */
[----:B------:R1:W-:Y:S04]  /*46ef0*/  @!P2 STG.E.U8 desc[UR36][R6.64+0x1f9], R11 ;  /* 0x0001f90b0600a986 */ /* 0x0003e8000c101124 */
[----:B------:R2:W-:Y:S01]  /*46f00*/  @!P3 STG.E.U8 desc[UR36][R12.64+0x100], R15 ;  /* 0x0001000f0c00b986 */ /* 0x0005e2000c101124 */
[----:B0-----:R-:W-:Y:S01]  /*46f10*/  @!P4 IADD3 R4, P3, R12, UR46, RZ ;  /* 0x0000002e0c04cc10 */ /* 0x001fe2000ff7e0ff */
[-C--:B------:R-:W-:Y:S01]  /*46f20*/  @!P6 IMAD R25, R25, R16.reuse, RZ ;  /* 0x000000101919e224 */ /* 0x080fe200078e02ff */
[----:B------:R-:W-:Y:S01]  /*46f30*/  ISETP.LT.OR P2, PT, R0, 0x109, !P1 ;  /* 0x000001090000780c */ /* 0x000fe20004f41670 */
[----:B------:R-:W-:Y:S01]  /*46f40*/  @!P4 IMAD R3, R26, R16, RZ ;  /* 0x000000101a03c224 */ /* 0x000fe200078e02ff */
[----:B------:R-:W-:Y:S01]  /*46f50*/  @!P4 IADD3.X R5, R13, UR45, RZ, P3, !PT ;  /* 0x0000002d0d05cc10 */ /* 0x000fe20009ffe4ff */
[----:B-1----:R-:W-:-:S02]  /*46f60*/  @!P6 IMAD.MOV.U32 R6, RZ, RZ, R12 ;  /* 0x000000ffff06e224 */ /* 0x002fc400078e000c */
[----:B------:R-:W-:Y:S01]  /*46f70*/  @!P6 IMAD.MOV.U32 R7, RZ, RZ, R13 ;  /* 0x000000ffff07e224 */ /* 0x000fe200078e000d */
[----:B------:R-:W-:-:S04]  /*46f80*/  ISETP.LT.OR P3, PT, R0, 0x109, !P0 ;  /* 0x000001090000780c */ /* 0x000fc80004761670 */
[----:B------:R-:W-:Y:S01]  /*46f90*/  @!P6 STG.E.U8 desc[UR36][R6.64+0x101], R25 ;  /* 0x000101190600e986 */ /* 0x000fe2000c101124 */
[----:B------:R-:W-:-:S03]  /*46fa0*/  @!P5 IADD3 R8, P6, R12, UR46, RZ ;  /* 0x0000002e0c08dc10 */ /* 0x000fc6000ffde0ff */
[----:B------:R0:W-:Y:S01]  /*46fb0*/  @!P4 STG.E.U8 desc[UR36][R4.64+0x100], R3 ;  /* 0x000100030400c986 */ /* 0x0001e2000c101124 */
[----:B------:R-:W-:Y:S01]  /*46fc0*/  ISETP.LT.OR P4, PT, R0, 0x10a, !P1 ;  /* 0x0000010a0000780c */ /* 0x000fe20004f81670 */
[-C--:B------:R-:W-:Y:S01]  /*46fd0*/  @!P5 IMAD R27, R27, R16.reuse, RZ ;  /* 0x000000101b1bd224 */ /* 0x080fe200078e02ff */
[----:B------:R-:W-:Y:S01]  /*46fe0*/  @!P5 IADD3.X R9, R13, UR45, RZ, P6, !PT ;  /* 0x0000002d0d09dc10 */ /* 0x000fe2000b7fe4ff */
[----:B--2---:R-:W-:Y:S01]  /*46ff0*/  @!P2 IMAD R15, R28, R16, RZ ;  /* 0x000000101c0fa224 */ /* 0x004fe200078e02ff */
[----:B------:R-:W-:-:S03]  /*47000*/  @!P3 IADD3 R10, P6, R12, UR46, RZ ;  /* 0x0000002e0c0abc10 */ /* 0x000fc6000ffde0ff */
[----:B------:R-:W-:Y:S01]  /*47010*/  @!P5 STG.E.U8 desc[UR36][R8.64+0x101], R27 ;  /* 0x0001011b0800d986 */ /* 0x000fe2000c101124 */
[----:B------:R-:W-:Y:S01]  /*47020*/  ISETP.LT.OR P5, PT, R0, 0x10a, !P0 ;  /* 0x0000010a0000780c */ /* 0x000fe200047a1670 */
[----:B0-----:R-:W-:Y:S02]  /*47030*/  @!P2 IMAD.MOV.U32 R4, RZ, RZ, R12 ;  /* 0x000000ffff04a224 */ /* 0x001fe400078e000c */
[----:B------:R-:W-:Y:S01]  /*47040*/  @!P2 IMAD.MOV.U32 R5, RZ, RZ, R13 ;  /* 0x000000ffff05a224 */ /* 0x000fe200078e000d */
[----:B------:R-:W-:Y:S01]  /*47050*/  @!P3 IADD3.X R11, R13, UR45, RZ, P6, !PT ;  /* 0x0000002d0d0bbc10 */ /* 0x000fe2000b7fe4ff */
[----:B------:R-:W-:-:S03]  /*47060*/  @!P4 IMAD R29, R29, R16, RZ ;  /* 0x000000101d1dc224 */ /* 0x000fc600078e02ff */
[----:B------:R0:W-:Y:S01]  /*47070*/  @!P2 STG.E.U8 desc[UR36][R4.64+0x108], R15 ;  /* 0x0001080f0400a986 */ /* 0x0001e2000c101124 */
[----:B------:R-:W-:Y:S01]  /*47080*/  @!P3 IMAD R3, R30, R16, RZ ;  /* 0x000000101e03b224 */ /* 0x000fe200078e02ff */
[----:B------:R-:W-:Y:S01]  /*47090*/  ISETP.LT.OR P2, PT, R0, 0x111, !P1 ;  /* 0x000001110000780c */ /* 0x000fe20004f41670 */
[----:B0-----:R-:W-:Y:S02]  /*470a0*/  @!P4 IMAD.MOV.U32 R4, RZ, RZ, R12 ;  /* 0x000000ffff04c224 */ /* 0x001fe400078e000c */
[----:B------:R-:W-:-:S05]  /*470b0*/  @!P4 IMAD.MOV.U32 R5, RZ, RZ, R13 ;  /* 0x000000ffff05c224 */ /* 0x000fca00078e000d */
[----:B------:R0:W-:Y:S04]  /*470c0*/  @!P4 STG.E.U8 desc[UR36][R4.64+0x109], R29 ;  /* 0x0001091d0400c986 */ /* 0x0001e8000c101124 */
[----:B------:R1:W-:Y:S01]  /*470d0*/  @!P3 STG.E.U8 desc[UR36][R10.64+0x108], R3 ;  /* 0x000108030a00b986 */ /* 0x0003e2000c101124 */
[----:B------:R-:W-:Y:S02]  /*470e0*/  ISETP.LT.OR P3, PT, R0, 0x111, !P0 ;  /* 0x000001110000780c */ /* 0x000fe40004761670 */
[----:B------:R-:W-:Y:S02]  /*470f0*/  @!P5 IADD3 R6, P4, R12, UR46, RZ ;  /* 0x0000002e0c06dc10 */ /* 0x000fe4000ff9e0ff */
[----:B------:R-:W-:Y:S01]  /*47100*/  ISETP.LT.OR P6, PT, R0, 0x112, !P1 ;  /* 0x000001120000780c */ /* 0x000fe20004fc1670 */
[-C--:B------:R-:W-:Y:S01]  /*47110*/  @!P5 IMAD R31, R31, R16.reuse, RZ ;  /* 0x000000101f1fd224 */ /* 0x080fe200078e02ff */
[----:B------:R-:W-:Y:S01]  /*47120*/  @!P5 IADD3.X R7, R13, UR45, RZ, P4, !PT ;  /* 0x0000002d0d07dc10 */ /* 0x000fe2000a7fe4ff */
[----:B------:R-:W-:Y:S01]  /*47130*/  @!P2 IMAD R15, R32, R16, RZ ;  /* 0x00000010200fa224 */ /* 0x000fe200078e02ff */
[----:B------:R-:W-:Y:S01]  /*47140*/  ISETP.LT.OR P4, PT, R0, 0x112, !P0 ;  /* 0x000001120000780c */ /* 0x000fe20004781670 */
[----:B0-----:R-:W-:-:S02]  /*47150*/  @!P2 IMAD.MOV.U32 R4, RZ, RZ, R12 ;  /* 0x000000ffff04a224 */ /* 0x001fc400078e000c */
[----:B------:R-:W-:Y:S01]  /*47160*/  @!P2 IMAD.MOV.U32 R5, RZ, RZ, R13 ;  /* 0x000000ffff05a224 */ /* 0x000fe200078e000d */
[----:B------:R-:W-:Y:S01]  /*47170*/  @!P5 STG.E.U8 desc[UR36][R6.64+0x109], R31 ;  /* 0x0001091f0600d986 */ /* 0x000fe2000c101124 */
[----:B------:R-:W-:Y:S01]  /*47180*/  @!P3 IADD3 R8, P5, R12, UR46, RZ ;  /* 0x0000002e0c08bc10 */ /* 0x000fe2000ffbe0ff */
[-C--:B-1----:R-:W-:Y:S02]  /*47190*/  @!P3 IMAD R3, R34, R16.reuse, RZ ;  /* 0x000000102203b224 */ /* 0x082fe400078e02ff */
[----:B------:R0:W-:Y:S01]  /*471a0*/  @!P2 STG.E.U8 desc[UR36][R4.64+0x110], R15 ;  /* 0x0001100f0400a986 */ /* 0x0001e2000c101124 */
[----:B------:R-:W-:Y:S01]  /*471b0*/  @!P6 IMAD R33, R33, R16, RZ ;  /* 0x000000102121e224 */ /* 0x000fe200078e02ff */
[C---:B------:R-:W-:Y:S02]  /*471c0*/  ISETP.LT.OR P2, PT, R0.reuse, 0x119, !P1 ;  /* 0x000001190000780c */ /* 0x040fe40004f41670 */
[----:B------:R-:W-:Y:S02]  /*471d0*/  @!P3 IADD3.X R9, R13, UR45, RZ, P5, !PT ;  /* 0x0000002d0d09bc10 */ /* 0x000fe4000affe4ff */
[----:B------:R-:W-:Y:S01]  /*471e0*/  ISETP.LT.OR P5, PT, R0, 0x119, !P0 ;  /* 0x000001190000780c */ /* 0x000fe200047a1670 */
[----:B0-----:R-:W-:-:S02]  /*471f0*/  @!P6 IMAD.MOV.U32 R4, RZ, RZ, R12 ;  /* 0x000000ffff04e224 */ /* 0x001fc400078e000c */
[----:B------:R-:W-:-:S05]  /*47200*/  @!P6 IMAD.MOV.U32 R5, RZ, RZ, R13 ;  /* 0x000000ffff05e224 */ /* 0x000fca00078e000d */
[----:B------:R0:W-:Y:S01]  /*47210*/  @!P6 STG.E.U8 desc[UR36][R4.64+0x111], R33 ;  /* 0x000111210400e986 */ /* 0x0001e2000c101124 */
[----:B------:R-:W-:-:S03]  /*47220*/  @!P4 IADD3 R6, P6, R12, UR46, RZ ;  /* 0x0000002e0c06cc10 */ /* 0x000fc6000ffde0ff */
[----:B------:R1:W-:Y:S01]  /*47230*/  @!P3 STG.E.U8 desc[UR36][R8.64+0x110], R3 ;  /* 0x000110030800b986 */ /* 0x0003e2000c101124 */
[----:B------:R-:W-:Y:S01]  /*47240*/  ISETP.LT.OR P3, PT, R0, 0x11a, !P1 ;  /* 0x0000011a0000780c */ /* 0x000fe20004f61670 */
[-C--:B------:R-:W-:Y:S01]  /*47250*/  @!P4 IMAD R35, R35, R16.reuse, RZ ;  /* 0x000000102323c224 */ /* 0x080fe200078e02ff */
[----:B------:R-:W-:Y:S01]  /*47260*/  @!P4 IADD3.X R7, R13, UR45, RZ, P6, !PT ;  /* 0x0000002d0d07cc10 */ /* 0x000fe2000b7fe4ff */
[----:B------:R-:W-:Y:S02]  /*47270*/  @!P2 IMAD R15, R36, R16, RZ ;  /* 0x00000010240fa224 */ /* 0x000fe400078e02ff */
[----:B0-----:R-:W-:Y:S02]  /*47280*/  @!P2 IMAD.MOV.U32 R4, RZ, RZ, R12 ;  /* 0x000000ffff04a224 */ /* 0x001fe400078e000c */
[----:B------:R-:W-:Y:S01]  /*47290*/  @!P4 STG.E.U8 desc[UR36][R6.64+0x111], R35 ;  /* 0x000111230600c986 */ /* 0x000fe2000c101124 */
[----:B------:R-:W-:Y:S01]  /*472a0*/  @!P2 IMAD.MOV.U32 R5, RZ, RZ, R13 ;  /* 0x000000ffff05a224 */ /* 0x000fe200078e000d */
[----:B------:R-:W-:-:S02]  /*472b0*/  ISETP.LT.OR P4, PT, R0, 0x11a, !P0 ;  /* 0x0000011a0000780c */ /* 0x000fc40004781670 */
[----:B------:R-:W-:Y:S02]  /*472c0*/  @!P5 IADD3 R10, P6, R12, UR46, RZ ;  /* 0x0000002e0c0adc10 */ /* 0x000fe4000ffde0ff */
[-C--:B------:R-:W-:Y:S01]  /*472d0*/  @!P3 IMAD R37, R37, R16.reuse, RZ ;  /* 0x000000102525b224 */ /* 0x080fe200078e02ff */
[----:B------:R0:W-:Y:S01]  /*472e0*/  @!P2 STG.E.U8 desc[UR36][R4.64+0x118], R15 ;  /* 0x0001180f0400a986 */ /* 0x0001e2000c101124 */
[----:B-1----:R-:W-:Y:S01]  /*472f0*/  @!P5 IMAD R3, R38, R16, RZ ;  /* 0x000000102603d224 */ /* 0x002fe200078e02ff */
[----:B------:R-:W-:Y:S02]  /*47300*/  @!P5 IADD3.X R11, R13, UR45, RZ, P6, !PT ;  /* 0x0000002d0d0bdc10 */ /* 0x000fe4000b7fe4ff */
[C---:B------:R-:W-:Y:S01]  /*47310*/  ISETP.LT.OR P2, PT, R0.reuse, 0x121, !P1 ;  /* 0x000001210000780c */ /* 0x040fe20004f41670 */
[----:B0-----:R-:W-:Y:S02]  /*47320*/  @!P3 IMAD.MOV.U32 R4, RZ, RZ, R12 ;  /* 0x000000ffff04b224 */ /* 0x001fe400078e000c */
[----:B------:R-:W-:Y:S01]  /*47330*/  @!P3 IMAD.MOV.U32 R5, RZ, RZ, R13 ;  /* 0x000000ffff05b224 */ /* 0x000fe200078e000d */
[----:B------:R-:W-:-:S04]  /*47340*/  ISETP.LT.OR P6, PT, R0, 0x122, !P1 ;  /* 0x000001220000780c */ /* 0x000fc80004fc1670 */
[----:B------:R0:W-:Y:S01]  /*47350*/  @!P3 STG.E.U8 desc[UR36][R4.64+0x119], R37 ;  /* 0x000119250400b986 */ /* 0x0001e2000c101124 */
[----:B------:R-:W-:-:S03]  /*47360*/  ISETP.LT.OR P3, PT, R0, 0x121, !P0 ;  /* 0x000001210000780c */ /* 0x000fc60004761670 */
[----:B------:R1:W-:Y:S01]  /*47370*/  @!P5 STG.E.U8 desc[UR36][R10.64+0x118], R3 ;  /* 0x000118030a00d986 */ /* 0x0003e2000c101124 */
[----:B------:R-:W-:Y:S01]  /*47380*/  @!P4 IADD3 R6, P5, R12, UR46, RZ ;  /* 0x0000002e0c06cc10 */ /* 0x000fe2000ffbe0ff */
[----:B------:R-:W-:-:S03]  /*47390*/  @!P4 IMAD R39, R39, R16, RZ ;  /* 0x000000102727c224 */ /* 0x000fc600078e02ff */
[----:B------:R-:W-:Y:S01]  /*473a0*/  @!P4 IADD3.X R7, R13, UR45, RZ, P5, !PT ;  /* 0x0000002d0d07cc10 */ /* 0x000fe2000affe4ff */
[-C--:B------:R-:W-:Y:S01]  /*473b0*/  @!P2 IMAD R15, R40, R16.reuse, RZ ;  /* 0x00000010280fa224 */ /* 0x080fe200078e02ff */
[----:B------:R-:W-:Y:S01]  /*473c0*/  ISETP.LT.OR P5, PT, R0, 0x122, !P0 ;  /* 0x000001220000780c */ /* 0x000fe200047a1670 */
[----:B0-----:R-:W-:Y:S02]  /*473d0*/  @!P2 IMAD.MOV.U32 R4, RZ, RZ, R12 ;  /* 0x000000ffff04a224 */ /* 0x001fe400078e000c */
[----:B------:R-:W-:Y:S01]  /*473e0*/  @!P2 IMAD.MOV.U32 R5, RZ, RZ, R13 ;  /* 0x000000ffff05a224 */ /* 0x000fe200078e000d */
[----:B------:R-:W-:Y:S01]  /*473f0*/  @!P4 STG.E.U8 desc[UR36][R6.64+0x119], R39 ;  /* 0x000119270600c986 */ /* 0x000fe2000c101124 */
[----:B------:R-:W-:Y:S01]  /*47400*/  @!P3 IADD3 R8, P4, R12, UR46, RZ ;  /* 0x0000002e0c08bc10 */ /* 0x000fe2000ff9e0ff */
[-C--:B------:R-:W-:Y:S02]  /*47410*/  @!P6 IMAD R41, R41, R16.reuse, RZ ;  /* 0x000000102929e224 */ /* 0x080fe400078e02ff */
[----:B------:R0:W-:Y:S01]  /*47420*/  @!P2 STG.E.U8 desc[UR36][R4.64+0x120], R15 ;  /* 0x0001200f0400a986 */ /* 0x0001e2000c101124 */
[----:B------:R-:W-:Y:S01]  /*47430*/  ISETP.LT.OR P2, PT, R0, 0x129, !P1 ;  /* 0x000001290000780c */ /* 0x000fe20004f41670 */
[----:B-1----:R-:W-:Y:S01]  /*47440*/  @!P3 IMAD R3, R42, R16, RZ ;  /* 0x000000102a03b224 */ /* 0x002fe200078e02ff */
[----:B------:R-:W-:-:S02]  /*47450*/  @!P3 IADD3.X R9, R13, UR45, RZ, P4, !PT ;  /* 0x0000002d0d09bc10 */ /* 0x000fc4000a7fe4ff */
[----:B------:R-:W-:Y:S01]  /*47460*/  ISETP.LT.OR P4, PT, R0, 0x129, !P0 ;  /* 0x000001290000780c */ /* 0x000fe20004781670 */
[----:B0-----:R-:W-:Y:S02]  /*47470*/  @!P6 IMAD.MOV.U32 R4, RZ, RZ, R12 ;  /* 0x000000ffff04e224 */ /* 0x001fe400078e000c */
        /* <DEDUP_REMOVED lines=487> */
[-C--:B------:R-:W-:Y:S01]  /*492f0*/  @!P2 IMAD R15, R140, R16.reuse, RZ ;  /* 0x000000108c0fa224 */ /* 0x080fe200078e02ff */
[C---:B------:R-:W-:Y:S01]  /*49300*/  ISETP.LT.OR P6, PT, R0.reuse, 0x1ea, !P0 ;  /* 0x000001ea0000780c */ /* 0x040fe200047c1670 */
[----:B0-----:R-:W-:Y:S02]  /*49310*/  @!P2 IMAD.MOV.U32 R4, RZ, RZ, R12 ;  /* 0x000000ffff04a224 */ /* 0x001fe400078e000c */
[----:B------:R-:W-:Y:S01]  /*49320*/  @!P2 IMAD.MOV.U32 R5, RZ, RZ, R13 ;  /* 0x000000ffff05a224 */ /* 0x000fe200078e000d */
[----:B------:R-:W-:Y:S01]  /*49330*/  @!P5 STG.E.U8 desc[UR36][R6.64+0x1e1], R139 ;  /* 0x0001e18b0600d986 */ /* 0x000fe2000c101124 */
[----:B------:R-:W-:Y:S01]  /*49340*/  ISETP.LT.OR P5, PT, R0, 0x1f1, !P1 ;  /* 0x000001f10000780c */ /* 0x000fe20004fa1670 */
[----:B------:R-:W-:-:S02]  /*49350*/  @!P4 IMAD R141, R141, R16, RZ ;  /* 0x000000108d8dc224 */ /* 0x000fc400078e02ff */
[----:B------:R0:W-:Y:S01]  /*49360*/  @!P2 STG.E.U8 desc[UR36][R4.64+0x1e8], R15 ;  /* 0x0001e80f0400a986 */ /* 0x0001e2000c101124 */
[----:B-1----:R-:W-:Y:S01]  /*49370*/  @!P3 IADD3 R8, P2, R12, UR46, RZ ;  /* 0x0000002e0c08bc10 */ /* 0x002fe2000ff5e0ff */
[----:B------:R-:W-:-:S03]  /*49380*/  @!P3 IMAD R3, R142, R16, RZ ;  /* 0x000000108e03b224 */ /* 0x000fc600078e02ff */
[----:B------:R-:W-:Y:S02]  /*49390*/  @!P3 IADD3.X R9, R13, UR45, RZ, P2, !PT ;  /* 0x0000002d0d09bc10 */ /* 0x000fe400097fe4ff */
[----:B------:R-:W-:Y:S01]  /*493a0*/  ISETP.LT.OR P2, PT, R0, 0x1f2, !P1 ;  /* 0x000001f20000780c */ /* 0x000fe20004f41670 */
[----:B0-----:R-:W-:Y:S02]  /*493b0*/  @!P4 IMAD.MOV.U32 R4, RZ, RZ, R12 ;  /* 0x000000ffff04c224 */ /* 0x001fe400078e000c */
[----:B------:R-:W-:-:S05]  /*493c0*/  @!P4 IMAD.MOV.U32 R5, RZ, RZ, R13 ;  /* 0x000000ffff05c224 */ /* 0x000fca00078e000d */
[----:B------:R0:W-:Y:S01]  /*493d0*/  @!P4 STG.E.U8 desc[UR36][R4.64+0x1e9], R141 ;  /* 0x0001e98d0400c986 */ /* 0x0001e2000c101124 */
[----:B------:R-:W-:Y:S01]  /*493e0*/  @!P6 IADD3 R10, P4, R12, UR46, RZ ;  /* 0x0000002e0c0aec10 */ /* 0x000fe2000ff9e0ff */
[-C--:B------:R-:W-:Y:S02]  /*493f0*/  @!P6 IMAD R143, R143, R16.reuse, RZ ;  /* 0x000000108f8fe224 */ /* 0x080fe400078e02ff */
[----:B------:R-:W-:Y:S01]  /*49400*/  @!P3 STG.E.U8 desc[UR36][R8.64+0x1e8], R3 ;  /* 0x0001e8030800b986 */ /* 0x000fe2000c101124 */
[----:B------:R-:W-:Y:S01]  /*49410*/  @!P6 IADD3.X R11, R13, UR45, RZ, P4, !PT ;  /* 0x0000002d0d0bec10 */ /* 0x000fe2000a7fe4ff */
[-C--:B------:R-:W-:Y:S01]  /*49420*/  @!P5 IMAD R15, R144, R16.reuse, RZ ;  /* 0x00000010900fd224 */ /* 0x080fe200078e02ff */
[----:B------:R-:W-:Y:S01]  /*49430*/  ISETP.LT.OR P3, PT, R0, 0x1f1, !P0 ;  /* 0x000001f10000780c */ /* 0x000fe20004761670 */
[----:B0-----:R-:W-:Y:S02]  /*49440*/  @!P5 IMAD.MOV.U32 R4, RZ, RZ, R12 ;  /* 0x000000ffff04d224 */ /* 0x001fe400078e000c */
[----:B------:R-:W-:Y:S01]  /*49450*/  @!P5 IMAD.MOV.U32 R5, RZ, RZ, R13 ;  /* 0x000000ffff05d224 */ /* 0x000fe200078e000d */
[----:B------:R-:W-:Y:S01]  /*49460*/  @!P6 STG.E.U8 desc[UR36][R10.64+0x1e9], R143 ;  /* 0x0001e98f0a00e986 */ /* 0x000fe2000c101124 */
[----:B------:R-:W-:-:S03]  /*49470*/  @!P2 IMAD R145, R145, R16, RZ ;  /* 0x000000109191a224 */ /* 0x000fc600078e02ff */
[----:B------:R0:W-:Y:S01]  /*49480*/  @!P5 STG.E.U8 desc[UR36][R4.64+0x1f0], R15 ;  /* 0x0001f00f0400d986 */ /* 0x0001e2000c101124 */
[C---:B------:R-:W-:Y:S02]  /*49490*/  ISETP.LT.OR P5, PT, R0.reuse, 0x1f2, !P0 ;  /* 0x000001f20000780c */ /* 0x040fe400047a1670 */
[C---:B------:R-:W-:Y:S02]  /*494a0*/  ISETP.LT.OR P6, PT, R0.reuse, 0x1f9, !P0 ;  /* 0x000001f90000780c */ /* 0x040fe400047c1670 */
[C---:B------:R-:W-:Y:S02]  /*494b0*/  ISETP.LT.OR P0, PT, R0.reuse, 0x1fa, !P0 ;  /* 0x000001fa0000780c */ /* 0x040fe40004701670 */
[C---:B------:R-:W-:Y:S01]  /*494c0*/  ISETP.LT.OR P4, PT, R0.reuse, 0x1f9, !P1 ;  /* 0x000001f90000780c */ /* 0x040fe20004f81670 */
[----:B0-----:R-:W-:Y:S02]  /*494d0*/  @!P2 IMAD.MOV.U32 R4, RZ, RZ, R12 ;  /* 0x000000ffff04a224 */ /* 0x001fe400078e000c */
[----:B------:R-:W-:Y:S01]  /*494e0*/  @!P2 IMAD.MOV.U32 R5, RZ, RZ, R13 ;  /* 0x000000ffff05a224 */ /* 0x000fe200078e000d */
[----:B------:R-:W-:-:S04]  /*494f0*/  ISETP.LT.OR P1, PT, R0, 0x1fa, !P1 ;  /* 0x000001fa0000780c */ /* 0x000fc80004f21670 */
[----:B------:R0:W-:Y:S01]  /*49500*/  @!P2 STG.E.U8 desc[UR36][R4.64+0x1f1], R145 ;  /* 0x0001f1910400a986 */ /* 0x0001e2000c101124 */
[----:B------:R-:W-:Y:S01]  /*49510*/  @!P3 IADD3 R6, P2, R12, UR46, RZ ;  /* 0x0000002e0c06bc10 */ /* 0x000fe2000ff5e0ff */
[----:B------:R-:W-:-:S03]  /*49520*/  @!P3 IMAD R3, R146, R16, RZ ;  /* 0x000000109203b224 */ /* 0x000fc600078e02ff */
[----:B------:R-:W-:Y:S02]  /*49530*/  @!P3 IADD3.X R7, R13, UR45, RZ, P2, !PT ;  /* 0x0000002d0d07bc10 */ /* 0x000fe400097fe4ff */
[C---:B------:R-:W-:Y:S01]  /*49540*/  @!P5 IADD3 R8, P2, R12.reuse, UR46, RZ ;  /* 0x0000002e0c08dc10 */ /* 0x040fe2000ff5e0ff */
[-C--:B------:R-:W-:Y:S02]  /*49550*/  @!P5 IMAD R147, R147, R16.reuse, RZ ;  /* 0x000000109393d224 */ /* 0x080fe400078e02ff */
[----:B------:R1:W-:Y:S01]  /*49560*/  @!P3 STG.E.U8 desc[UR36][R6.64+0x1f0], R3 ;  /* 0x0001f0030600b986 */ /* 0x0003e2000c101124 */
[----:B------:R-:W-:Y:S02]  /*49570*/  @!P6 IADD3 R10, P3, R12, UR46, RZ ;  /* 0x0000002e0c0aec10 */ /* 0x000fe4000ff7e0ff */
[----:B------:R-:W-:Y:S01]  /*49580*/  @!P5 IADD3.X R9, R13, UR45, RZ, P2, !PT ;  /* 0x0000002d0d09dc10 */ /* 0x000fe200097fe4ff */
[----:B------:R-:W-:Y:S01]  /*49590*/  @!P4 IMAD R19, R148, R16, RZ ;  /* 0x000000109413c224 */ /* 0x000fe200078e02ff */
[----:B------:R-:W-:Y:S01]  /*495a0*/  @!P0 IADD3 R14, P2, R12, UR46, RZ ;  /* 0x0000002e0c0e8c10 */ /* 0x000fe2000ff5e0ff */
[----:B0-----:R-:W-:-:S02]  /*495b0*/  @!P4 IMAD.MOV.U32 R4, RZ, RZ, R12 ;  /* 0x000000ffff04c224 */ /* 0x001fc400078e000c */
[----:B------:R-:W-:Y:S01]  /*495c0*/  @!P4 IMAD.MOV.U32 R5, RZ, RZ, R13 ;  /* 0x000000ffff05c224 */ /* 0x000fe200078e000d */
[----:B------:R-:W-:Y:S01]  /*495d0*/  @!P6 IADD3.X R11, R13, UR45, RZ, P3, !PT ;  /* 0x0000002d0d0bec10 */ /* 0x000fe20009ffe4ff */
[-C--:B------:R-:W-:Y:S01]  /*495e0*/  @!P1 IMAD R149, R149, R16.reuse, RZ ;  /* 0x0000001095959224 */ /* 0x080fe200078e02ff */
[----:B------:R-:W-:Y:S01]  /*495f0*/  @!P0 IADD3.X R15, R13, UR45, RZ, P2, !PT ;  /* 0x0000002d0d0f8c10 */ /* 0x000fe200097fe4ff */
[-C--:B------:R-:W-:Y:S01]  /*49600*/  @!P6 IMAD R21, R150, R16.reuse, RZ ;  /* 0x000000109615e224 */ /* 0x080fe200078e02ff */
[----:B------:R1:W-:Y:S01]  /*49610*/  @!P5 STG.E.U8 desc[UR36][R8.64+0x1f1], R147 ;  /* 0x0001f1930800d986 */ /* 0x0003e2000c101124 */
[----:B------:R-:W-:-:S03]  /*49620*/  @!P0 IMAD R151, R151, R16, RZ ;  /* 0x0000001097978224 */ /* 0x000fc600078e02ff */
[----:B------:R1:W-:Y:S04]  /*49630*/  @!P4 STG.E.U8 desc[UR36][R4.64+0x1f8], R19 ;  /* 0x0001f8130400c986 */ /* 0x0003e8000c101124 */
[----:B------:R1:W-:Y:S04]  /*49640*/  @!P1 STG.E.U8 desc[UR36][R12.64+0x1f9], R149 ;  /* 0x0001f9950c009986 */ /* 0x0003e8000c101124 */
[----:B------:R1:W-:Y:S04]  /*49650*/  @!P6 STG.E.U8 desc[UR36][R10.64+0x1f8], R21 ;  /* 0x0001f8150a00e986 */ /* 0x0003e8000c101124 */
[----:B------:R1:W-:Y:S02]  /*49660*/  @!P0 STG.E.U8 desc[UR36][R14.64+0x1f9], R151 ;  /* 0x0001f9970e008986 */ /* 0x0003e4000c101124 */
.L_x_1308:
[----:B------:R-:W-:Y:S05]  /*49670*/  BSYNC B0 ;  /* 0x0000000000007941 */ /* 0x000fea0003800000 */
.L_x_28:
[----:B-1----:R-:W2:Y:S04]  /*49680*/  LDL.LU R5, [R1+0xe00] ;  /* 0x000e000001057983 */ /* 0x002ea80000300800 */
[----:B------:R-:W2:Y:S01]  /*49690*/  LDL.LU R4, [R1+0xe04] ;  /* 0x000e040001047983 */ /* 0x000ea20000300800 */
[----:B------:R-:W-:Y:S01]  /*496a0*/  ULDC UR4, c[0x0][0xc] ;  /* 0x0000030000047ab9 */ /* 0x000fe20000000800 */
[----:B------:R-:W-:Y:S01]  /*496b0*/  ULDC UR5, c[0x0][0x10] ;  /* 0x0000040000057ab9 */ /* 0x000fe20000000800 */
[----:B0-----:R-:W2:Y:S01]  /*496c0*/  LDC R3, c[0x0][0x14] ;  /* 0x00000500ff037b82 */ /* 0x001ea20000000800 */
[----:B------:R-:W-:Y:S01]  /*496d0*/  UIMAD.WIDE.U32 UR4, UR4, UR5, URZ ;  /* 0x00000005040472a5 */ /* 0x000fe2000f8e003f */
[----:B------:R-:W-:Y:S01]  /*496e0*/  PRMT R0, RZ, 0x7610, R0 ;  /* 0x00007610ff007816 */ /* 0x000fe20000000000 */
[----:B------:R-:W-:Y:S01]  /*496f0*/  UMOV UR43, 0xffffffff ;  /* 0xffffffff002b7882 */ /* 0x000fe20000000000 */
[----:B------:R-:W-:-:S03]  /*49700*/  UMOV UR44, 0xffffffff ;  /* 0xffffffff002c7882 */ /* 0x000fc60000000000 */
[----:B--2---:R-:W-:-:S04]  /*49710*/  IMAD.WIDE.U32 R4, R3, UR4, R4 ;  /* 0x0000000403047c25 */ /* 0x004fc8000f8e0004 */
[----:B------:R-:W-:Y:S01]  /*49720*/  IMAD R3, R3, UR5, RZ ;  /* 0x0000000503037c24 */ /* 0x000fe2000f8e02ff */
[----:B------:R-:W-:Y:S01]  /*49730*/  ULDC.64 UR4, c[0x0][0x650] ;  /* 0x0001940000047ab9 */ /* 0x000fe20000000a00 */
[----:B------:R-:W-:Y:S01]  /*49740*/  IMAD.MOV.U32 R7, RZ, RZ, R4 ;  /* 0x000000ffff077224 */ /* 0x000fe200078e0004 */
[----:B------:R-:W-:Y:S01]  /*49750*/  ISETP.GE.U32.AND P0, PT, R4, UR4, PT ;  /* 0x0000000404007c0c */ /* 0x000fe2000bf06070 */
[----:B------:R-:W-:-:S05]  /*49760*/  IMAD.IADD R6, R5, 0x1, R3 ;  /* 0x0000000105067824 */ /* 0x000fca00078e0203 */
[----:B------:R0:W-:Y:S01]  /*49770*/  STL [R1+0xe00], R6 ;  /* 0x000e000601007387 */ /* 0x0001e20000100800 */
[----:B------:R-:W-:-:S03]  /*49780*/  ISETP.GE.U32.AND.EX P0, PT, R6, UR5, PT, P0 ;  /* 0x0000000506007c0c */ /* 0x000fc6000bf06100 */
[----:B------:R0:W-:Y:S10]  /*49790*/  STL [R1+0xe04], R7 ;  /* 0x000e040701007387 */ /* 0x0001f40000100800 */
[----:B0-----:R-:W-:Y:S05]  /*497a0*/  @P0 BRA `(.L_x_1309) ;  /* 0x0000000400880947 */ /* 0x001fea0003800000 */
[----:B------:R-:W0:Y:S01]  /*497b0*/  S2UR UR6, SR_CTAID.X ;  /* 0x00000000000679c3 */ /* 0x000e220000002500 */
[----:B------:R-:W-:Y:S01]  /*497c0*/  ULDC.64 UR12, c[0x0][0x628] ;  /* 0x00018a00000c7ab9 */ /* 0x000fe20000000a00 */
[----:B------:R-:W-:Y:S01]  /*497d0*/  ULDC UR4, c[0x0][0x150] ;  /* 0x0000540000047ab9 */ /* 0x000fe20000000800 */
[----:B------:R-:W-:Y:S01]  /*497e0*/  ISETP.NE.U32.AND P0, PT, RZ, UR12, PT ;  /* 0x0000000cff007c0c */ /* 0x000fe2000bf05070 */
[----:B------:R-:W-:Y:S01]  /*497f0*/  ULDC UR15, c[0x0][0x630] ;  /* 0x00018c00000f7ab9 */ /* 0x000fe20000000800 */
[C---:B------:R-:W-:Y:S01]  /*49800*/  R2UR UR16, R7.reuse ;  /* 0x00000000071072ca */ /* 0x040fe200000e0000 */
[----:B------:R-:W-:Y:S01]  /*49810*/  ULDC UR18, c[0x0][0x154] ;  /* 0x0000550000127ab9 */ /* 0x000fe20000000800 */
[----:B------:R-:W-:Y:S01]  /*49820*/  ISETP.NE.AND.EX P0, PT, RZ, UR13, PT, P0 ;  /* 0x0000000dff007c0c */ /* 0x000fe2000bf05300 */
[----:B------:R-:W1:Y:S01]  /*49830*/  S2UR UR19, SR_CTAID.Y ;  /* 0x00000000001379c3 */ /* 0x000e620000002600 */
[----:B------:R-:W-:Y:S02]  /*49840*/  R2UR UR17, R6 ;  /* 0x00000000061172ca */ /* 0x000fe400000e0000 */
[----:B------:R-:W-:-:S02]  /*49850*/  R2UR UR10, R7 ;  /* 0x00000000070a72ca */ /* 0x000fc400000e0000 */
[----:B------:R-:W-:Y:S02]  /*49860*/  R2UR UR11, R6 ;  /* 0x00000000060b72ca */ /* 0x000fe400000e0000 */
[----:B0-----:R-:W-:-:S05]  /*49870*/  I2FP.F32.U32 R0, UR6 ;  /* 0x0000000600007c45 */ /* 0x001fca0008201000 */
[----:B------:R-:W-:-:S04]  /*49880*/  FMUL R0, R0, UR4 ;  /* 0x0000000400007c20 */ /* 0x000fc80008400000 */
[----:B------:R0:W2:Y:S01]  /*49890*/  F2I.U32.TRUNC.NTZ R3, R0 ;  /* 0x0000000000037305 */ /* 0x0000a2000020f000 */
[----:B-1----:R-:W-:Y:S05]  /*498a0*/  @!P0 BRA `(.L_x_1310) ;  /* 0x0000000000308947 */ /* 0x002fea0003800000 */
        /* <DEDUP_REMOVED lines=12> */
.L_x_1310:
[----:B------:R-:W-:Y:S01]  /*49970*/  USHF.R.U64 UR44, UR10, UR15, UR11 ;  /* 0x0000000f0a2c7299 */ /* 0x000fe2000800120b */
[----:B0-----:R-:W-:Y:S01]  /*49980*/  I2FP.F32.U32 R0, UR19 ;  /* 0x0000001300007c45 */ /* 0x001fe20008201000 */
[----:B------:R-:W-:Y:S01]  /*49990*/  USHF.R.U32.HI UR4, URZ, UR15, UR11 ;  /* 0x0000000f3f047299 */ /* 0x000fe2000801160b */
[----:B--2---:R-:W-:Y:S01]  /*499a0*/  R2UR UR14, R3 ;  /* 0x00000000030e72ca */ /* 0x004fe200000e0000 */
        /* <DEDUP_REMOVED lines=11> */
[----:B------:R-:W-:Y:S02]  /*49a60*/  ULDC UR21, c[0x0][0x658] ;  /* 0x0001960000157ab9 */ /* 0x000fe40000000800 */
[----:B------:R-:W-:Y:S01]  /*49a70*/  UIADD3 UR9, UR11, UR9, URZ ;  /* 0x000000090b097290 */ /* 0x000fe2000fffe03f */
[----:B------:R-:W-:Y:S01]  /*49a80*/  UMOV UR16, 0xffffffff ;  /* 0xffffffff00107882 */ /* 0x000fe20000000000 */
[----:B------:R-:W-:Y:S01]  /*49a90*/  ULDC.64 UR4, c[0x0][0x640] ;  /* 0x0001900000047ab9 */ /* 0x000fe20000000a00 */
[----:B------:R-:W-:Y:S01]  /*49aa0*/  USHF.L.U32 UR16, UR16, UR21, URZ ;  /* 0x0000001510107299 */ /* 0x000fe2000800063f */
[----:B------:R-:W-:Y:S01]  /*49ab0*/  ISETP.NE.U32.AND P0, PT, RZ, UR4, PT ;  /* 0x00000004ff007c0c */ /* 0x000fe2000bf05070 */
[----:B------:R-:W-:-:S02]  /*49ac0*/  USHF.R.U64 UR17, UR10, UR12, UR9 ;  /* 0x0000000c0a117299 */ /* 0x000fc40008001209 */
[----:B------:R-:W-:Y:S01]  /*49ad0*/  USHF.R.U32.HI UR9, URZ, UR12, UR9 ;  /* 0x0000000c3f097299 */ /* 0x000fe20008011609 */
[----:B0-----:R-:W-:Y:S01]  /*49ae0*/  R2UR UR15, R0 ;  /* 0x00000000000f72ca */ /* 0x001fe200000e0000 */
[----:B------:R-:W-:Y:S01]  /*49af0*/  ULDC UR18, c[0x0][0x608] ;  /* 0x0001820000127ab9 */ /* 0x000fe20000000800 */
[----:B------:R-:W-:Y:S01]  /*49b00*/  ULOP3.LUT UR42, URZ, UR16, URZ, 0x33, !UPT ;  /* 0x000000103f2a7292 */ /* 0x000fe2000f8e333f */
[----:B------:R-:W-:Y:S01]  /*49b10*/  ISETP.NE.AND.EX P0, PT, RZ, UR5, PT, P0 ;  /* 0x00000005ff007c0c */ /* 0x000fe2000bf05300 */
[----:B------:R-:W-:Y:S02]  /*49b20*/  USHF.R.U64 UR16, UR17, UR18, UR9 ;  /* 0x0000001211107299 */ /* 0x000fe40008001209 */
[----:B------:R-:W-:Y:S02]  /*49b30*/  USHF.R.U32.HI UR9, URZ, UR18, UR9 ;  /* 0x000000123f097299 */ /* 0x000fe40008011609 */
[----:B------:R-:W-:Y:S02]  /*49b40*/  UIADD3 UR14, -UR14, URZ, URZ ;  /* 0x0000003f0e0e7290 */ /* 0x000fe4000fffe13f */
[----:B------:R-:W-:Y:S01]  /*49b50*/  USHF.R.U64 UR18, UR16, UR21, UR9 ;  /* 0x0000001510127299 */ /* 0x000fe20008001209 */
[----:B------:R-:W-:Y:S01]  /*49b60*/  UMOV UR20, 0x1 ;  /* 0x0000000100147882 */ /* 0x000fe20000000000 */
[----:B------:R-:W-:Y:S01]  /*49b70*/  ULDC UR13, c[0x0][0x144] ;  /* 0x00005100000d7ab9 */ /* 0x000fe20000000800 */
[----:B------:R-:W-:Y:S01]  /*49b80*/  ULDC UR7, c[0x0][0x600] ;  /* 0x0001800000077ab9 */ /* 0x000fe20000000800 */
[----:B------:R-:W-:-:S02]  /*49b90*/  USHF.L.U32 UR24, UR20, UR21, URZ ;  /* 0x0000001514187299 */ /* 0x000fc4000800063f */
[----:B------:R-:W-:Y:S02]  /*49ba0*/  USHF.R.U32.HI UR9, URZ, UR21, UR9 ;  /* 0x000000153f097299 */ /* 0x000fe40008011609 */
[----:B------:R-:W-:Y:S02]  /*49bb0*/  UIMAD UR21, UR13, UR14, UR6 ;  /* 0x0000000e0d1572a4 */ /* 0x000fe4000f8e0206 */
[----:B------:R-:W-:Y:S02]  /*49bc0*/  UIADD3 UR8, UR7, -0x1, URZ ;  /* 0xffffffff07087890 */ /* 0x000fe4000fffe03f */
[----:B------:R-:W-:Y:S01]  /*49bd0*/  UIADD3 UR20, -UR15, URZ, URZ ;  /* 0x0000003f0f147290 */ /* 0x000fe2000fffe13f */
        /* <DEDUP_REMOVED lines=17> */
.L_x_1311:
[----:B------:R-:W-:Y:S01]  /*49cf0*/  UISETP.NE.AND UP0, UPT, UR40, URZ, UPT ;  /* 0x0000003f2800728c */ /* 0x000fe2000bf05270 */
[----:B------:R-:W-:Y:S01]  /*49d00*/  IMAD.MOV.U32 R0, RZ, RZ, 0x1 ;  /* 0x00000001ff007424 */ /* 0x000fe200078e00ff */
[----:B------:R-:W-:Y:S02]  /*49d10*/  USHF.R.U64 UR4, UR6, UR22, UR9 ;  /* 0x0000001606047299 */ /* 0x000fe40008001209 */
[----:B------:R-:W-:Y:S02]  /*49d20*/  ULOP3.LUT UR42, UR16, UR42, URZ, 0xc0, !UPT ;  /* 0x0000002a102a7292 */ /* 0x000fe4000f8ec03f */
[----:B------:R-:W-:Y:S02]  /*49d30*/  UIADD3 UR5, -UR4, URZ, URZ ;  /* 0x0000003f04057290 */ /* 0x000fe4000fffe13f */
[----:B------:R-:W-:Y:S02]  /*49d40*/  UIMAD UR42, UR24, UR4, UR42 ;  /* 0x00000004182a72a4 */ /* 0x000fe4000f8e022a */
[----:B------:R-:W-:-:S02]  /*49d50*/  ULOP3.LUT UR8, UR17, UR8, URZ, 0xc0, !UPT ;  /* 0x0000000811087292 */ /* 0x000fc4000f8ec03f */
[----:B------:R-:W-:Y:S02]  /*49d60*/  @UP0 UIMAD UR21, UR25, UR20, UR19 ;  /* 0x00000014191502a4 */ /* 0x000fe4000f8e0213 */
[----:B------:R-:W-:-:S03]  /*49d70*/  UIMAD UR4, UR5, UR23, UR18 ;  /* 0x00000017050472a4 */ /* 0x000fc6000f8e0212 */
[----:B------:R-:W-:Y:S01]  /*49d80*/  ULDC UR5, c[0x0][0x610] ;  /* 0x0001840000057ab9 */ /* 0x000fe20000000800 */
[----:B------:R-:W-:Y:S02]  /*49d90*/  UIMAD UR4, UR4, UR7, UR8 ;  /* 0x00000007040472a4 */ /* 0x000fe4000f8e0208 */
[----:B------:R-:W-:-:S04]  /*49da0*/  UIMAD UR42, UR42, UR5, UR21 ;  /* 0x000000052a2a72a4 */ /* 0x000fc8000f8e0215 */
[----:B------:R-:W-:Y:S02]  /*49db0*/  USEL UR43, UR4, UR42, !UP0 ;  /* 0x0000002a042b7287 */ /* 0x000fe4000c000000 */
[----:B------:R-:W-:-:S12]  /*49dc0*/  USEL UR42, UR42, UR4, !UP0 ;  /* 0x000000042a2a7287 */ /* 0x000fd8000c000000 */
.L_x_1309:
[----:B------:R-:W-:-:S13]  /*49dd0*/  LOP3.LUT P0, RZ, R0, 0xff, RZ, 0xc0, !PT ;  /* 0x000000ff00ff7812 */ /* 0x000fda000780c0ff */
[----:B------:R-:W-:Y:S05]  /*49de0*/  @P0 BRA `(.L_x_1312) ;  /* 0xfffffb7000ec0947 */ /* 0x000fea000383ffff */
[----:B------:R-:W-:Y:S05]  /*49df0*/  EXIT ;  /* 0x000000000000794d */ /* 0x000fea0003800000 */
.L_x_3:
[----:B------:R-:W2:Y:S01]  /*49e00*/  LDL R4, [R1+0xe04] ;  /* 0x000e040001047983 */ /* 0x000ea20000100800 */
[----:B------:R-:W-:-:S03]  /*49e10*/  ULDC.64 UR8, c[0x0][0x650] ;  /* 0x0001940000087ab9 */ /* 0x000fc60000000a00 */
[----:B------:R-:W3:Y:S01]  /*49e20*/  LDL R3, [R1+0xe00] ;  /* 0x000e000001037983 */ /* 0x000ee20000100800 */
[----:B------:R-:W-:Y:S01]  /*49e30*/  PRMT R0, RZ, 0x7610, R0 ;  /* 0x00007610ff007816 */ /* 0x000fe20000000000 */
[----:B------:R-:W-:Y:S02]  /*49e40*/  IMAD.MOV.U32 R5, RZ, RZ, -0x1 ;  /* 0xffffffffff057424 */ /* 0x000fe400078e00ff */
[----:B------:R-:W-:Y:S02]  /*49e50*/  IMAD.MOV.U32 R2, RZ, RZ, -0x1 ;  /* 0xffffffffff027424 */ /* 0x000fe400078e00ff */
[----:B------:R-:W-:Y:S01]  /*49e60*/  IMAD.MOV.U32 R10, RZ, RZ, -0x1 ;  /* 0xffffffffff0a7424 */ /* 0x000fe200078e00ff */
[----:B--2---:R-:W-:-:S04]  /*49e70*/  ISETP.GE.U32.AND P0, PT, R4, UR8, PT ;  /* 0x0000000804007c0c */ /* 0x004fc8000bf06070 */
[----:B---3--:R-:W-:-:S13]  /*49e80*/  ISETP.GE.U32.AND.EX P0, PT, R3, UR9, PT, P0 ;  /* 0x0000000903007c0c */ /* 0x008fda000bf06100 */
[----:B------:R-:W-:Y:S05]  /*49e90*/  @P0 BRA `(.L_x_1313) ;  /* 0x00000004008c0947 */ /* 0x000fea0003800000 */
[----:B------:R-:W-:Y:S01]  /*49ea0*/  I2FP.F32.U32 R0, UR4 ;  /* 0x0000000400007c45 */ /* 0x000fe20008201000 */
[----:B0-----:R-:W-:Y:S01]  /*49eb0*/  ULDC.64 UR16, c[0x0][0x628] ;  /* 0x00018a0000107ab9 */ /* 0x001fe20000000a00 */
        /* <DEDUP_REMOVED lines=24> */
.L_x_1314:
        /* <DEDUP_REMOVED lines=24> */
[----:B------:R-:W-:Y:S01]  /*4a1c0*/  UMOV UR19, 0x1 ;  /* 0x0000000100137882 */ /* 0x000fe20000000000 */
[----:B------:R-:W-:Y:S01]  /*4a1d0*/  ULDC UR20, c[0x0][0x608] ;  /* 0x0001820000147ab9 */ /* 0x000fe20000000800 */
[----:B------:R-:W-:Y:S01]  /*4a1e0*/  USHF.L.U32 UR26, UR19, UR23, URZ ;  /* 0x00000017131a7299 */ /* 0x000fe2000800063f */
[----:B------:R-:W-:Y:S01]  /*4a1f0*/  ISETP.NE.AND.EX P0, PT, RZ, UR9, PT, P0 ;  /* 0x00000009ff007c0c */ /* 0x000fe2000bf05300 */
[----:B------:R-:W-:Y:S02]  /*4a200*/  USHF.R.U64 UR19, UR18, UR20, UR11 ;  /* 0x0000001412137299 */ /* 0x000fe4000800120b */
[----:B------:R-:W-:Y:S02]  /*4a210*/  USHF.R.U32.HI UR11, URZ, UR20, UR11 ;  /* 0x000000143f0b7299 */ /* 0x000fe4000801160b */
[----:B------:R-:W-:-:S02]  /*4a220*/  UIADD3 UR15, -UR15, URZ, URZ ;  /* 0x0000003f0f0f7290 */ /* 0x000fc4000fffe13f */
[----:B------:R-:W-:Y:S01]  /*4a230*/  USHF.R.U64 UR20, UR19, UR23, UR11 ;  /* 0x0000001713147299 */ /* 0x000fe2000800120b */
[----:B------:R-:W-:Y:S01]  /*4a240*/  ULDC UR16, c[0x0][0x144] ;  /* 0x0000510000107ab9 */ /* 0x000fe20000000800 */
[----:B------:R-:W-:Y:S01]  /*4a250*/  ULDC UR6, c[0x0][0x600] ;  /* 0x0001800000067ab9 */ /* 0x000fe20000000800 */
[----:B------:R-:W-:Y:S02]  /*4a260*/  USHF.R.U32.HI UR11, URZ, UR23, UR11 ;  /* 0x000000173f0b7299 */ /* 0x000fe4000801160b */
[----:B------:R-:W-:Y:S02]  /*4a270*/  UIMAD UR23, UR16, UR15, UR4 ;  /* 0x0000000f101772a4 */ /* 0x000fe4000f8e0204 */
[----:B------:R-:W-:Y:S02]  /*4a280*/  UIADD3 UR22, UR6, -0x1, URZ ;  /* 0xffffffff06167890 */ /* 0x000fe4000fffe03f */
[----:B------:R-:W-:Y:S02]  /*4a290*/  ULOP3.LUT UR27, URZ, UR13, URZ, 0x33, !UPT ;  /* 0x0000000d3f1b7292 */ /* 0x000fe4000f8e333f */
        /* <DEDUP_REMOVED lines=18> */
.L_x_1315:
[----:B------:R-:W-:Y:S01]  /*4a3c0*/  UISETP.NE.AND UP0, UPT, UR40, URZ, UPT ;  /* 0x0000003f2800728c */ /* 0x000fe2000bf05270 */
[----:B------:R-:W-:Y:S01]  /*4a3d0*/  IMAD.MOV.U32 R0, RZ, RZ, 0x1 ;  /* 0x00000001ff007424 */ /* 0x000fe200078e00ff */
[----:B------:R-:W-:Y:S01]  /*4a3e0*/  USHF.R.U64 UR8, UR4, UR24, UR11 ;  /* 0x0000001804087299 */ /* 0x000fe2000800120b */
[----:B------:R-:W-:Y:S01]  /*4a3f0*/  IMAD.U32 R10, RZ, RZ, UR5 ;  /* 0x00000005ff0a7e24 */ /* 0x000fe2000f8e00ff */
[----:B------:R-:W-:Y:S02]  /*4a400*/  ULOP3.LUT UR4, UR19, UR27, URZ, 0xc0, !UPT ;  /* 0x0000001b13047292 */ /* 0x000fe4000f8ec03f */
[----:B------:R-:W-:Y:S02]  /*4a410*/  ULOP3.LUT UR18, UR18, UR22, URZ, 0xc0, !UPT ;  /* 0x0000001612127292 */ /* 0x000fe4000f8ec03f */
[----:B------:R-:W-:-:S03]  /*4a420*/  UIMAD UR4, UR26, UR8, UR4 ;  /* 0x000000081a0472a4 */ /* 0x000fc6000f8e0204 */
[----:B------:R-:W-:Y:S02]  /*4a430*/  @UP0 UIMAD UR23, UR28, UR21, UR7 ;  /* 0x000000151c1702a4 */ /* 0x000fe4000f8e0207 */
[----:B------:R-:W-:-:S03]  /*4a440*/  UIADD3 UR7, -UR8, URZ, URZ ;  /* 0x0000003f08077290 */ /* 0x000fc6000fffe13f */
[----:B------:R-:W-:Y:S01]  /*4a450*/  ULDC UR8, c[0x0][0x610] ;  /* 0x0001840000087ab9 */ /* 0x000fe20000000800 */
[----:B------:R-:W-:Y:S02]  /*4a460*/  UIMAD UR7, UR7, UR25, UR20 ;  /* 0x00000019070772a4 */ /* 0x000fe4000f8e0214 */
[----:B------:R-:W-:Y:S02]  /*4a470*/  UIMAD UR4, UR4, UR8, UR23 ;  /* 0x00000008040472a4 */ /* 0x000fe4000f8e0217 */
[----:B------:R-:W-:-:S04]  /*4a480*/  UIMAD UR7, UR7, UR6, UR18 ;  /* 0x00000006070772a4 */ /* 0x000fc8000f8e0212 */
[----:B------:R-:W-:Y:S02]  /*4a490*/  USEL UR6, UR7, UR4, !UP0 ;  /* 0x0000000407067287 */ /* 0x000fe4000c000000 */
[----:B------:R-:W-:-:S04]  /*4a4a0*/  USEL UR4, UR4, UR7, !UP0 ;  /* 0x0000000704047287 */ /* 0x000fc8000c000000 */
[----:B------:R-:W-:Y:S02]  /*4a4b0*/  IMAD.U32 R2, RZ, RZ, UR6 ;  /* 0x00000006ff027e24 */ /* 0x000fe4000f8e00ff */
[----:B------:R-:W-:-:S07]  /*4a4c0*/  IMAD.U32 R5, RZ, RZ, UR4 ;  /* 0x00000004ff057e24 */ /* 0x000fce000f8e00ff */
.L_x_1313:
[----:B------:R-:W-:-:S08]  /*4a4d0*/  NOP ;  /* 0x0000000000007918 */ /* 0x000fd00000000000 */
[----:B0-----:R-:W0:-:S00]  /*4a4e0*/  USETMAXREG.DEALLOC.CTAPOOL 0x18 ;  /* 0x00000018000079c8 */ /* 0x001e0000080e0500 */
[----:B------:R-:W-:-:S13]  /*4a4f0*/  ISETP.NE.AND P0, PT, RZ, UR10, PT ;  /* 0x0000000aff007c0c */ /* 0x000fda000bf05270 */
[----:B------:R-:W-:Y:S05]  /*4a500*/  @P0 EXIT ;  /* 0x000000000000094d */ /* 0x000fea0003800000 */
[----:B0-----:R-:W-:Y:S01]  /*4a510*/  LOP3.LUT P0, RZ, R0, 0xff, RZ, 0xc0, !PT ;  /* 0x000000ff00ff7812 */ /* 0x001fe2000780c0ff */
[----:B------:R-:W-:Y:S02]  /*4a520*/  IMAD.MOV.U32 R0, RZ, RZ, 0x1 ;  /* 0x00000001ff007424 */ /* 0x000fe400078e00ff */
[----:B------:R-:W-:-:S10]  /*4a530*/  IMAD.MOV.U32 R7, RZ, RZ, RZ ;  /* 0x000000ffff077224 */ /* 0x000fd400078e00ff */
[----:B------:R-:W-:Y:S05]  /*4a540*/  @!P0 BRA `(.L_x_1316) ;  /* 0x0000000c00648947 */ /* 0x000fea0003800000 */
[----:B------:R-:W0:Y:S01]  /*4a550*/  S2R R3, SR_TID.X ;  /* 0x0000000000037919 */ /* 0x000e220000002100 */
[----:B------:R-:W1:Y:S01]  /*4a560*/  LDC R0, c[0x0][0x28c] ;  /* 0x0000a300ff007b82 */ /* 0x000e620000000800 */
[----:B------:R-:W-:Y:S01]  /*4a570*/  ULDC UR5, c[0x0][0x658] ;  /* 0x0001960000057ab9 */ /* 0x000fe20000000800 */
[----:B------:R-:W-:Y:S01]  /*4a580*/  UMOV UR7, 0xffffffff ;  /* 0xffffffff00077882 */ /* 0x000fe20000000000 */
[----:B------:R-:W-:Y:S01]  /*4a590*/  ULDC UR6, c[0x0][0xc] ;  /* 0x0000030000067ab9 */ /* 0x000fe20000000800 */
[----:B------:R-:W-:Y:S01]  /*4a5a0*/  USHF.L.U32 UR9, UR7, UR5, URZ ;  /* 0x0000000507097299 */ /* 0x000fe2000800063f */
[----:B------:R-:W-:Y:S01]  /*4a5b0*/  BSSY B0, `(.L_x_1316) ;  /* 0x00000d2000007945 */ /* 0x000fe20003800000 */
[----:B------:R-:W-:Y:S01]  /*4a5c0*/  UMOV UR8, 0x1 ;  /* 0x0000000100087882 */ /* 0x000fe20000000000 */
[----:B------:R-:W-:Y:S01]  /*4a5d0*/  ULDC UR7, c[0x0][0x10] ;  /* 0x0000040000077ab9 */ /* 0x000fe20000000800 */
[----:B------:R-:W-:Y:S01]  /*4a5e0*/  USHF.L.U32 UR5, UR8, UR5, URZ ;  /* 0x0000000508057299 */ /* 0x000fe2000800063f */
[----:B------:R-:W-:Y:S01]  /*4a5f0*/  IMAD.MOV.U32 R8, RZ, RZ, 0x1 ;  /* 0x00000001ff087424 */ /* 0x000fe200078e00ff */
[----:B------:R-:W-:Y:S01]  /*4a600*/  UIMAD.WIDE.U32 UR6, UR6, UR7, URZ ;  /* 0x00000007060672a5 */ /* 0x000fe2000f8e003f */
[----:B------:R-:W-:Y:S01]  /*4a610*/  IMAD.MOV.U32 R7, RZ, RZ, RZ ;  /* 0x000000ffff077224 */ /* 0x000fe200078e00ff */
[----:B------:R-:W-:Y:S01]  /*4a620*/  ULDC UR8, c[0x0][0x14] ;  /* 0x0000050000087ab9 */ /* 0x000fe20000000800 */
[----:B------:R-:W-:Y:S01]  /*4a630*/  ULDC UR4, c[0x0][0x600] ;  /* 0x0001800000047ab9 */ /* 0x000fe20000000800 */
[----:B------:R-:W-:-:S02]  /*4a640*/  UIMAD.WIDE.U32 UR20, UR6, UR8, URZ ;  /* 0x00000008061472a5 */ /* 0x000fc4000f8e003f */
[----:B------:R-:W-:Y:S02]  /*4a650*/  UIMAD UR7, UR7, UR8, URZ ;  /* 0x00000008070772a4 */ /* 0x000fe4000f8e023f */
[----:B------:R-:W-:Y:S02]  /*4a660*/  ULOP3.LUT UR24, UR41, 0x2, URZ, 0xfc, !UPT ;  /* 0x0000000229187892 */ /* 0x000fe4000f8efc3f */
[----:B------:R-:W-:Y:S02]  /*4a670*/  UIADD3 UR4, UR4, -0x1, URZ ;  /* 0xffffffff04047890 */ /* 0x000fe4000fffe03f */
[----:B------:R-:W-:Y:S01]  /*4a680*/  ULOP3.LUT UR6, URZ, UR9, URZ, 0x33, !UPT ;  /* 0x000000093f067292 */ /* 0x000fe2000f8e333f */
[----:B-1----:R-:W-:Y:S01]  /*4a690*/  VIADD R0, R0, 0x1f ;  /* 0x0000001f00007836 */ /* 0x002fe20000000000 */
[----:B------:R-:W-:Y:S01]  /*4a6a0*/  UIADD3 UR7, UR21, UR7, URZ ;  /* 0x0000000715077290 */ /* 0x000fe2000fffe03f */
[----:B------:R-:W-:Y:S01]  /*4a6b0*/  ULDC.64 UR22, c[0x0][0x198] ;  /* 0x0000660000167ab9 */ /* 0x000fe20000000a00 */
[----:B0-----:R-:W-:-:S02]  /*4a6c0*/  LOP3.LUT P2, RZ, R3, 0x7f, RZ, 0xc0, !PT ;  /* 0x0000007f03ff7812 */ /* 0x001fc4000784c0ff */
[----:B------:R-:W-:Y:S02]  /*4a6d0*/  LOP3.LUT P0, RZ, R3, 0x1f, RZ, 0xc0, !PT ;  /* 0x0000001f03ff7812 */ /* 0x000fe4000780c0ff */
[----:B------:R-:W-:Y:S02]  /*4a6e0*/  SHF.R.S32.HI R3, RZ, 0x1f, R0 ;  /* 0x0000001fff037819 */ /* 0x000fe40000011400 */
[----:B------:R-:W-:Y:S02]  /*4a6f0*/  PLOP3.LUT P0, PT, P0, P2, PT, 0x8a, 0x0 ;  /* 0x000000000000781c */ /* 0x000fe40000705172 */
[----:B------:R-:W-:Y:S01]  /*4a700*/  LEA.HI R3, R3, R0, RZ, 0x5 ;  /* 0x0000000003037211 */ /* 0x000fe200078f28ff */
[----:B------:R-:W-:-:S03]  /*4a710*/  IMAD.MOV.U32 R0, RZ, RZ, 0x1 ;  /* 0x00000001ff007424 */ /* 0x000fc600078e00ff */
[----:B------:R-:W-:-:S05]  /*4a720*/  SHF.R.S32.HI R6, RZ, 0x5, R3 ;  /* 0x00000005ff067819 */ /* 0x000fca0000011403 */
[----:B------:R-:W-:-:S07]  /*4a730*/  VIADD R11, R6, 0x1 ;  /* 0x00000001060b7836 */ /* 0x000fce0000000000 */
.L_x_1328:
[----:B------:R-:W-:-:S03]  /*4a740*/  UMOV UR8, 0xffffffff ;  /* 0xffffffff00087882 */ /* 0x000fc60000000000 */
[----:B------:R-:W-:Y:S05]  /*4a750*/  BRA.DIV UR8, `(.L_x_1317) ;  /* 0x0000001208387947 */ /* 0x000fea000b800000 */
[----:B------:R-:W-:-:S13]  /*4a760*/  ELECT P6, URZ, PT ;  /* 0x00000000003f782f */ /* 0x000fda00038c0000 */
.L_x_1342:
[----:B------:R-:W0:Y:S01]  /*4a770*/  LDC R3, c[0x0][0x28c] ;  /* 0x0000a300ff037b82 */ /* 0x000e220000000800 */
[----:B------:R-:W-:Y:S01]  /*4a780*/  BSSY B1, `(.L_x_1318) ;  /* 0x0000036000017945 */ /* 0x000fe20003800000 */
[----:B0-----:R-:W-:-:S13]  /*4a790*/  ISETP.LT.OR P6, PT, R3, 0x1, !P6 ;  /* 0x000000010300780c */ /* 0x001fda00077c1670 */
[----:B------:R-:W-:Y:S05]  /*4a7a0*/  @P6 BRA `(.L_x_1319) ;  /* 0x0000000000cc6947 */ /* 0x000fea0003800000 */
[----:B------:R-:W-:Y:S02]  /*4a7b0*/  IMAD.SHL.U32 R2, R2, 0x200, RZ ;  /* 0x0000020002027824 */ /* 0x000fe400078e00ff */
[----:B------:R-:W-:Y:S02]  /*4a7c0*/  IMAD.SHL.U32 R5, R5, 0x200, RZ ;  /* 0x0000020005057824 */ /* 0x000fe400078e00ff */
[----:B------:R-:W-:Y:S02]  /*4a7d0*/  IMAD.MOV.U32 R14, RZ, RZ, RZ ;  /* 0x000000ffff0e7224 */ /* 0x000fe400078e00ff */
[----:B------:R-:W-:Y:S02]  /*4a7e0*/  IMAD.MOV.U32 R4, RZ, RZ, R11 ;  /* 0x000000ffff047224 */ /* 0x000fe400078e000b */
[----:B------:R-:W-:Y:S02]  /*4a7f0*/  IMAD.MOV.U32 R3, RZ, RZ, R0 ;  /* 0x000000ffff037224 */ /* 0x000fe400078e0000 */
[----:B------:R-:W-:-:S07]  /*4a800*/  IMAD.MOV.U32 R9, RZ, RZ, R7 ;  /* 0x000000ffff097224 */ /* 0x000fce00078e0007 */
.L_x_1323:
[----:B------:R-:W0:Y:S01]  /*4a810*/  S2R R13, SR_CgaCtaId ;  /* 0x00000000000d7919 */ /* 0x000e220000008800 */
[----:B------:R-:W-:-:S04]  /*4a820*/  MOV R12, 0x400 ;  /* 0x00000400000c7802 */ /* 0x000fc80000000f00 */
[----:B0-----:R-:W-:Y:S02]  /*4a830*/  LEA R16, R13, R12, 0x18 ;  /* 0x0000000c0d107211 */ /* 0x001fe400078ec0ff */
[----:B------:R-:W-:Y:S01]  /*4a840*/  SHF.L.U32 R12, R3, 0x1f, RZ ;  /* 0x0000001f030c7819 */ /* 0x000fe200000006ff */
[----:B------:R-:W0:Y:S02]  /*4a850*/  @!P2 LDC R13, c[0x0][0x500] ;  /* 0x00014000ff0dab82 */ /* 0x000e240000000800 */
[----:B------:R-:W-:-:S04]  /*4a860*/  IMAD R15, R9, 0x8, R16 ;  /* 0x00000008090f7824 */ /* 0x000fc800078e0210 */
[----:B------:R-:W1:Y:S02]  /*4a870*/  SYNCS.PHASECHK.TRANS64.TRYWAIT P1, [R15+URZ+0x38], R12 ;  /* 0x0000380c0f0075a7 */ /* 0x000e64000802017f */
[----:B-1----:R-:W-:Y:S05]  /*4a880*/  @!P1 BRA `(.L_x_1320) ;  /* 0x00000010000c9947 */ /* 0x002fea0003800000 */
.L_x_1343:
[----:B------:R-:W-:Y:S01]  /*4a890*/  UPRMT UR8, UR24, 0x9910, URZ ;  /* 0x0000991018087896 */ /* 0x000fe2000800003f */
[----:B0-----:R0:W-:Y:S03]  /*4a8a0*/  @!P2 SYNCS.ARRIVE.TRANS64 RZ, [R15+URZ], R13 ;  /* 0x0000000d0fffa9a7 */ /* 0x0011e6000800003f */
[----:B------:R-:W-:-:S06]  /*4a8b0*/  UISETP.NE.AND UP0, UPT, UR8, 0x2, UPT ;  /* 0x000000020800788c */ /* 0x000fcc000bf05270 */
[----:B------:R-:W-:-:S13]  /*4a8c0*/  PLOP3.LUT P1, PT, PT, PT, UP0, 0x80, 0x0 ;  /* 0x000000000000781c */ /* 0x000fda0003f2f008 */
[----:B0-----:R-:W-:Y:S05]  /*4a8d0*/  @P1 BRA `(.L_x_1321) ;  /* 0x0000000000041947 */ /* 0x001fea0003800000 */
[----:B------:R-:W-:Y:S01]  /*4a8e0*/  BPT.TRAP 0x1 ;  /* 0x000000040000795c */ /* 0x000fe20000300000 */
.L_x_1321:
[----:B------:R-:W-:Y:S05]  /*4a8f0*/  @P0 BRA `(.L_x_1322) ;  /* 0x0000000000040947 */ /* 0x000fea0003800000 */
[----:B------:R-:W-:Y:S01]  /*4a900*/  BPT.TRAP 0x1 ;  /* 0x000000040000795c */ /* 0x000fe20000300000 */
.L_x_1322:
[----:B------:R-:W-:Y:S01]  /*4a910*/  IMAD R16, R9, 0x4000, R16 ;  /* 0x0000400009107824 */ /* 0x000fe200078e0210 */
[----:B------:R-:W-:Y:S01]  /*4a920*/  R2UR UR9, R15 ;  /* 0x000000000f0972ca */ /* 0x000fe200000e0000 */
[----:B------:R-:W-:Y:S01]  /*4a930*/  VIADD R4, R4, 0xffffffff ;  /* 0xffffffff04047836 */ /* 0x000fe20000000000 */
[----:B------:R-:W-:Y:S01]  /*4a940*/  UIADD3 UR14, UP0, UR22, 0xf0, URZ ;  /* 0x000000f0160e7890 */ /* 0x000fe2000ff1e03f */
[----:B------:R-:W-:Y:S01]  /*4a950*/  R2UR UR11, R5 ;  /* 0x00000000050b72ca */ /* 0x000fe200000e0000 */
[----:B------:R-:W-:Y:S01]  /*4a960*/  UIADD3 UR26, UP1, UR22, 0x1f0, URZ ;  /* 0x000001f0161a7890 */ /* 0x000fe2000ff3e03f */
[----:B------:R-:W-:Y:S01]  /*4a970*/  R2UR UR8, R16 ;  /* 0x00000000100872ca */ /* 0x000fe200000e0000 */
[----:B------:R-:W-:Y:S01]  /*4a980*/  UIADD3.X UR15, URZ, UR23, URZ, UP0, !UPT ;  /* 0x000000173f0f7290 */ /* 0x000fe200087fe43f */
[----:B------:R-:W-:Y:S01]  /*4a990*/  R2UR UR10, R14 ;  /* 0x000000000e0a72ca */ /* 0x000fe200000e0000 */
[----:B------:R-:W-:Y:S01]  /*4a9a0*/  VIADD R9, R9, 0x1 ;  /* 0x0000000109097836 */ /* 0x000fe20000000000 */
[----:B------:R-:W-:Y:S01]  /*4a9b0*/  R2UR UR12, R10 ;  /* 0x000000000a0c72ca */ /* 0x000fe200000e0000 */
[----:B------:R-:W-:Y:S01]  /*4a9c0*/  UIADD3.X UR27, URZ, UR23, URZ, UP1, !UPT ;  /* 0x000000173f1b7290 */ /* 0x000fe20008ffe43f */
[----:B------:R-:W-:Y:S01]  /*4a9d0*/  R2UR UR19, R2 ;  /* 0x00000000021372ca */ /* 0x000fe200000e0000 */
[----:B------:R-:W-:Y:S01]  /*4a9e0*/  UMOV UR16, 0x0 ;  /* 0x0000000000107882 */ /* 0x000fe20000000000 */
[----:B------:R-:W-:Y:S01]  /*4a9f0*/  ISETP.GT.AND P3, PT, R4, 0x1, PT ;  /* 0x000000010400780c */ /* 0x000fe20003f64270 */
[----:B------:R-:W-:Y:S01]  /*4aa00*/  UMOV UR17, 0x10000000 ;  /* 0x1000000000117882 */ /* 0x000fe20000000000 */
[----:B------:R-:W-:Y:S01]  /*4aa10*/  ISETP.NE.AND P1, PT, R9, 0x7, PT ;  /* 0x000000070900780c */ /* 0x000fe20003f25270 */
[----:B------:R-:W-:-:S02]  /*4aa20*/  VIADD R14, R14, 0x20 ;  /* 0x000000200e0e7836 */ /* 0x000fc40000000000 */
[----:B------:R-:W-:Y:S01]  /*4aa30*/  UIADD3 UR13, UR8, 0x180, URZ ;  /* 0x00000180080d7890 */ /* 0x000fe2000fffe03f */
[----:B-1----:R-:W-:Y:S01]  /*4aa40*/  SEL R12, RZ, 0x1, P1 ;  /* 0x00000001ff0c7807 */ /* 0x002fe20000800000 */
[----:B------:R-:W-:Y:S01]  /*4aa50*/  UIADD3 UR18, UR8, 0x1c180, URZ ;  /* 0x0001c18008127890 */ /* 0x000fe2000fffe03f */
[----:B------:R-:W-:Y:S02]  /*4aa60*/  SEL R9, R9, RZ, P1 ;  /* 0x000000ff09097207 */ /* 0x000fe40000800000 */
[----:B------:R-:W-:Y:S02]  /*4aa70*/  LOP3.LUT R3, R3, R12, RZ, 0x3c, !PT ;  /* 0x0000000c03037212 */ /* 0x000fe400078e3cff */
[----:B------:R-:W-:Y:S02]  /*4aa80*/  UMOV UR8, UR13 ;  /* 0x0000000d00087c82 */ /* 0x000fe40008000000 */
[----:B------:R0:W-:Y:S02]  /*4aa90*/  UTMALDG.3D [UR8], [UR14], desc[UR16] ;  /* 0x000010080e0075b4 */ /* 0x0001e40008011000 */
[----:B0-----:R-:W-:Y:S01]  /*4aaa0*/  UMOV UR8, UR18 ;  /* 0x0000001200087c82 */ /* 0x001fe20008000000 */
[----:B------:R-:W-:-:S02]  /*4aab0*/  UMOV UR11, UR19 ;  /* 0x00000013000b7c82 */ /* 0x000fc40008000000 */
[----:B------:R0:W-:Y:S02]  /*4aac0*/  UTMALDG.3D [UR8], [UR26], desc[UR16] ;  /* 0x000010081a0075b4 */ /* 0x0001e40008011000 */
[----:B0-----:R-:W-:Y:S05]  /*4aad0*/  @P3 BRA `(.L_x_1323) ;  /* 0xfffffffc004c3947 */ /* 0x001fea000383ffff */
.L_x_1319:
[----:B------:R-:W-:Y:S05]  /*4aae0*/  BSYNC B1 ;  /* 0x0000000000017941 */ /* 0x000fea0003800000 */
.L_x_1318:
[----:B------:R-:W2:Y:S01]  /*4aaf0*/  LDL.LU R16, [R1+0xe00] ;  /* 0x000e000001107983 */ /* 0x000ea20000300800 */
[----:B------:R-:W-:Y:S01]  /*4ab00*/  LOP3.LUT P3, RZ, R8, 0xff, RZ, 0xc0, !PT ;  /* 0x000000ff08ff7812 */ /* 0x000fe2000786c0ff */
[----:B------:R-:W-:Y:S01]  /*4ab10*/  IMAD.IADD R4, R6, 0x1, R7 ;  /* 0x0000000106047824 */ /* 0x000fe200078e0207 */
[----:B------:R-:W-:Y:S01]  /*4ab20*/  ULDC.64 UR8, c[0x0][0x650] ;  /* 0x0001940000087ab9 */ /* 0x000fe20000000a00 */
[----:B------:R-:W3:Y:S01]  /*4ab30*/  LDL.LU R15, [R1+0xe04] ;  /* 0x000e0400010f7983 */ /* 0x000ee20000300800 */
[----:B------:R-:W-:Y:S01]  /*4ab40*/  BSSY B1, `(.L_x_1324) ;  /* 0x0000076000017945 */ /* 0x000fe20003800000 */
[C---:B------:R-:W-:Y:S01]  /*4ab50*/  IMAD.WIDE.U32 R2, R4.reuse, 0x24924925, RZ ;  /* 0x2492492504027825 */ /* 0x040fe200078e00ff */
[----:B------:R-:W-:-:S03]  /*4ab60*/  ISETP.GT.U32.AND P1, PT, R4, 0x6, PT ;  /* 0x000000060400780c */ /* 0x000fc60003f24070 */
[----:B------:R-:W-:Y:S01]  /*4ab70*/  IMAD.IADD R2, R4, 0x1, -R3 ;  /* 0x0000000104027824 */ /* 0x000fe200078e0a03 */
[----:B------:R-:W-:Y:S01]  /*4ab80*/  ISETP.LT.U32.AND P1, PT, R6, 0x7, P1 ;  /* 0x000000070600780c */ /* 0x000fe20000f21070 */
[----:B------:R-:W-:Y:S02]  /*4ab90*/  IMAD.MOV.U32 R5, RZ, RZ, -0x1 ;  /* 0xffffffffff057424 */ /* 0x000fe400078e00ff */
[----:B------:R-:W0:Y:S01]  /*4aba0*/  @P3 S2R R8, SR_CgaCtaId ;  /* 0x0000000000083919 */ /* 0x000e220000008800 */
[----:B------:R-:W-:Y:S01]  /*4abb0*/  LEA.HI R2, R2, R3, RZ, 0x1f ;  /* 0x0000000302027211 */ /* 0x000fe200078ff8ff */
[----:B------:R-:W-:Y:S01]  /*4abc0*/  IMAD.MOV.U32 R10, RZ, RZ, -0x1 ;  /* 0xffffffffff0a7424 */ /* 0x000fe200078e00ff */
[----:B------:R-:W-:Y:S02]  /*4abd0*/  @P3 MOV R3, 0x400 ;  /* 0x0000040000033802 */ /* 0x000fe40000000f00 */
[----:B------:R-:W-:Y:S01]  /*4abe0*/  SHF.R.U32.HI R7, RZ, 0x2, R2 ;  /* 0x00000002ff077819 */ /* 0x000fe20000011602 */
[----:B------:R-:W-:Y:S01]  /*4abf0*/  IMAD.MOV.U32 R2, RZ, RZ, -0x1 ;  /* 0xffffffffff027424 */ /* 0x000fe200078e00ff */
[----:B0-----:R-:W-:-:S02]  /*4ac00*/  @P3 LEA R3, R8, R3, 0x18 ;  /* 0x0000000308033211 */ /* 0x001fc400078ec0ff */
[----:B------:R-:W-:Y:S02]  /*4ac10*/  PRMT R8, RZ, 0x7610, R8 ;  /* 0x00007610ff087816 */ /* 0x000fe40000000008 */
[----:B------:R0:W-:Y:S01]  /*4ac20*/  @P3 SYNCS.ARRIVE.TRANS64.A1T0 RZ, [R3+URZ+0x88], RZ ;  /* 0x000088ff03ff39a7 */ /* 0x0001e2000810003f */
[----:B------:R-:W-:Y:S02]  /*4ac30*/  ISETP.GE.U32.AND P3, PT, R6, 0x7, PT ;  /* 0x000000070600780c */ /* 0x000fe40003f66070 */
[----:B0-----:R-:W-:-:S04]  /*4ac40*/  SEL R3, RZ, 0x1, !P1 ;  /* 0x00000001ff037807 */ /* 0x001fc80004800000 */
[----:B------:R-:W-:Y:S02]  /*4ac50*/  LOP3.LUT R0, R0, R3, RZ, 0x3c, !PT ;  /* 0x0000000300007212 */ /* 0x000fe400078e3cff */
[----:B------:R-:W-:-:S05]  /*4ac60*/  PRMT R3, RZ, 0x7610, R3 ;  /* 0x00007610ff037816 */ /* 0x000fca0000000003 */
[----:B------:R-:W-:Y:S01]  /*4ac70*/  @P3 LOP3.LUT R0, R0, 0x1, R7, 0x78, !PT ;  /* 0x0000000100003812 */ /* 0x000fe200078e7807 */
[----:B------:R-:W-:Y:S01]  /*4ac80*/  IMAD R7, R7, -0x7, R4 ;  /* 0xfffffff907077824 */ /* 0x000fe200078e0204 */
[----:B---3--:R-:W-:-:S04]  /*4ac90*/  IADD3 R15, P1, R15, UR20, RZ ;  /* 0x000000140f0f7c10 */ /* 0x008fc8000ff3e0ff */
[----:B--2---:R-:W-:Y:S01]  /*4aca0*/  IADD3.X R16, R16, UR7, RZ, P1, !PT ;  /* 0x0000000710107c10 */ /* 0x004fe20008ffe4ff */
[----:B------:R0:W-:Y:S01]  /*4acb0*/  STL [R1+0xe04], R15 ;  /* 0x000e040f01007387 */ /* 0x0001e20000100800 */
[----:B------:R-:W-:-:S03]  /*4acc0*/  ISETP.GE.U32.AND P1, PT, R15, UR8, PT ;  /* 0x000000080f007c0c */ /* 0x000fc6000bf26070 */
[----:B------:R0:W-:Y:S01]  /*4acd0*/  STL [R1+0xe00], R16 ;  /* 0x000e001001007387 */ /* 0x0001e20000100800 */
[----:B------:R-:W-:-:S13]  /*4ace0*/  ISETP.GE.U32.AND.EX P1, PT, R16, UR9, PT, P1 ;  /* 0x0000000910007c0c */ /* 0x000fda000bf26110 */
[----:B0-----:R-:W-:Y:S05]  /*4acf0*/  @P1 BRA `(.L_x_1325) ;  /* 0x0000000400681947 */ /* 0x001fea0003800000 */
[----:B------:R-:W0:Y:S01]  /*4ad00*/  S2UR UR8, SR_CTAID.X ;  /* 0x00000000000879c3 */ /* 0x000e220000002500 */
[----:B------:R-:W-:Y:S01]  /*4ad10*/  ULDC.64 UR10, c[0x0][0x628] ;  /* 0x00018a00000a7ab9 */ /* 0x000fe20000000a00 */
[----:B------:R-:W-:Y:S01]  /*4ad20*/  ULDC UR9, c[0x0][0x150] ;  /* 0x0000540000097ab9 */ /* 0x000fe20000000800 */
[----:B------:R-:W-:Y:S01]  /*4ad30*/  ISETP.NE.U32.AND P1, PT, RZ, UR10, PT ;  /* 0x0000000aff007c0c */ /* 0x000fe2000bf25070 */
[----:B------:R-:W-:Y:S01]  /*4ad40*/  ULDC UR12, c[0x0][0x630] ;  /* 0x00018c00000c7ab9 */ /* 0x000fe20000000800 */
[----:B------:R-:W-:Y:S01]  /*4ad50*/  ULDC UR14, c[0x0][0x154] ;  /* 0x00005500000e7ab9 */ /* 0x000fe20000000800 */
[----:B------:R-:W-:Y:S01]  /*4ad60*/  IMAD.MOV.U32 R3, RZ, RZ, R16 ;  /* 0x000000ffff037224 */ /* 0x000fe200078e0010 */
[----:B------:R-:W-:Y:S01]  /*4ad70*/  ISETP.NE.AND.EX P1, PT, RZ, UR11, PT, P1 ;  /* 0x0000000bff007c0c */ /* 0x000fe2000bf25310 */
[----:B------:R-:W1:Y:S01]  /*4ad80*/  S2UR UR13, SR_CTAID.Y ;  /* 0x00000000000d79c3 */ /* 0x000e620000002600 */
[----:B0-----:R-:W-:-:S05]  /*4ad90*/  I2FP.F32.U32 R2, UR8 ;  /* 0x0000000800027c45 */ /* 0x001fca0008201000 */
[----:B------:R-:W-:Y:S01]  /*4ada0*/  FMUL R9, R2, UR9 ;  /* 0x0000000902097c20 */ /* 0x000fe20008400000 */
[----:B------:R-:W-:Y:S01]  /*4adb0*/  IMAD.MOV.U32 R2, RZ, RZ, R15 ;  /* 0x000000ffff027224 */ /* 0x000fe200078e000f */
[----:B-1----:R-:W-:-:S04]  /*4adc0*/  I2FP.F32.U32 R12, UR13 ;  /* 0x0000000d000c7c45 */ /* 0x002fc80008201000 */
[----:B------:R-:W0:Y:S01]  /*4add0*/  F2I.U32.TRUNC.NTZ R9, R9 ;  /* 0x0000000900097305 */ /* 0x000e22000020f000 */
[----:B------:R-:W-:Y:S05]  /*4ade0*/  @!P1 BRA `(.L_x_1326) ;  /* 0x0000000000289947 */ /* 0x000fea0003800000 */
[----:B------:R-:W-:Y:S02]  /*4adf0*/  ULDC UR9, c[0x0][0x634] ;  /* 0x00018d0000097ab9 */ /* 0x000fe40000000800 */
[----:B------:R-:W-:-:S05]  /*4ae00*/  IADD3 R3, P1, R15, UR9, RZ ;  /* 0x000000090f037c10 */ /* 0x000fca000ff3e0ff */
[----:B------:R-:W-:-:S04]  /*4ae10*/  IMAD.X R13, RZ, RZ, R16, P1 ;  /* 0x000000ffff0d7224 */ /* 0x000fc800008e0610 */
[----:B------:R-:W-:-:S04]  /*4ae20*/  IMAD.WIDE.U32 R4, R13, UR10, RZ ;  /* 0x0000000a0d047c25 */ /* 0x000fc8000f8e00ff */
[----:B------:R-:W-:-:S04]  /*4ae30*/  IMAD.WIDE.U32 R4, P1, R3, UR11, R4 ;  /* 0x0000000b03047c25 */ /* 0x000fc8000f820004 */
[----:B------:R-:W-:-:S04]  /*4ae40*/  IMAD.WIDE.U32 R2, R3, UR10, RZ ;  /* 0x0000000a03027c25 */ /* 0x000fc8000f8e00ff */
[----:B------:R-:W-:Y:S01]  /*4ae50*/  IMAD.MOV.U32 R2, RZ, RZ, R5 ;  /* 0x000000ffff027224 */ /* 0x000fe200078e0005 */
[----:B------:R-:W-:Y:S01]  /*4ae60*/  IADD3 RZ, P3, R3, R4, RZ ;  /* 0x0000000403ff7210 */ /* 0x000fe20007f7e0ff */
[----:B------:R-:W-:-:S04]  /*4ae70*/  IMAD.X R3, RZ, RZ, RZ, P1 ;  /* 0x000000ffff037224 */ /* 0x000fc800008e06ff */
[----:B------:R-:W-:-:S08]  /*4ae80*/  IMAD.WIDE.U32.X R2, R13, UR11, R2, P3 ;  /* 0x0000000b0d027c25 */ /* 0x000fd000098e0402 */
.L_x_1326:
[--C-:B------:R-:W-:Y:S01]  /*4ae90*/  SHF.R.U64 R10, R2, UR12, R3.reuse ;  /* 0x0000000c020a7c19 */ /* 0x100fe20008001203 */
[----:B------:R-:W-:Y:S01]  /*4aea0*/  ULDC.64 UR10, c[0x0][0x620] ;  /* 0x00018800000a7ab9 */ /* 0x000fe20000000a00 */
[----:B------:R-:W-:Y:S01]  /*4aeb0*/  SHF.R.U32.HI R2, RZ, UR12, R3 ;  /* 0x0000000cff027c19 */ /* 0x000fe20008011603 */
[----:B------:R-:W-:Y:S01]  /*4aec0*/  IMAD.MOV.U32 R3, RZ, RZ, R16 ;  /* 0x000000ffff037224 */ /* 0x000fe200078e0010 */
[----:B------:R-:W-:Y:S01]  /*4aed0*/  IADD3 R13, P1, RZ, -R10, RZ ;  /* 0x8000000aff0d7210 */ /* 0x000fe20007f3e0ff */
[----:B------:R-:W-:Y:S01]  /*4aee0*/  FMUL R12, R12, UR14 ;  /* 0x0000000e0c0c7c20 */ /* 0x000fe20008400000 */
[----:B------:R-:W-:Y:S01]  /*4aef0*/  ULDC.64 UR14, c[0x0][0x640] ;  /* 0x00019000000e7ab9 */ /* 0x000fe20000000a00 */
[----:B0-----:R-:W-:Y:S02]  /*4af00*/  R2UR UR9, R9 ;  /* 0x00000000090972ca */ /* 0x001fe400000e0000 */
[----:B------:R-:W-:Y:S01]  /*4af10*/  IMAD.X R2, RZ, RZ, ~R2, P1 ;  /* 0x000000ffff027224 */ /* 0x000fe200008e0e02 */
[----:B------:R-:W-:Y:S01]  /*4af20*/  ISETP.NE.U32.AND P1, PT, RZ, UR14, PT ;  /* 0x0000000eff007c0c */ /* 0x000fe2000bf25070 */
[----:B------:R-:W0:Y:S02]  /*4af30*/  F2I.U32.TRUNC.NTZ R12, R12 ;  /* 0x0000000c000c7305 */ /* 0x000e24000020f000 */
[----:B------:R-:W-:Y:S01]  /*4af40*/  IMAD R2, R2, UR10, RZ ;  /* 0x0000000a02027c24 */ /* 0x000fe2000f8e02ff */
[----:B------:R-:W-:-:S03]  /*4af50*/  ISETP.NE.AND.EX P1, PT, RZ, UR15, PT, P1 ;  /* 0x0000000fff007c0c */ /* 0x000fc6000bf25310 */
[----:B------:R-:W-:Y:S02]  /*4af60*/  IMAD R5, R13, UR11, R2 ;  /* 0x0000000b0d057c24 */ /* 0x000fe4000f8e0202 */
[----:B------:R-:W-:-:S04]  /*4af70*/  IMAD.MOV.U32 R2, RZ, RZ, R15 ;  /* 0x000000ffff027224 */ /* 0x000fc800078e000f */
[----:B------:R-:W-:Y:S01]  /*4af80*/  IMAD.WIDE.U32 R2, R13, UR10, R2 ;  /* 0x0000000a0d027c25 */ /* 0x000fe2000f8e0002 */
[----:B------:R-:W-:Y:S01]  /*4af90*/  ULDC UR10, c[0x0][0x618] ;  /* 0x00018600000a7ab9 */ /* 0x000fe20000000800 */
[----:B0-----:R-:W-:Y:S02]  /*4afa0*/  R2UR UR11, R12 ;  /* 0x000000000c0b72ca */ /* 0x001fe400000e0000 */
[----:B------:R-:W-:-:S05]  /*4afb0*/  IMAD.IADD R3, R3, 0x1, R5 ;  /* 0x0000000103037824 */ /* 0x000fca00078e0205 */
[--C-:B------:R-:W-:Y:S02]  /*4afc0*/  SHF.R.U64 R9, R2, UR10, R3.reuse ;  /* 0x0000000a02097c19 */ /* 0x100fe40008001203 */
[----:B------:R-:W-:Y:S01]  /*4afd0*/  SHF.R.U32.HI R2, RZ, UR10, R3 ;  /* 0x0000000aff027c19 */ /* 0x000fe20008011603 */
[----:B------:R-:W-:-:S03]  /*4afe0*/  ULDC UR10, c[0x0][0x608] ;  /* 0x00018200000a7ab9 */ /* 0x000fc60000000800 */
[--C-:B------:R-:W-:Y:S02]  /*4aff0*/  SHF.R.U64 R13, R9, UR10, R2.reuse ;  /* 0x0000000a090d7c19 */ /* 0x100fe40008001202 */
[----:B------:R-:W-:Y:S01]  /*4b000*/  SHF.R.U32.HI R2, RZ, UR10, R2 ;  /* 0x0000000aff027c19 */ /* 0x000fe20008011602 */
[----:B------:R-:W-:-:S03]  /*4b010*/  ULDC UR10, c[0x0][0x658] ;  /* 0x00019600000a7ab9 */ /* 0x000fc60000000800 */
[--C-:B------:R-:W-:Y:S02]  /*4b020*/  SHF.R.U64 R12, R13, UR10, R2.reuse ;  /* 0x0000000a0d0c7c19 */ /* 0x100fe40008001202 */
[----:B------:R-:W-:-:S03]  /*4b030*/  SHF.R.U32.HI R15, RZ, UR10, R2 ;  /* 0x0000000aff0f7c19 */ /* 0x000fc60008011602 */
[----:B------:R-:W-:Y:S02]  /*4b040*/  IMAD.MOV.U32 R2, RZ, RZ, R12 ;  /* 0x000000ffff027224 */ /* 0x000fe400078e000c */
[----:B------:R-:W-:Y:S01]  /*4b050*/  IMAD.MOV.U32 R3, RZ, RZ, R15 ;  /* 0x000000ffff037224 */ /* 0x000fe200078e000f */
[----:B------:R-:W-:Y:S06]  /*4b060*/  @!P1 BRA `(.L_x_1327) ;  /* 0x0000000000289947 */ /* 0x000fec0003800000 */
        /* <DEDUP_REMOVED lines=10> */
.L_x_1327:
[----:B------:R-:W-:Y:S01]  /*4b110*/  ULDC UR10, c[0x0][0x648] ;  /* 0x00019200000a7ab9 */ /* 0x000fe20000000800 */
[----:B------:R-:W-:Y:S01]  /*4b120*/  UISETP.NE.AND UP0, UPT, UR40, URZ, UPT ;  /* 0x0000003f2800728c */ /* 0x000fe2000bf05270 */
[----:B------:R-:W-:Y:S01]  /*4b130*/  SHF.R.U64 R2, R2, UR10, R3 ;  /* 0x0000000a02027c19 */ /* 0x000fe20008001203 */
[----:B------:R-:W-:Y:S01]  /*4b140*/  ULDC UR10, c[0x0][0x638] ;  /* 0x00018e00000a7ab9 */ /* 0x000fe20000000800 */
[----:B------:R-:W-:Y:S01]  /*4b150*/  UIADD3 UR11, -UR11, URZ, URZ ;  /* 0x0000003f0b0b7290 */ /* 0x000fe2000fffe13f */
[----:B------:R-:W-:Y:S02]  /*4b160*/  LOP3.LUT R13, R13, UR6, RZ, 0xc0, !PT ;  /* 0x000000060d0d7c12 */ /* 0x000fe4000f8ec0ff */
[----:B------:R-:W-:Y:S01]  /*4b170*/  IMAD.MOV R3, RZ, RZ, -R2 ;  /* 0x000000ffff037224 */ /* 0x000fe200078e0a02 */
[----:B------:R-:W-:Y:S02]  /*4b180*/  LOP3.LUT R9, R9, UR4, RZ, 0xc0, !PT ;  /* 0x0000000409097c12 */ /* 0x000fe4000f8ec0ff */
[----:B------:R-:W-:Y:S01]  /*4b190*/  IMAD R5, R2, UR5, R13 ;  /* 0x0000000502057c24 */ /* 0x000fe2000f8e020d */
[----:B------:R-:W-:Y:S01]  /*4b1a0*/  PLOP3.LUT P1, PT, PT, PT, UP0, 0x40, 0x0 ;  /* 0x000000000000781c */ /* 0x000fe20003f2e808 */
[----:B------:R-:W-:Y:S01]  /*4b1b0*/  IMAD R12, R3, UR10, R12 ;  /* 0x0000000a030c7c24 */ /* 0x000fe2000f8e020c */
[----:B------:R-:W-:Y:S01]  /*4b1c0*/  UIADD3 UR10, -UR9, URZ, URZ ;  /* 0x0000003f090a7290 */ /* 0x000fe2000fffe13f */
[----:B------:R-:W-:Y:S01]  /*4b1d0*/  PLOP3.LUT P3, PT, PT, PT, UP0, 0x40, 0x0 ;  /* 0x000000000000781c */ /* 0x000fe20003f6e808 */
[----:B------:R-:W-:Y:S01]  /*4b1e0*/  IMAD.MOV.U32 R3, RZ, RZ, 0x1 ;  /* 0x00000001ff037424 */ /* 0x000fe200078e00ff */
[----:B------:R-:W-:-:S02]  /*4b1f0*/  ULDC UR9, c[0x0][0x144] ;  /* 0x0000510000097ab9 */ /* 0x000fc40000000800 */
[----:B------:R-:W-:-:S03]  /*4b200*/  UIMAD UR8, UR9, UR10, UR8 ;  /* 0x0000000a090872a4 */ /* 0x000fc6000f8e0208 */
[----:B------:R-:W-:Y:S02]  /*4b210*/  ULDC UR9, c[0x0][0x148] ;  /* 0x0000520000097ab9 */ /* 0x000fe40000000800 */
[----:B------:R-:W-:-:S03]  /*4b220*/  @UP0 UIMAD UR8, UR9, UR11, UR13 ;  /* 0x0000000b090802a4 */ /* 0x000fc6000f8e020d */
[----:B------:R-:W-:Y:S02]  /*4b230*/  ULDC UR9, c[0x0][0x600] ;  /* 0x0001800000097ab9 */ /* 0x000fe40000000800 */
[----:B------:R-:W-:Y:S02]  /*4b240*/  IMAD R12, R12, UR9, R9 ;  /* 0x000000090c0c7c24 */ /* 0x000fe4000f8e0209 */
[----:B------:R-:W-:Y:S01]  /*4b250*/  IMAD.U32 R2, RZ, RZ, UR8 ;  /* 0x00000008ff027e24 */ /* 0x000fe2000f8e00ff */
[----:B------:R-:W-:-:S03]  /*4b260*/  ULDC UR8, c[0x0][0x610] ;  /* 0x0001840000087ab9 */ /* 0x000fc60000000800 */
[----:B------:R-:W-:-:S05]  /*4b270*/  IMAD R5, R5, UR8, R2 ;  /* 0x0000000805057c24 */ /* 0x000fca000f8e0202 */
[----:B------:R-:W-:Y:S02]  /*4b280*/  SEL R2, R12, R5, P1 ;  /* 0x000000050c027207 */ /* 0x000fe40000800000 */
[----:B------:R-:W-:-:S07]  /*4b290*/  SEL R5, R5, R12, P3 ;  /* 0x0000000c05057207 */ /* 0x000fce0001800000 */
.L_x_1325:
[----:B------:R-:W-:Y:S05]  /*4b2a0*/  BSYNC B1 ;  /* 0x0000000000017941 */ /* 0x000fea0003800000 */
.L_x_1324:
[----:B------:R-:W-:-:S13]  /*4b2b0*/  LOP3.LUT P1, RZ, R3, 0xff, RZ, 0xc0, !PT ;  /* 0x000000ff03ff7812 */ /* 0x000fda000782c0ff */
[----:B------:R-:W-:Y:S05]  /*4b2c0*/  @P1 BRA `(.L_x_1328) ;  /* 0xfffffff4001c1947 */ /* 0x000fea000383ffff */
[----:B------:R-:W-:Y:S05]  /*4b2d0*/  BSYNC B0 ;  /* 0x0000000000007941 */ /* 0x000fea0003800000 */
.L_x_1316:
[----:B------:R-:W-:-:S03]  /*4b2e0*/  UMOV UR8, 0xffffffff ;  /* 0xffffffff00087882 */ /* 0x000fc60000000000 */
[----:B------:R-:W-:Y:S05]  /*4b2f0*/  BRA.DIV UR8, `(.L_x_1329) ;  /* 0x0000000608847947 */ /* 0x000fea000b800000 */
[----:B------:R-:W-:-:S13]  /*4b300*/  ELECT P6, URZ, PT ;  /* 0x00000000003f782f */ /* 0x000fda00038c0000 */
.L_x_1346:
[----:B------:R-:W-:Y:S04]  /*4b310*/  BSSY B0, `(.L_x_1330) ;  /* 0x0000047000007945 */ /* 0x000fe80003800000 */
[----:B------:R-:W-:Y:S05]  /*4b320*/  @!P6 BRA `(.L_x_1331) ;  /* 0x000000040014e947 */ /* 0x000fea0003800000 */
[----:B------:R-:W-:-:S04]  /*4b330*/  ULOP3.LUT UR8, UR41, 0x2, URZ, 0xfc, !UPT ;  /* 0x0000000229087892 */ /* 0x000fc8000f8efc3f */
[----:B------:R-:W-:-:S06]  /*4b340*/  UISETP.NE.AND UP0, UPT, UR8, 0x3, UPT ;  /* 0x000000030800788c */ /* 0x000fcc000bf05270 */
[----:B------:R-:W-:-:S13]  /*4b350*/  PLOP3.LUT P0, PT, PT, PT, UP0, 0x80, 0x0 ;  /* 0x000000000000781c */ /* 0x000fda0003f0f008 */
[----:B------:R-:W-:Y:S05]  /*4b360*/  @!P0 BRA `(.L_x_1332) ;  /* 0x0000000000048947 */ /* 0x000fea0003800000 */
[----:B------:R-:W-:Y:S01]  /*4b370*/  BPT.TRAP 0x1 ;  /* 0x000000040000795c */ /* 0x000fe20000300000 */
.L_x_1332:
[----:B------:R-:W0:Y:S01]  /*4b380*/  S2R R3, SR_CgaCtaId ;  /* 0x0000000000037919 */ /* 0x000e220000008800 */
[----:B------:R-:W-:-:S04]  /*4b390*/  MOV R2, 0x400 ;  /* 0x0000040000027802 */ /* 0x000fc80000000f00 */
[----:B0-----:R-:W-:Y:S02]  /*4b3a0*/  LEA R2, R3, R2, 0x18 ;  /* 0x0000000203027211 */ /* 0x001fe400078ec0ff */
[----:B------:R-:W-:-:S03]  /*4b3b0*/  SHF.L.U32 R3, R0, 0x1f, RZ ;  /* 0x0000001f00037819 */ /* 0x000fc600000006ff */
[----:B------:R-:W-:-:S04]  /*4b3c0*/  VIADD R2, R2, 0x38 ;  /* 0x0000003802027836 */ /* 0x000fc80000000000 */
[----:B------:R-:W-:-:S04]  /*4b3d0*/  IMAD R4, R7, 0x8, R2 ;  /* 0x0000000807047824 */ /* 0x000fc800078e0202 */
[----:B------:R-:W0:Y:S02]  /*4b3e0*/  SYNCS.PHASECHK.TRANS64.TRYWAIT P0, [R4+URZ], R3 ;  /* 0x00000003040075a7 */ /* 0x000e24000800017f */
[----:B0-----:R-:W-:Y:S05]  /*4b3f0*/  @!P0 BRA `(.L_x_1333) ;  /* 0x0000000400648947 */ /* 0x001fea0003800000 */
.L_x_1347:
[----:B------:R-:W-:-:S05]  /*4b400*/  VIADD R7, R7, 0x1 ;  /* 0x0000000107077836 */ /* 0x000fca0000000000 */
[----:B------:R-:W-:-:S04]  /*4b410*/  ISETP.NE.AND P0, PT, R7, 0x7, PT ;  /* 0x000000070700780c */ /* 0x000fc80003f05270 */
[----:B0-----:R-:W-:Y:S02]  /*4b420*/  SEL R3, RZ, 0x1, P0 ;  /* 0x00000001ff037807 */ /* 0x001fe40000000000 */
[----:B------:R-:W-:Y:S02]  /*4b430*/  SEL R7, R7, RZ, P0 ;  /* 0x000000ff07077207 */ /* 0x000fe40000000000 */
[----:B------:R-:W-:-:S03]  /*4b440*/  LOP3.LUT R4, R0, R3, RZ, 0x3c, !PT ;  /* 0x0000000300047212 */ /* 0x000fc600078e3cff */
[----:B------:R-:W-:Y:S01]  /*4b450*/  IMAD R3, R7, 0x8, R2 ;  /* 0x0000000807037824 */ /* 0x000fe200078e0202 */
[----:B------:R-:W-:-:S04]  /*4b460*/  SHF.L.U32 R0, R4, 0x1f, RZ ;  /* 0x0000001f04007819 */ /* 0x000fc800000006ff */
[----:B------:R-:W0:Y:S02]  /*4b470*/  SYNCS.PHASECHK.TRANS64.TRYWAIT P0, [R3+URZ], R0 ;  /* 0x00000000030075a7 */ /* 0x000e24000800017f */
[----:B0-----:R-:W-:Y:S05]  /*4b480*/  @!P0 BRA `(.L_x_1334) ;  /* 0x0000000400548947 */ /* 0x001fea0003800000 */
.L_x_1348:
[----:B0-----:R-:W-:-:S05]  /*4b490*/  VIADD R0, R7, 0x1 ;  /* 0x0000000107007836 */ /* 0x001fca0000000000 */
[----:B------:R-:W-:-:S04]  /*4b4a0*/  ISETP.NE.AND P0, PT, R0, 0x7, PT ;  /* 0x000000070000780c */ /* 0x000fc80003f05270 */
[----:B------:R-:W-:Y:S02]  /*4b4b0*/  SEL R3, RZ, 0x1, P0 ;  /* 0x00000001ff037807 */ /* 0x000fe40000000000 */
[----:B------:R-:W-:Y:S02]  /*4b4c0*/  SEL R5, R0, RZ, P0 ;  /* 0x000000ff00057207 */ /* 0x000fe40000000000 */
[----:B------:R-:W-:-:S03]  /*4b4d0*/  LOP3.LUT R4, R4, R3, RZ, 0x3c, !PT ;  /* 0x0000000304047212 */ /* 0x000fc600078e3cff */
[----:B------:R-:W-:Y:S01]  /*4b4e0*/  IMAD R3, R5, 0x8, R2 ;  /* 0x0000000805037824 */ /* 0x000fe200078e0202 */
[----:B------:R-:W-:-:S04]  /*4b4f0*/  SHF.L.U32 R0, R4, 0x1f, RZ ;  /* 0x0000001f04007819 */ /* 0x000fc800000006ff */
[----:B------:R-:W0:Y:S02]  /*4b500*/  SYNCS.PHASECHK.TRANS64.TRYWAIT P0, [R3+URZ], R0 ;  /* 0x00000000030075a7 */ /* 0x000e24000800017f */
[----:B0-----:R-:W-:Y:S05]  /*4b510*/  @!P0 BRA `(.L_x_1335) ;  /* 0x0000000400448947 */ /* 0x001fea0003800000 */
.L_x_1349:
        /* <DEDUP_REMOVED lines=9> */
.L_x_1350:
        /* <DEDUP_REMOVED lines=9> */
.L_x_1351:
        /* <DEDUP_REMOVED lines=9> */
.L_x_1352:
[----:B0-----:R-:W-:-:S05]  /*4b6d0*/  VIADD R0, R5, 0x1 ;  /* 0x0000000105007836 */ /* 0x001fca0000000000 */
[----:B------:R-:W-:-:S04]  /*4b6e0*/  ISETP.NE.AND P0, PT, R0, 0x7, PT ;  /* 0x000000070000780c */ /* 0x000fc80003f05270 */
[----:B------:R-:W-:Y:S02]  /*4b6f0*/  SEL R4, RZ, 0x1, P0 ;  /* 0x00000001ff047807 */ /* 0x000fe40000000000 */
[----:B------:R-:W-:Y:S02]  /*4b700*/  SEL R3, R0, RZ, P0 ;  /* 0x000000ff00037207 */ /* 0x000fe40000000000 */
[----:B------:R-:W-:-:S03]  /*4b710*/  LOP3.LUT R0, R7, R4, RZ, 0x3c, !PT ;  /* 0x0000000407007212 */ /* 0x000fc600078e3cff */
[----:B------:R-:W-:Y:S01]  /*4b720*/  IMAD R3, R3, 0x8, R2 ;  /* 0x0000000803037824 */ /* 0x000fe200078e0202 */
[----:B------:R-:W-:-:S07]  /*4b730*/  SHF.L.U32 R0, R0, 0x1f, RZ ;  /* 0x0000001f00007819 */ /* 0x000fce00000006ff */
.L_x_1339:
[----:B0-----:R0:W1:Y:S02]  /*4b740*/  SYNCS.PHASECHK.TRANS64.TRYWAIT P0, [R3+URZ], R0 ;  /* 0x00000000030075a7 */ /* 0x001064000800017f */
[----:B-1----:R-:W-:Y:S05]  /*4b750*/  @!P0 NANOSLEEP.SYNCS 0x989680 ;  /* 0x009896800000895d */ /* 0x002fea0003900000 */
[----:B------:R-:W1:Y:S02]  /*4b760*/  @!P0 SYNCS.PHASECHK.TRANS64 P0, [R3+URZ], R0 ;  /* 0x00000000030085a7 */ /* 0x000e64000800007f */
[----:B-1----:R-:W-:Y:S05]  /*4b770*/  @!P0 BRA `(.L_x_1339) ;  /* 0xfffffffc00f08947 */ /* 0x002fea000383ffff */
.L_x_1331:
[----:B------:R-:W-:Y:S05]  /*4b780*/  BSYNC B0 ;  /* 0x0000000000007941 */ /* 0x000fea0003800000 */
.L_x_1330:
[----:B------:R-:W-:Y:S05]  /*4b790*/  EXIT ;  /* 0x000000000000794d */ /* 0x000fea0003800000 */
.L_x_17:
[----:B-1----:R1:W2:Y:S02]  /*4b7a0*/  SYNCS.PHASECHK.TRANS64.TRYWAIT P1, [R4+URZ], R3 ;  /* 0x00000003040075a7 */ /* 0x0022a4000802017f */
[----:B--2---:R-:W-:Y:S05]  /*4b7b0*/  @!P1 NANOSLEEP.SYNCS 0x989680 ;  /* 0x009896800000995d */ /* 0x004fea0003900000 */
[----:B------:R-:W2:Y:S02]  /*4b7c0*/  @!P1 SYNCS.PHASECHK.TRANS64 P1, [R4+URZ], R3 ;  /* 0x00000003040095a7 */ /* 0x000ea4000802007f */
[----:B--2---:R-:W-:Y:S05]  /*4b7d0*/  @!P1 BRA `(.L_x_17) ;  /* 0xfffffffc00f09947 */ /* 0x004fea000383ffff */
[----:B------:R-:W-:Y:S05]  /*4b7e0*/  BRA `(.L_x_16) ;  /* 0xfffffb5c00407947 */ /* 0x000fea000383ffff */
.L_x_22:
[----:B-1----:R1:W2:Y:S02]  /*4b7f0*/  SYNCS.PHASECHK.TRANS64.TRYWAIT P1, [R6+URZ], R7 ;  /* 0x00000007060075a7 */ /* 0x0022a4000802017f */
[----:B--2---:R-:W-:Y:S05]  /*4b800*/  @!P1 NANOSLEEP.SYNCS 0x989680 ;  /* 0x009896800000995d */ /* 0x004fea0003900000 */
[----:B------:R-:W2:Y:S02]  /*4b810*/  @!P1 SYNCS.PHASECHK.TRANS64 P1, [R6+URZ], R7 ;  /* 0x00000007060095a7 */ /* 0x000ea4000802007f */
[----:B--2---:R-:W-:Y:S05]  /*4b820*/  @!P1 BRA `(.L_x_22) ;  /* 0xfffffffc00f09947 */ /* 0x004fea000383ffff */
[----:B------:R-:W-:Y:S05]  /*4b830*/  BRA `(.L_x_21) ;  /* 0xfffffb8000287947 */ /* 0x000fea000383ffff */
.L_x_1317:
[----:B------:R-:W-:Y:S01]  /*4b840*/  BSSY B1, `(.L_x_1340) ;  /* 0x0000006000017945 */ /* 0x000fe20003800000 */
[----:B------:R-:W-:-:S07]  /*4b850*/  IMAD.MOV.U32 R15, RZ, RZ, -0x1 ;  /* 0xffffffffff0f7424 */ /* 0x000fce00078e00ff */
[----:B------:R-:W-:Y:S05]  /*4b860*/  WARPSYNC.COLLECTIVE R15, `(.L_x_1341) ;  /* 0x000000000f0c7348 */ /* 0x000fea0003c00000 */
[----:B------:R-:W-:Y:S02]  /*4b870*/  ELECT P6, UR62, PT ;  /* 0x00000000003e782f */ /* 0x000fe400038c0000 */
[----:B------:R-:W-:Y:S01]  /*4b880*/  MOV R14, UR62 ;  /* 0x0000003e000e7c02 */ /* 0x000fe20008000f00 */
[----:B------:R-:W-:Y:S10]  /*4b890*/  ENDCOLLECTIVE ;  /* 0x000000000000791b */ /* 0x000ff40003800000 */
.L_x_1341:
[----:B------:R-:W-:Y:S05]  /*4b8a0*/  BSYNC B1 ;  /* 0x0000000000017941 */ /* 0x000fea0003800000 */
.L_x_1340:
[----:B------:R-:W-:Y:S05]  /*4b8b0*/  BRA `(.L_x_1342) ;  /* 0xffffffec00ac7947 */ /* 0x000fea000383ffff */
.L_x_1320:
[----:B-1----:R1:W2:Y:S02]  /*4b8c0*/  SYNCS.PHASECHK.TRANS64.TRYWAIT P1, [R15+URZ+0x38], R12 ;  /* 0x0000380c0f0075a7 */ /* 0x0022a4000802017f */
[----:B--2---:R-:W-:Y:S05]  /*4b8d0*/  @!P1 NANOSLEEP.SYNCS 0x989680 ;  /* 0x009896800000995d */ /* 0x004fea0003900000 */
[----:B------:R-:W2:Y:S02]  /*4b8e0*/  @!P1 SYNCS.PHASECHK.TRANS64 P1, [R15+URZ+0x38], R12 ;  /* 0x0000380c0f0095a7 */ /* 0x000ea4000802007f */
[----:B--2---:R-:W-:Y:S05]  /*4b8f0*/  @!P1 BRA `(.L_x_1320) ;  /* 0xfffffffc00f09947 */ /* 0x004fea000383ffff */
[----:B------:R-:W-:Y:S05]  /*4b900*/  BRA `(.L_x_1343) ;  /* 0xffffffec00e07947 */ /* 0x000fea000383ffff */
.L_x_1329:
[----:B------:R-:W-:Y:S01]  /*4b910*/  BSSY B0, `(.L_x_1344) ;  /* 0x0000006000007945 */ /* 0x000fe20003800000 */
[----:B------:R-:W-:-:S07]  /*4b920*/  IMAD.MOV.U32 R15, RZ, RZ, -0x1 ;  /* 0xffffffffff0f7424 */ /* 0x000fce00078e00ff */
[----:B------:R-:W-:Y:S05]  /*4b930*/  WARPSYNC.COLLECTIVE R15, `(.L_x_1345) ;  /* 0x000000000f0c7348 */ /* 0x000fea0003c00000 */
[----:B------:R-:W-:Y:S02]  /*4b940*/  ELECT P6, UR62, PT ;  /* 0x00000000003e782f */ /* 0x000fe400038c0000 */
[----:B------:R-:W-:Y:S01]  /*4b950*/  MOV R14, UR62 ;  /* 0x0000003e000e7c02 */ /* 0x000fe20008000f00 */
[----:B------:R-:W-:Y:S10]  /*4b960*/  ENDCOLLECTIVE ;  /* 0x000000000000791b */ /* 0x000ff40003800000 */
.L_x_1345:
[----:B------:R-:W-:Y:S05]  /*4b970*/  BSYNC B0 ;  /* 0x0000000000007941 */ /* 0x000fea0003800000 */
.L_x_1344:
[----:B------:R-:W-:Y:S05]  /*4b980*/  BRA `(.L_x_1346) ;  /* 0xfffffff800607947 */ /* 0x000fea000383ffff */
.L_x_1333:
[----:B0-----:R0:W1:Y:S02]  /*4b990*/  SYNCS.PHASECHK.TRANS64.TRYWAIT P0, [R4+URZ], R3 ;  /* 0x00000003040075a7 */ /* 0x001064000800017f */
[----:B-1----:R-:W-:Y:S05]  /*4b9a0*/  @!P0 NANOSLEEP.SYNCS 0x989680 ;  /* 0x009896800000895d */ /* 0x002fea0003900000 */
[----:B------:R-:W1:Y:S02]  /*4b9b0*/  @!P0 SYNCS.PHASECHK.TRANS64 P0, [R4+URZ], R3 ;  /* 0x00000003040085a7 */ /* 0x000e64000800007f */
[----:B-1----:R-:W-:Y:S05]  /*4b9c0*/  @!P0 BRA `(.L_x_1333) ;  /* 0xfffffffc00f08947 */ /* 0x002fea000383ffff */
[----:B------:R-:W-:Y:S05]  /*4b9d0*/  BRA `(.L_x_1347) ;  /* 0xfffffff800887947 */ /* 0x000fea000383ffff */
.L_x_1334:
[----:B0-----:R0:W1:Y:S02]  /*4b9e0*/  SYNCS.PHASECHK.TRANS64.TRYWAIT P0, [R3+URZ], R0 ;  /* 0x00000000030075a7 */ /* 0x001064000800017f */
[----:B-1----:R-:W-:Y:S05]  /*4b9f0*/  @!P0 NANOSLEEP.SYNCS 0x989680 ;  /* 0x009896800000895d */ /* 0x002fea0003900000 */
[----:B------:R-:W1:Y:S02]  /*4ba00*/  @!P0 SYNCS.PHASECHK.TRANS64 P0, [R3+URZ], R0 ;  /* 0x00000000030085a7 */ /* 0x000e64000800007f */
[----:B-1----:R-:W-:Y:S05]  /*4ba10*/  @!P0 BRA `(.L_x_1334) ;  /* 0xfffffffc00f08947 */ /* 0x002fea000383ffff */
[----:B------:R-:W-:Y:S05]  /*4ba20*/  BRA `(.L_x_1348) ;  /* 0xfffffff800987947 */ /* 0x000fea000383ffff */
.L_x_1335:
[----:B0-----:R0:W1:Y:S02]  /*4ba30*/  SYNCS.PHASECHK.TRANS64.TRYWAIT P0, [R3+URZ], R0 ;  /* 0x00000000030075a7 */ /* 0x001064000800017f */
[----:B-1----:R-:W-:Y:S05]  /*4ba40*/  @!P0 NANOSLEEP.SYNCS 0x989680 ;  /* 0x009896800000895d */ /* 0x002fea0003900000 */
[----:B------:R-:W1:Y:S02]  /*4ba50*/  @!P0 SYNCS.PHASECHK.TRANS64 P0, [R3+URZ], R0 ;  /* 0x00000000030085a7 */ /* 0x000e64000800007f */
[----:B-1----:R-:W-:Y:S05]  /*4ba60*/  @!P0 BRA `(.L_x_1335) ;  /* 0xfffffffc00f08947 */ /* 0x002fea000383ffff */
[----:B------:R-:W-:Y:S05]  /*4ba70*/  BRA `(.L_x_1349) ;  /* 0xfffffff800a87947 */ /* 0x000fea000383ffff */
.L_x_1336:
[----:B0-----:R0:W1:Y:S02]  /*4ba80*/  SYNCS.PHASECHK.TRANS64.TRYWAIT P0, [R3+URZ], R0 ;  /* 0x00000000030075a7 */ /* 0x001064000800017f */
[----:B-1----:R-:W-:Y:S05]  /*4ba90*/  @!P0 NANOSLEEP.SYNCS 0x989680 ;  /* 0x009896800000895d */ /* 0x002fea0003900000 */
[----:B------:R-:W1:Y:S02]  /*4baa0*/  @!P0 SYNCS.PHASECHK.TRANS64 P0, [R3+URZ], R0 ;  /* 0x00000000030085a7 */ /* 0x000e64000800007f */
[----:B-1----:R-:W-:Y:S05]  /*4bab0*/  @!P0 BRA `(.L_x_1336) ;  /* 0xfffffffc00f08947 */ /* 0x002fea000383ffff */
[----:B------:R-:W-:Y:S05]  /*4bac0*/  BRA `(.L_x_1350) ;  /* 0xfffffff800b87947 */ /* 0x000fea000383ffff */
.L_x_1337:
[----:B0-----:R0:W1:Y:S02]  /*4bad0*/  SYNCS.PHASECHK.TRANS64.TRYWAIT P0, [R3+URZ], R0 ;  /* 0x00000000030075a7 */ /* 0x001064000800017f */
[----:B-1----:R-:W-:Y:S05]  /*4bae0*/  @!P0 NANOSLEEP.SYNCS 0x989680 ;  /* 0x009896800000895d */ /* 0x002fea0003900000 */
[----:B------:R-:W1:Y:S02]  /*4baf0*/  @!P0 SYNCS.PHASECHK.TRANS64 P0, [R3+URZ], R0 ;  /* 0x00000000030085a7 */ /* 0x000e64000800007f */
[----:B-1----:R-:W-:Y:S05]  /*4bb00*/  @!P0 BRA `(.L_x_1337) ;  /* 0xfffffffc00f08947 */ /* 0x002fea000383ffff */
[----:B------:R-:W-:Y:S05]  /*4bb10*/  BRA `(.L_x_1351) ;  /* 0xfffffff800c87947 */ /* 0x000fea000383ffff */
.L_x_1338:
[----:B0-----:R0:W1:Y:S02]  /*4bb20*/  SYNCS.PHASECHK.TRANS64.TRYWAIT P0, [R3+URZ], R0 ;  /* 0x00000000030075a7 */ /* 0x001064000800017f */
[----:B-1----:R-:W-:Y:S05]  /*4bb30*/  @!P0 NANOSLEEP.SYNCS 0x989680 ;  /* 0x009896800000895d */ /* 0x002fea0003900000 */
[----:B------:R-:W1:Y:S02]  /*4bb40*/  @!P0 SYNCS.PHASECHK.TRANS64 P0, [R3+URZ], R0 ;  /* 0x00000000030085a7 */ /* 0x000e64000800007f */
[----:B-1----:R-:W-:Y:S05]  /*4bb50*/  @!P0 BRA `(.L_x_1338) ;  /* 0xfffffffc00f08947 */ /* 0x002fea000383ffff */
[----:B------:R-:W-:Y:S05]  /*4bb60*/  BRA `(.L_x_1352) ;  /* 0xfffffff800d87947 */ /* 0x000fea000383ffff */
.L_x_1353:
[----:B------:R-:W-:-:S00]  /*4bb70*/  BRA `(.L_x_1353) ;  /* 0xfffffffc00fc7947 */ /* 0x000fc0000383ffff */
[----:B------:R-:W-:-:S00]  /*4bb80*/  NOP ;  /* 0x0000000000007918 */ /* 0x000fc00000000000 */
[----:B------:R-:W-:-:S00]  /*4bb90*/  NOP ;  /* 0x0000000000007918 */ /* 0x000fc00000000000 */
[----:B------:R-:W-:-:S00]  /*4bba0*/  NOP ;  /* 0x0000000000007918 */ /* 0x000fc00000000000 */
[----:B------:R-:W-:-:S00]  /*4bbb0*/  NOP ;  /* 0x0000000000007918 */ /* 0x000fc00000000000 */
[----:B------:R-:W-:-:S00]  /*4bbc0*/  NOP ;  /* 0x0000000000007918 */ /* 0x000fc00000000000 */
[----:B------:R-:W-:-:S00]  /*4bbd0*/  NOP ;  /* 0x0000000000007918 */ /* 0x000fc00000000000 */
[----:B------:R-:W-:-:S00]  /*4bbe0*/  NOP ;  /* 0x0000000000007918 */ /* 0x000fc00000000000 */
[----:B------:R-:W-:-:S00]  /*4bbf0*/  NOP ;  /* 0x0000000000007918 */ /* 0x000fc00000000000 */
.L_x_1354:


//--------------------- .nv.global.init           --------------------------
	.section	.nv.global.init,"aw",@progbits
.nv.global.init:
	.type		$str$22,@object
	.size		$str$22,($str$23 - $str$22)
$str$22:
        /*0000*/ 	.byte	0x6b, 0x5f, 0x74, 0x69, 0x6c, 0x65, 0x5f, 0x63, 0x6f, 0x75, 0x6e, 0x74, 0x20, 0x3e, 0x3d, 0x20
        /*0010*/ 	.byte	0x31, 0x00
	.type		$str$23,@object
	.size		$str$23,(__unnamed_1 - $str$23)
$str$23:
        /*0012*/ 	.byte	0x2f, 0x74, 0x6d, 0x70, 0x2f, 0x63, 0x75, 0x74, 0x6c, 0x61, 0x73, 0x73, 0x5f, 0x73, 0x77, 0x65
        /*0022*/ 	.byte	0x65, 0x70, 0x5f, 0x73, 0x72, 0x63, 0x2f, 0x69, 0x6e, 0x63, 0x6c, 0x75, 0x64, 0x65, 0x2f, 0x63
        /*0032*/ 	.byte	0x75, 0x74, 0x6c, 0x61, 0x73, 0x73, 0x2f, 0x67, 0x65, 0x6d, 0x6d, 0x2f, 0x63, 0x6f, 0x6c, 0x6c
        /*0042*/ 	.byte	0x65, 0x63, 0x74, 0x69, 0x76, 0x65, 0x2f, 0x73, 0x6d, 0x39, 0x30, 0x5f, 0x6d, 0x6d, 0x61, 0x5f
        /*0052*/ 	.byte	0x74, 0x6d, 0x61, 0x5f, 0x67, 0x6d, 0x6d, 0x61, 0x5f, 0x73, 0x73, 0x5f, 0x77, 0x61, 0x72, 0x70
        /*0062*/ 	.byte	0x73, 0x70, 0x65, 0x63, 0x69, 0x61, 0x6c, 0x69, 0x7a, 0x65, 0x64, 0x2e, 0x68, 0x70, 0x70, 0x00
	.type		__unnamed_1,@object
	.size		__unnamed_1,(.L_0 - __unnamed_1)
__unnamed_1:
        /* <DEDUP_REMOVED lines=173> */
        /*0b42*/ 	.byte	0x69, 0x74, 0x79, 0x5d, 0x00
.L_0:


//--------------------- .nv.shared._ZN7cutlass13device_kernelINS_4gemm6kernel13GemmUniversalIN4cute5tupleIJiiiiEEENS1_10collective13CollectiveMmaINS1_34MainloopSm90TmaGmmaWarpSpecializedILi7ENS5_IJNS4_1CILi1EEESB_SB_EEENS1_35KernelTmaWarpSpecializedCooperativeEEENS5_IJNSA_ILi512EEESF_NSA_ILi32EEEEEEaNS5_IJlSB_lEEEaSI_NS4_8TiledMMAINS4_8MMA_AtomIJNS4_4SM904GMMA27MMA_64x256x32_S32S8S8_SS_TNEEEENS4_6LayoutINS5_IJNSA_ILi2EEESB_SB_EEENS5_IJSB_NSA_ILi0EEESS_EEEEENS5_IJNS4_10UnderscoreESV_SV_EEEEENS4_13SM90_TMA_LOADENS4_14ComposedLayoutINS4_7SwizzleILi1ELi4ELi3EEENS4_18smem_ptr_flag_bitsILi8EEENSP_INS5_IJNSA_ILi8EEESG_EEENS5_IJSG_SB_EEEEEEEvNS4_8identityESY_S18_vS19_EENS_8epilogue10collective6detail29Sm90TmaWarpSpecializedAdapterINS1C_15DefaultEpilogueIaSI_SI_NS1B_6thread17LinearCombinationIaLi1EiiLNS1G_9ScaleType4KindE0ELNS_15FloatRoundStyleE2EaEENS1_15EpilogueDefaultEEEEEvvEEEEvNT_6ParamsE --------------------------
	.section	.nv.shared._ZN7cutlass13device_kernelINS_4gemm6kernel13GemmUniversalIN4cute5tupleIJiiiiEEENS1_10collective13CollectiveMmaINS1_34MainloopSm90TmaGmmaWarpSpecializedILi7ENS5_IJNS4_1CILi1EEESB_SB_EEENS1_35KernelTmaWarpSpecializedCooperativeEEENS5_IJNSA_ILi512EEESF_NSA_ILi32EEEEEEaNS5_IJlSB_lEEEaSI_NS4_8TiledMMAINS4_8MMA_AtomIJNS4_4SM904GMMA27MMA_64x256x32_S32S8S8_SS_TNEEEENS4_6LayoutINS5_IJNSA_ILi2EEESB_SB_EEENS5_IJSB_NSA_ILi0EEESS_EEEEENS5_IJNS4_10UnderscoreESV_SV_EEEEENS4_13SM90_TMA_LOADENS4_14ComposedLayoutINS4_7SwizzleILi1ELi4ELi3EEENS4_18smem_ptr_flag_bitsILi8EEENSP_INS5_IJNSA_ILi8EEESG_EEENS5_IJSG_SB_EEEEEEEvNS4_8identityESY_S18_vS19_EENS_8epilogue10collective6detail29Sm90TmaWarpSpecializedAdapterINS1C_15DefaultEpilogueIaSI_SI_NS1B_6thread17LinearCombinationIaLi1EiiLNS1G_9ScaleType4KindE0ELNS_15FloatRoundStyleE2EaEENS1_15EpilogueDefaultEEEEEvvEEEEvNT_6ParamsE,"aw",@nobits
	.sectionflags	@""
	.align	16
	.zero		1024


//--------------------- .nv.shared.reserved.0     --------------------------
	.section	.nv.shared.reserved.0,"aw",@nobits
	.weak		__nv_reservedSMEM_offset_0_alias
	.size		__nv_reservedSMEM_offset_0_alias, 0, 0
	.other		__nv_reservedSMEM_offset_0_alias,@"STO_CUDA_RESERVED_SHARED STV_DEFAULT"
__nv_reservedSMEM_offset_0_alias:
	.zero		0


//--------------------- .nv.global                --------------------------
	.section	.nv.global,"aw",@nobits
.nv.global:
	.type		_ZN40_INTERNAL_52ddffcd_4_k_cu_dd2b480c_103684cute1_E,@object
	.size		_ZN40_INTERNAL_52ddffcd_4_k_cu_dd2b480c_103684cute1_E,(_ZN40_INTERNAL_52ddffcd_4_k_cu_dd2b480c_103684cuda3std3__45__cpo6cbeginE - _ZN40_INTERNAL_52ddffcd_4_k_cu_dd2b480c_103684cute1_E)
_ZN40_INTERNAL_52ddffcd_4_k_cu_dd2b480c_103684cute1_E:
	.zero		1
	.type		_ZN40_INTERNAL_52ddffcd_4_k_cu_dd2b480c_103684cuda3std3__45__cpo6cbeginE,@object
	.size		_ZN40_INTERNAL_52ddffcd_4_k_cu_dd2b480c_103684cuda3std3__45__cpo6cbeginE,(_ZN40_INTERNAL_52ddffcd_4_k_cu_dd2b480c_103684cuda3std3__48in_placeE - _ZN40_INTERNAL_52ddffcd_4_k_cu_dd2b480c_103684cuda3std3__45__cpo6cbeginE)
_ZN40_INTERNAL_52ddffcd_4_k_cu_dd2b480c_103684cuda3std3__45__cpo6cbeginE:
	.zero		1
	.type		_ZN40_INTERNAL_52ddffcd_4_k_cu_dd2b480c_103684cuda3std3__48in_placeE,@object
	.size		_ZN40_INTERNAL_52ddffcd_4_k_cu_dd2b480c_103684cuda3std3__48in_placeE,(_ZN40_INTERNAL_52ddffcd_4_k_cu_dd2b480c_103684cuda3std6ranges3__45__cpo9iter_moveE - _ZN40_INTERNAL_52ddffcd_4_k_cu_dd2b480c_103684cuda3std3__48in_placeE)
_ZN40_INTERNAL_52ddffcd_4_k_cu_dd2b480c_103684cuda3std3__48in_placeE:
	.zero		1
	.type		_ZN40_INTERNAL_52ddffcd_4_k_cu_dd2b480c_103684cuda3std6ranges3__45__cpo9iter_moveE,@object
	.size		_ZN40_INTERNAL_52ddffcd_4_k_cu_dd2b480c_103684cuda3std6ranges3__45__cpo9iter_moveE,(_ZN40_INTERNAL_52ddffcd_4_k_cu_dd2b480c_103684cuda3std3__45__cpo5beginE - _ZN40_INTERNAL_52ddffcd_4_k_cu_dd2b480c_103684cuda3std6ranges3__45__cpo9iter_moveE)
_ZN40_INTERNAL_52ddffcd_4_k_cu_dd2b480c_103684cuda3std6ranges3__45__cpo9iter_moveE:
	.zero		1
	.type		_ZN40_INTERNAL_52ddffcd_4_k_cu_dd2b480c_103684cuda3std3__45__cpo5beginE,@object
	.size		_ZN40_INTERNAL_52ddffcd_4_k_cu_dd2b480c_103684cuda3std3__45__cpo5beginE,(_ZN40_INTERNAL_52ddffcd_4_k_cu_dd2b480c_103684cuda3std3__442_GLOBAL__N__52ddffcd_4_k_cu_dd2b480c_103686ignoreE - _ZN40_INTERNAL_52ddffcd_4_k_cu_dd2b480c_103684cuda3std3__45__cpo5beginE)
_ZN40_INTERNAL_52ddffcd_4_k_cu_dd2b480c_103684cuda3std3__45__cpo5beginE:
	.zero		1
	.type		_ZN40_INTERNAL_52ddffcd_4_k_cu_dd2b480c_103684cuda3std3__442_GLOBAL__N__52ddffcd_4_k_cu_dd2b480c_103686ignoreE,@object
	.size		_ZN40_INTERNAL_52ddffcd_4_k_cu_dd2b480c_103684cuda3std3__442_GLOBAL__N__52ddffcd_4_k_cu_dd2b480c_103686ignoreE,(_ZN40_INTERNAL_52ddffcd_4_k_cu_dd2b480c_103684cute7productE - _ZN40_INTERNAL_52ddffcd_4_k_cu_dd2b480c_103684cuda3std3__442_GLOBAL__N__52ddffcd_4_k_cu_dd2b480c_103686ignoreE)
_ZN40_INTERNAL_52ddffcd_4_k_cu_dd2b480c_103684cuda3std3__442_GLOBAL__N__52ddffcd_4_k_cu_dd2b480c_103686ignoreE:
	.zero		1
	.type		_ZN40_INTERNAL_52ddffcd_4_k_cu_dd2b480c_103684cute7productE,@object
	.size		_ZN40_INTERNAL_52ddffcd_4_k_cu_dd2b480c_103684cute7productE,(_ZN40_INTERNAL_52ddffcd_4_k_cu_dd2b480c_103684cuda3std3__45__cpo3endE - _ZN40_INTERNAL_52ddffcd_4_k_cu_dd2b480c_103684cute7productE)
_ZN40_INTERNAL_52ddffcd_4_k_cu_dd2b480c_103684cute7productE:
	.zero		1
	.type		_ZN40_INTERNAL_52ddffcd_4_k_cu_dd2b480c_103684cuda3std3__45__cpo3endE,@object
	.size		_ZN40_INTERNAL_52ddffcd_4_k_cu_dd2b480c_103684cuda3std3__45__cpo3endE,(_ZN40_INTERNAL_52ddffcd_4_k_cu_dd2b480c_103684cuda3std3__419piecewise_constructE - _ZN40_INTERNAL_52ddffcd_4_k_cu_dd2b480c_103684cuda3std3__45__cpo3endE)
_ZN40_INTERNAL_52ddffcd_4_k_cu_dd2b480c_103684cuda3std3__45__cpo3endE:
	.zero		1
	.type		_ZN40_INTERNAL_52ddffcd_4_k_cu_dd2b480c_103684cuda3std3__419piecewise_constructE,@object
	.size		_ZN40_INTERNAL_52ddffcd_4_k_cu_dd2b480c_103684cuda3std3__419piecewise_constructE,(_ZN40_INTERNAL_52ddffcd_4_k_cu_dd2b480c_103684cuda3std3__45__cpo4cendE - _ZN40_INTERNAL_52ddffcd_4_k_cu_dd2b480c_103684cuda3std3__419piecewise_constructE)
_ZN40_INTERNAL_52ddffcd_4_k_cu_dd2b480c_103684cuda3std3__419piecewise_constructE:
	.zero		1
	.type		_ZN40_INTERNAL_52ddffcd_4_k_cu_dd2b480c_103684cuda3std3__45__cpo4cendE,@object
	.size		_ZN40_INTERNAL_52ddffcd_4_k_cu_dd2b480c_103684cuda3std3__45__cpo4cendE,(_ZN40_INTERNAL_52ddffcd_4_k_cu_dd2b480c_103684cuda3std6ranges3__45__cpo4swapE - _ZN40_INTERNAL_52ddffcd_4_k_cu_dd2b480c_103684cuda3std3__45__cpo4cendE)
_ZN40_INTERNAL_52ddffcd_4_k_cu_dd2b480c_103684cuda3std3__45__cpo4cendE:
	.zero		1
	.type		_ZN40_INTERNAL_52ddffcd_4_k_cu_dd2b480c_103684cuda3std6ranges3__45__cpo4swapE,@object
	.size		_ZN40_INTERNAL_52ddffcd_4_k_cu_dd2b480c_103684cuda3std6ranges3__45__cpo4swapE,(.L_8 - _ZN40_INTERNAL_52ddffcd_4_k_cu_dd2b480c_103684cuda3std6ranges3__45__cpo4swapE)
_ZN40_INTERNAL_52ddffcd_4_k_cu_dd2b480c_103684cuda3std6ranges3__45__cpo4swapE:
	.zero		1
.L_8:


//--------------------- .nv.constant0._ZN7cutlass13device_kernelINS_4gemm6kernel13GemmUniversalIN4cute5tupleIJiiiiEEENS1_10collective13CollectiveMmaINS1_34MainloopSm90TmaGmmaWarpSpecializedILi7ENS5_IJNS4_1CILi1EEESB_SB_EEENS1_35KernelTmaWarpSpecializedCooperativeEEENS5_IJNSA_ILi512EEESF_NSA_ILi32EEEEEEaNS5_IJlSB_lEEEaSI_NS4_8TiledMMAINS4_8MMA_AtomIJNS4_4SM904GMMA27MMA_64x256x32_S32S8S8_SS_TNEEEENS4_6LayoutINS5_IJNSA_ILi2EEESB_SB_EEENS5_IJSB_NSA_ILi0EEESS_EEEEENS5_IJNS4_10UnderscoreESV_SV_EEEEENS4_13SM90_TMA_LOADENS4_14ComposedLayoutINS4_7SwizzleILi1ELi4ELi3EEENS4_18smem_ptr_flag_bitsILi8EEENSP_INS5_IJNSA_ILi8EEESG_EEENS5_IJSG_SB_EEEEEEEvNS4_8identityESY_S18_vS19_EENS_8epilogue10collective6detail29Sm90TmaWarpSpecializedAdapterINS1C_15DefaultEpilogueIaSI_SI_NS1B_6thread17LinearCombinationIaLi1EiiLNS1G_9ScaleType4KindE0ELNS_15FloatRoundStyleE2EaEENS1_15EpilogueDefaultEEEEEvvEEEEvNT_6ParamsE --------------------------
	.section	.nv.constant0._ZN7cutlass13device_kernelINS_4gemm6kernel13GemmUniversalIN4cute5tupleIJiiiiEEENS1_10collective13CollectiveMmaINS1_34MainloopSm90TmaGmmaWarpSpecializedILi7ENS5_IJNS4_1CILi1EEESB_SB_EEENS1_35KernelTmaWarpSpecializedCooperativeEEENS5_IJNSA_ILi512EEESF_NSA_ILi32EEEEEEaNS5_IJlSB_lEEEaSI_NS4_8TiledMMAINS4_8MMA_AtomIJNS4_4SM904GMMA27MMA_64x256x32_S32S8S8_SS_TNEEEENS4_6LayoutINS5_IJNSA_ILi2EEESB_SB_EEENS5_IJSB_NSA_ILi0EEESS_EEEEENS5_IJNS4_10UnderscoreESV_SV_EEEEENS4_13SM90_TMA_LOADENS4_14ComposedLayoutINS4_7SwizzleILi1ELi4ELi3EEENS4_18smem_ptr_flag_bitsILi8EEENSP_INS5_IJNSA_ILi8EEESG_EEENS5_IJSG_SB_EEEEEEEvNS4_8identityESY_S18_vS19_EENS_8epilogue10collective6detail29Sm90TmaWarpSpecializedAdapterINS1C_15DefaultEpilogueIaSI_SI_NS1B_6thread17LinearCombinationIaLi1EiiLNS1G_9ScaleType4KindE0ELNS_15FloatRoundStyleE2EaEENS1_15EpilogueDefaultEEEEEvvEEEEvNT_6ParamsE,"a",@progbits
	.sectionflags	@""
	.align	4
.nv.constant0._ZN7cutlass13device_kernelINS_4gemm6kernel13GemmUniversalIN4cute5tupleIJiiiiEEENS1_10collective13CollectiveMmaINS1_34MainloopSm90TmaGmmaWarpSpecializedILi7ENS5_IJNS4_1CILi1EEESB_SB_EEENS1_35KernelTmaWarpSpecializedCooperativeEEENS5_IJNSA_ILi512EEESF_NSA_ILi32EEEEEEaNS5_IJlSB_lEEEaSI_NS4_8TiledMMAINS4_8MMA_AtomIJNS4_4SM904GMMA27MMA_64x256x32_S32S8S8_SS_TNEEEENS4_6LayoutINS5_IJNSA_ILi2EEESB_SB_EEENS5_IJSB_NSA_ILi0EEESS_EEEEENS5_IJNS4_10UnderscoreESV_SV_EEEEENS4_13SM90_TMA_LOADENS4_14ComposedLayoutINS4_7SwizzleILi1ELi4ELi3EEENS4_18smem_ptr_flag_bitsILi8EEENSP_INS5_IJNSA_ILi8EEESG_EEENS5_IJSG_SB_EEEEEEEvNS4_8identityESY_S18_vS19_EENS_8epilogue10collective6detail29Sm90TmaWarpSpecializedAdapterINS1C_15DefaultEpilogueIaSI_SI_NS1B_6thread17LinearCombinationIaLi1EiiLNS1G_9ScaleType4KindE0ELNS_15FloatRoundStyleE2EaEENS1_15EpilogueDefaultEEEEEvvEEEEvNT_6ParamsE:
	.zero		1664


//--------------------- SYMBOLS --------------------------

	.type		.nv.reservedSmem.offset0,@object
	.size		.nv.reservedSmem.offset0,0x4
	.type		__assertfail,@function
